//
// Generated by NVIDIA NVVM Compiler
//
// Compiler Build ID: CL-36424714
// Cuda compilation tools, release 13.0, V13.0.88
// Based on NVVM 20.0.0
//

.version 9.0
.target sm_100
.address_size 64

	// .globl	_ZN3cub18CUB_300001_SM_10006detail11EmptyKernelIvEEvv
.global .align 4 .b8 precalc_xorwow_matrix[102400];
.global .align 4 .b8 precalc_xorwow_offset_matrix[102400];
.global .align 4 .b8 mrg32k3aM1[2304];
.global .align 4 .b8 mrg32k3aM2[2304];
.global .align 4 .b8 mrg32k3aM1SubSeq[2016];
.global .align 4 .b8 mrg32k3aM2SubSeq[2016];
.global .align 4 .b8 mrg32k3aM1Seq[2304];
.global .align 4 .b8 mrg32k3aM2Seq[2304];
.const .align 8 .b8 __cr_lgamma_table[72];
// _ZZN16lidar_processing4cuda17ransacPlaneKernelEPKNS0_9CudaPointEiPNS0_17PlaneCoefficientsEPfifP17curandStateXORWOWE12shared_plane_$_0 has been demoted
// _ZZN16lidar_processing4cuda17ransacPlaneKernelEPKNS0_9CudaPointEiPNS0_17PlaneCoefficientsEPfifP17curandStateXORWOWE12shared_plane_$_1 has been demoted
// _ZZN16lidar_processing4cuda17ransacPlaneKernelEPKNS0_9CudaPointEiPNS0_17PlaneCoefficientsEPfifP17curandStateXORWOWE12shared_plane_$_2 has been demoted
// _ZZN16lidar_processing4cuda17ransacPlaneKernelEPKNS0_9CudaPointEiPNS0_17PlaneCoefficientsEPfifP17curandStateXORWOWE12shared_plane_$_3 has been demoted
// _ZZN16lidar_processing4cuda17ransacPlaneKernelEPKNS0_9CudaPointEiPNS0_17PlaneCoefficientsEPfifP17curandStateXORWOWE12shared_score has been demoted
.global .align 1 .b8 _ZN34_INTERNAL_905e7af7_4_k_cu_327901e94cuda3std3__45__cpo5beginE[1];
.global .align 1 .b8 _ZN34_INTERNAL_905e7af7_4_k_cu_327901e94cuda3std3__45__cpo3endE[1];
.global .align 1 .b8 _ZN34_INTERNAL_905e7af7_4_k_cu_327901e94cuda3std3__45__cpo6cbeginE[1];
.global .align 1 .b8 _ZN34_INTERNAL_905e7af7_4_k_cu_327901e94cuda3std3__45__cpo4cendE[1];
.global .align 1 .b8 _ZN34_INTERNAL_905e7af7_4_k_cu_327901e94cuda3std3__45__cpo6rbeginE[1];
.global .align 1 .b8 _ZN34_INTERNAL_905e7af7_4_k_cu_327901e94cuda3std3__45__cpo4rendE[1];
.global .align 1 .b8 _ZN34_INTERNAL_905e7af7_4_k_cu_327901e94cuda3std3__45__cpo7crbeginE[1];
.global .align 1 .b8 _ZN34_INTERNAL_905e7af7_4_k_cu_327901e94cuda3std3__45__cpo5crendE[1];
.global .align 1 .b8 _ZN34_INTERNAL_905e7af7_4_k_cu_327901e94cuda3std3__436_GLOBAL__N__905e7af7_4_k_cu_327901e96ignoreE[1];
.global .align 1 .b8 _ZN34_INTERNAL_905e7af7_4_k_cu_327901e94cuda3std3__419piecewise_constructE[1];
.global .align 1 .b8 _ZN34_INTERNAL_905e7af7_4_k_cu_327901e94cuda3std3__48in_placeE[1];
.global .align 1 .b8 _ZN34_INTERNAL_905e7af7_4_k_cu_327901e94cuda3std3__420unreachable_sentinelE[1];
.global .align 1 .b8 _ZN34_INTERNAL_905e7af7_4_k_cu_327901e94cuda3std3__47nulloptE[1];
.global .align 1 .b8 _ZN34_INTERNAL_905e7af7_4_k_cu_327901e94cuda3std3__48unexpectE[1];
.global .align 1 .b8 _ZN34_INTERNAL_905e7af7_4_k_cu_327901e94cuda3std6ranges3__45__cpo4swapE[1];
.global .align 1 .b8 _ZN34_INTERNAL_905e7af7_4_k_cu_327901e94cuda3std6ranges3__45__cpo9iter_moveE[1];
.global .align 1 .b8 _ZN34_INTERNAL_905e7af7_4_k_cu_327901e94cuda3std6ranges3__45__cpo5beginE[1];
.global .align 1 .b8 _ZN34_INTERNAL_905e7af7_4_k_cu_327901e94cuda3std6ranges3__45__cpo3endE[1];
.global .align 1 .b8 _ZN34_INTERNAL_905e7af7_4_k_cu_327901e94cuda3std6ranges3__45__cpo6cbeginE[1];
.global .align 1 .b8 _ZN34_INTERNAL_905e7af7_4_k_cu_327901e94cuda3std6ranges3__45__cpo4cendE[1];
.global .align 1 .b8 _ZN34_INTERNAL_905e7af7_4_k_cu_327901e94cuda3std6ranges3__45__cpo7advanceE[1];
.global .align 1 .b8 _ZN34_INTERNAL_905e7af7_4_k_cu_327901e94cuda3std6ranges3__45__cpo9iter_swapE[1];
.global .align 1 .b8 _ZN34_INTERNAL_905e7af7_4_k_cu_327901e94cuda3std6ranges3__45__cpo4nextE[1];
.global .align 1 .b8 _ZN34_INTERNAL_905e7af7_4_k_cu_327901e94cuda3std6ranges3__45__cpo4prevE[1];
.global .align 1 .b8 _ZN34_INTERNAL_905e7af7_4_k_cu_327901e94cuda3std6ranges3__45__cpo4dataE[1];
.global .align 1 .b8 _ZN34_INTERNAL_905e7af7_4_k_cu_327901e94cuda3std6ranges3__45__cpo5cdataE[1];
.global .align 1 .b8 _ZN34_INTERNAL_905e7af7_4_k_cu_327901e94cuda3std6ranges3__45__cpo4sizeE[1];
.global .align 1 .b8 _ZN34_INTERNAL_905e7af7_4_k_cu_327901e94cuda3std6ranges3__45__cpo5ssizeE[1];
.global .align 1 .b8 _ZN34_INTERNAL_905e7af7_4_k_cu_327901e94cuda3std6ranges3__45__cpo8distanceE[1];
.global .align 1 .b8 _ZN34_INTERNAL_905e7af7_4_k_cu_327901e96thrust24THRUST_300001_SM_1000_NS8cuda_cub3parE[1];
.global .align 1 .b8 _ZN34_INTERNAL_905e7af7_4_k_cu_327901e96thrust24THRUST_300001_SM_1000_NS8cuda_cub10par_nosyncE[1];
.global .align 1 .b8 _ZN34_INTERNAL_905e7af7_4_k_cu_327901e96thrust24THRUST_300001_SM_1000_NS6system6detail10sequential3seqE[1];
.global .align 1 .b8 _ZN34_INTERNAL_905e7af7_4_k_cu_327901e96thrust24THRUST_300001_SM_1000_NS6system3cpp3parE[1];
.global .align 1 .b8 _ZN34_INTERNAL_905e7af7_4_k_cu_327901e96thrust24THRUST_300001_SM_1000_NS12placeholders2_1E[1];
.global .align 1 .b8 _ZN34_INTERNAL_905e7af7_4_k_cu_327901e96thrust24THRUST_300001_SM_1000_NS12placeholders2_2E[1];
.global .align 1 .b8 _ZN34_INTERNAL_905e7af7_4_k_cu_327901e96thrust24THRUST_300001_SM_1000_NS12placeholders2_3E[1];
.global .align 1 .b8 _ZN34_INTERNAL_905e7af7_4_k_cu_327901e96thrust24THRUST_300001_SM_1000_NS12placeholders2_4E[1];
.global .align 1 .b8 _ZN34_INTERNAL_905e7af7_4_k_cu_327901e96thrust24THRUST_300001_SM_1000_NS12placeholders2_5E[1];
.global .align 1 .b8 _ZN34_INTERNAL_905e7af7_4_k_cu_327901e96thrust24THRUST_300001_SM_1000_NS12placeholders2_6E[1];
.global .align 1 .b8 _ZN34_INTERNAL_905e7af7_4_k_cu_327901e96thrust24THRUST_300001_SM_1000_NS12placeholders2_7E[1];
.global .align 1 .b8 _ZN34_INTERNAL_905e7af7_4_k_cu_327901e96thrust24THRUST_300001_SM_1000_NS12placeholders2_8E[1];
.global .align 1 .b8 _ZN34_INTERNAL_905e7af7_4_k_cu_327901e96thrust24THRUST_300001_SM_1000_NS12placeholders2_9E[1];
.global .align 1 .b8 _ZN34_INTERNAL_905e7af7_4_k_cu_327901e96thrust24THRUST_300001_SM_1000_NS12placeholders3_10E[1];
.global .align 1 .b8 _ZN34_INTERNAL_905e7af7_4_k_cu_327901e96thrust24THRUST_300001_SM_1000_NS3seqE[1];
.global .align 1 .b8 _ZN34_INTERNAL_905e7af7_4_k_cu_327901e96thrust24THRUST_300001_SM_1000_NS6deviceE[1];

.visible .entry _ZN3cub18CUB_300001_SM_10006detail11EmptyKernelIvEEvv()
{


	ret;

}
	// .globl	_ZN16lidar_processing4cuda21calculatePointMetricsEPNS0_9CudaPointEi
.visible .entry _ZN16lidar_processing4cuda21calculatePointMetricsEPNS0_9CudaPointEi(
	.param .u64 .ptr .align 1 _ZN16lidar_processing4cuda21calculatePointMetricsEPNS0_9CudaPointEi_param_0,
	.param .u32 _ZN16lidar_processing4cuda21calculatePointMetricsEPNS0_9CudaPointEi_param_1
)
{
	.reg .pred 	%p<22>;
	.reg .b16 	%rs<16>;
	.reg .b32 	%r<7>;
	.reg .b32 	%f<87>;
	.reg .b64 	%rd<5>;
	.reg .b64 	%fd<3>;

	ld.param.u64 	%rd1, [_ZN16lidar_processing4cuda21calculatePointMetricsEPNS0_9CudaPointEi_param_0];
	ld.param.u32 	%r2, [_ZN16lidar_processing4cuda21calculatePointMetricsEPNS0_9CudaPointEi_param_1];
	mov.u32 	%r3, %ctaid.x;
	mov.u32 	%r4, %ntid.x;
	mov.u32 	%r5, %tid.x;
	mad.lo.s32 	%r1, %r3, %r4, %r5;
	setp.ge.s32 	%p1, %r1, %r2;
	@%p1 bra 	$L__BB1_2;
	cvta.to.global.u64 	%rd2, %rd1;
	mul.wide.s32 	%rd3, %r1, 28;
	add.s64 	%rd4, %rd2, %rd3;
	ld.global.f32 	%f1, [%rd4];
	ld.global.f32 	%f2, [%rd4+4];
	mul.f32 	%f3, %f2, %f2;
	fma.rn.f32 	%f4, %f1, %f1, %f3;
	ld.global.f32 	%f5, [%rd4+8];
	fma.rn.f32 	%f6, %f5, %f5, %f4;
	sqrt.rn.f32 	%f7, %f6;
	st.global.f32 	[%rd4+20], %f7;
	sqrt.rn.f32 	%f8, %f4;
	abs.f32 	%f9, %f8;
	abs.f32 	%f10, %f5;
	setp.gt.f32 	%p2, %f10, %f9;
	selp.f32 	%f11, %f10, %f9, %p2;
	selp.f32 	%f12, %f9, %f10, %p2;
	div.rn.f32 	%f13, %f12, %f11;
	mul.f32 	%f14, %f13, %f13;
	fma.rn.f32 	%f15, %f14, 0f3B33710B, 0fBC807748;
	fma.rn.f32 	%f16, %f15, %f14, 0f3D2CDAB2;
	fma.rn.f32 	%f17, %f16, %f14, 0fBD992D10;
	fma.rn.f32 	%f18, %f17, %f14, 0f3DD9EA6C;
	fma.rn.f32 	%f19, %f18, %f14, 0fBE117CB1;
	fma.rn.f32 	%f20, %f19, %f14, 0f3E4CBCE0;
	fma.rn.f32 	%f21, %f20, %f14, 0fBEAAAA7D;
	mul.f32 	%f22, %f14, %f21;
	fma.rn.f32 	%f23, %f22, %f13, %f13;
	neg.f32 	%f24, %f23;
	fma.rn.f32 	%f25, 0f3F6EE581, 0f3FD774EB, %f24;
	selp.f32 	%f26, %f25, %f23, %p2;
	selp.f32 	%f27, 0f3F6EE581, 0f3FEEE581, %p2;
	selp.f32 	%f28, %f23, %f24, %p2;
	mov.b32 	%r6, %f8;
	fma.rn.f32 	%f29, %f27, 0f3FD774EB, %f28;
	setp.lt.s32 	%p3, %r6, 0;
	selp.f32 	%f30, %f29, %f26, %p3;
	add.f32 	%f31, %f10, %f9;
	setp.eq.f32 	%p4, %f11, 0f00000000;
	selp.f32 	%f32, 0f40490FDB, 0f00000000, %p3;
	setp.eq.f32 	%p5, %f9, %f10;
	selp.f32 	%f33, 0f4016CBE4, 0f3F490FDB, %p3;
	selp.f32 	%f34, %f33, %f30, %p5;
	selp.f32 	%f35, %f32, %f34, %p4;
	abs.f32 	%f36, %f31;
	setp.nan.f32 	%p6, %f36, %f36;
	copysign.f32 	%f37, %f5, %f35;
	selp.f32 	%f38, %f31, %f37, %p6;
	mul.f32 	%f39, %f38, 0f43340000;
	cvt.f64.f32 	%fd1, %f39;
	div.rn.f64 	%fd2, %fd1, 0d400921FB54442D18;
	cvt.rn.f32.f64 	%f40, %fd2;
	add.f32 	%f41, %f40, 0f41700000;
	abs.f32 	%f42, %f41;
	add.f32 	%f43, %f40, 0f41500000;
	abs.f32 	%f44, %f43;
	setp.lt.f32 	%p7, %f44, %f42;
	selp.f32 	%f45, %f44, %f42, %p7;
	add.f32 	%f46, %f40, 0f41300000;
	abs.f32 	%f47, %f46;
	setp.lt.f32 	%p8, %f47, %f45;
	selp.f32 	%f48, %f47, %f45, %p8;
	add.f32 	%f49, %f40, 0f41100000;
	abs.f32 	%f50, %f49;
	setp.lt.f32 	%p9, %f50, %f48;
	selp.f32 	%f51, %f50, %f48, %p9;
	add.f32 	%f52, %f40, 0f40E00000;
	abs.f32 	%f53, %f52;
	setp.lt.f32 	%p10, %f53, %f51;
	selp.f32 	%f54, %f53, %f51, %p10;
	add.f32 	%f55, %f40, 0f40A00000;
	abs.f32 	%f56, %f55;
	setp.lt.f32 	%p11, %f56, %f54;
	selp.f32 	%f57, %f56, %f54, %p11;
	add.f32 	%f58, %f40, 0f40400000;
	abs.f32 	%f59, %f58;
	setp.lt.f32 	%p12, %f59, %f57;
	selp.f32 	%f60, %f59, %f57, %p12;
	add.f32 	%f61, %f40, 0f3F800000;
	abs.f32 	%f62, %f61;
	setp.lt.f32 	%p13, %f62, %f60;
	selp.f32 	%f63, %f62, %f60, %p13;
	add.f32 	%f64, %f40, 0fBF800000;
	abs.f32 	%f65, %f64;
	setp.lt.f32 	%p14, %f65, %f63;
	selp.f32 	%f66, %f65, %f63, %p14;
	add.f32 	%f67, %f40, 0fC0400000;
	abs.f32 	%f68, %f67;
	setp.lt.f32 	%p15, %f68, %f66;
	selp.f32 	%f69, %f68, %f66, %p15;
	add.f32 	%f70, %f40, 0fC0A00000;
	abs.f32 	%f71, %f70;
	setp.lt.f32 	%p16, %f71, %f69;
	selp.f32 	%f72, %f71, %f69, %p16;
	add.f32 	%f73, %f40, 0fC0E00000;
	abs.f32 	%f74, %f73;
	setp.lt.f32 	%p17, %f74, %f72;
	selp.f32 	%f75, %f74, %f72, %p17;
	add.f32 	%f76, %f40, 0fC1100000;
	abs.f32 	%f77, %f76;
	setp.lt.f32 	%p18, %f77, %f75;
	selp.f32 	%f78, %f77, %f75, %p18;
	add.f32 	%f79, %f40, 0fC1300000;
	abs.f32 	%f80, %f79;
	setp.lt.f32 	%p19, %f80, %f78;
	selp.f32 	%f81, %f80, %f78, %p19;
	add.f32 	%f82, %f40, 0fC1500000;
	abs.f32 	%f83, %f82;
	setp.lt.f32 	%p20, %f83, %f81;
	selp.f32 	%f84, %f83, %f81, %p20;
	add.f32 	%f85, %f40, 0fC1700000;
	abs.f32 	%f86, %f85;
	setp.lt.f32 	%p21, %f86, %f84;
	selp.u16 	%rs1, 1, 0, %p7;
	selp.b16 	%rs2, 2, %rs1, %p8;
	selp.b16 	%rs3, 3, %rs2, %p9;
	selp.b16 	%rs4, 4, %rs3, %p10;
	selp.b16 	%rs5, 5, %rs4, %p11;
	selp.b16 	%rs6, 6, %rs5, %p12;
	selp.b16 	%rs7, 7, %rs6, %p13;
	selp.b16 	%rs8, 8, %rs7, %p14;
	selp.b16 	%rs9, 9, %rs8, %p15;
	selp.b16 	%rs10, 10, %rs9, %p16;
	selp.b16 	%rs11, 11, %rs10, %p17;
	selp.b16 	%rs12, 12, %rs11, %p18;
	selp.b16 	%rs13, 13, %rs12, %p19;
	selp.b16 	%rs14, 14, %rs13, %p20;
	selp.b16 	%rs15, 15, %rs14, %p21;
	st.global.u16 	[%rd4+16], %rs15;
$L__BB1_2:
	ret;

}
	// .globl	_ZN16lidar_processing4cuda11rangeFilterEPKNS0_9CudaPointEPS1_Pbiffff
.visible .entry _ZN16lidar_processing4cuda11rangeFilterEPKNS0_9CudaPointEPS1_Pbiffff(
	.param .u64 .ptr .align 1 _ZN16lidar_processing4cuda11rangeFilterEPKNS0_9CudaPointEPS1_Pbiffff_param_0,
	.param .u64 .ptr .align 1 _ZN16lidar_processing4cuda11rangeFilterEPKNS0_9CudaPointEPS1_Pbiffff_param_1,
	.param .u64 .ptr .align 1 _ZN16lidar_processing4cuda11rangeFilterEPKNS0_9CudaPointEPS1_Pbiffff_param_2,
	.param .u32 _ZN16lidar_processing4cuda11rangeFilterEPKNS0_9CudaPointEPS1_Pbiffff_param_3,
	.param .f32 _ZN16lidar_processing4cuda11rangeFilterEPKNS0_9CudaPointEPS1_Pbiffff_param_4,
	.param .f32 _ZN16lidar_processing4cuda11rangeFilterEPKNS0_9CudaPointEPS1_Pbiffff_param_5,
	.param .f32 _ZN16lidar_processing4cuda11rangeFilterEPKNS0_9CudaPointEPS1_Pbiffff_param_6,
	.param .f32 _ZN16lidar_processing4cuda11rangeFilterEPKNS0_9CudaPointEPS1_Pbiffff_param_7
)
{
	.reg .pred 	%p<18>;
	.reg .b16 	%rs<2>;
	.reg .b32 	%r<13>;
	.reg .b32 	%f<12>;
	.reg .b64 	%rd<13>;

	ld.param.u64 	%rd2, [_ZN16lidar_processing4cuda11rangeFilterEPKNS0_9CudaPointEPS1_Pbiffff_param_0];
	ld.param.u64 	%rd3, [_ZN16lidar_processing4cuda11rangeFilterEPKNS0_9CudaPointEPS1_Pbiffff_param_1];
	ld.param.u64 	%rd4, [_ZN16lidar_processing4cuda11rangeFilterEPKNS0_9CudaPointEPS1_Pbiffff_param_2];
	ld.param.u32 	%r2, [_ZN16lidar_processing4cuda11rangeFilterEPKNS0_9CudaPointEPS1_Pbiffff_param_3];
	ld.param.f32 	%f2, [_ZN16lidar_processing4cuda11rangeFilterEPKNS0_9CudaPointEPS1_Pbiffff_param_4];
	ld.param.f32 	%f3, [_ZN16lidar_processing4cuda11rangeFilterEPKNS0_9CudaPointEPS1_Pbiffff_param_5];
	ld.param.f32 	%f4, [_ZN16lidar_processing4cuda11rangeFilterEPKNS0_9CudaPointEPS1_Pbiffff_param_6];
	ld.param.f32 	%f5, [_ZN16lidar_processing4cuda11rangeFilterEPKNS0_9CudaPointEPS1_Pbiffff_param_7];
	mov.u32 	%r3, %ctaid.x;
	mov.u32 	%r4, %ntid.x;
	mov.u32 	%r5, %tid.x;
	mad.lo.s32 	%r1, %r3, %r4, %r5;
	setp.ge.s32 	%p3, %r1, %r2;
	@%p3 bra 	$L__BB2_7;
	cvta.to.global.u64 	%rd5, %rd2;
	mul.wide.s32 	%rd6, %r1, 28;
	add.s64 	%rd1, %rd5, %rd6;
	ld.global.f32 	%f6, [%rd1];
	abs.f32 	%f7, %f6;
	setp.equ.f32 	%p5, %f7, 0f7F800000;
	mov.pred 	%p17, 0;
	@%p5 bra 	$L__BB2_5;
	ld.global.f32 	%f8, [%rd1+4];
	abs.f32 	%f9, %f8;
	setp.equ.f32 	%p7, %f9, 0f7F800000;
	@%p7 bra 	$L__BB2_5;
	ld.global.f32 	%f1, [%rd1+8];
	abs.f32 	%f10, %f1;
	setp.equ.f32 	%p9, %f10, 0f7F800000;
	@%p9 bra 	$L__BB2_5;
	ld.global.f32 	%f11, [%rd1+20];
	setp.ge.f32 	%p10, %f11, %f2;
	setp.le.f32 	%p11, %f11, %f3;
	and.pred  	%p12, %p10, %p11;
	setp.ge.f32 	%p13, %f1, %f4;
	setp.le.f32 	%p14, %f1, %f5;
	and.pred  	%p15, %p13, %p14;
	and.pred  	%p17, %p12, %p15;
$L__BB2_5:
	cvt.s64.s32 	%rd7, %r1;
	selp.u16 	%rs1, 1, 0, %p17;
	cvta.to.global.u64 	%rd8, %rd4;
	add.s64 	%rd9, %rd8, %rd7;
	st.global.u8 	[%rd9], %rs1;
	not.pred 	%p16, %p17;
	@%p16 bra 	$L__BB2_7;
	cvta.to.global.u64 	%rd10, %rd3;
	add.s64 	%rd12, %rd10, %rd6;
	ld.global.u32 	%r6, [%rd1];
	ld.global.u32 	%r7, [%rd1+4];
	ld.global.u32 	%r8, [%rd1+8];
	ld.global.u32 	%r9, [%rd1+12];
	.pragma "used_bytes_mask 3";
	ld.global.u32 	%r10, [%rd1+16];
	ld.global.u32 	%r11, [%rd1+20];
	ld.global.u32 	%r12, [%rd1+24];
	st.global.u32 	[%rd12], %r6;
	st.global.u32 	[%rd12+4], %r7;
	st.global.u32 	[%rd12+8], %r8;
	st.global.u32 	[%rd12+12], %r9;
	st.global.u32 	[%rd12+16], %r10;
	st.global.u32 	[%rd12+20], %r11;
	st.global.u32 	[%rd12+24], %r12;
$L__BB2_7:
	ret;

}
	// .globl	_ZN16lidar_processing4cuda17ransacPlaneKernelEPKNS0_9CudaPointEiPNS0_17PlaneCoefficientsEPfifP17curandStateXORWOW
.visible .entry _ZN16lidar_processing4cuda17ransacPlaneKernelEPKNS0_9CudaPointEiPNS0_17PlaneCoefficientsEPfifP17curandStateXORWOW(
	.param .u64 .ptr .align 1 _ZN16lidar_processing4cuda17ransacPlaneKernelEPKNS0_9CudaPointEiPNS0_17PlaneCoefficientsEPfifP17curandStateXORWOW_param_0,
	.param .u32 _ZN16lidar_processing4cuda17ransacPlaneKernelEPKNS0_9CudaPointEiPNS0_17PlaneCoefficientsEPfifP17curandStateXORWOW_param_1,
	.param .u64 .ptr .align 1 _ZN16lidar_processing4cuda17ransacPlaneKernelEPKNS0_9CudaPointEiPNS0_17PlaneCoefficientsEPfifP17curandStateXORWOW_param_2,
	.param .u64 .ptr .align 1 _ZN16lidar_processing4cuda17ransacPlaneKernelEPKNS0_9CudaPointEiPNS0_17PlaneCoefficientsEPfifP17curandStateXORWOW_param_3,
	.param .u32 _ZN16lidar_processing4cuda17ransacPlaneKernelEPKNS0_9CudaPointEiPNS0_17PlaneCoefficientsEPfifP17curandStateXORWOW_param_4,
	.param .f32 _ZN16lidar_processing4cuda17ransacPlaneKernelEPKNS0_9CudaPointEiPNS0_17PlaneCoefficientsEPfifP17curandStateXORWOW_param_5,
	.param .u64 .ptr .align 1 _ZN16lidar_processing4cuda17ransacPlaneKernelEPKNS0_9CudaPointEiPNS0_17PlaneCoefficientsEPfifP17curandStateXORWOW_param_6
)
{
	.reg .pred 	%p<51>;
	.reg .b32 	%r<449>;
	.reg .b32 	%f<292>;
	.reg .b64 	%rd<33>;
	.reg .b64 	%fd<17>;
	// demoted variable
	.shared .align 4 .f32 _ZZN16lidar_processing4cuda17ransacPlaneKernelEPKNS0_9CudaPointEiPNS0_17PlaneCoefficientsEPfifP17curandStateXORWOWE12shared_plane_$_0;
	// demoted variable
	.shared .align 4 .f32 _ZZN16lidar_processing4cuda17ransacPlaneKernelEPKNS0_9CudaPointEiPNS0_17PlaneCoefficientsEPfifP17curandStateXORWOWE12shared_plane_$_1;
	// demoted variable
	.shared .align 4 .f32 _ZZN16lidar_processing4cuda17ransacPlaneKernelEPKNS0_9CudaPointEiPNS0_17PlaneCoefficientsEPfifP17curandStateXORWOWE12shared_plane_$_2;
	// demoted variable
	.shared .align 4 .f32 _ZZN16lidar_processing4cuda17ransacPlaneKernelEPKNS0_9CudaPointEiPNS0_17PlaneCoefficientsEPfifP17curandStateXORWOWE12shared_plane_$_3;
	// demoted variable
	.shared .align 4 .f32 _ZZN16lidar_processing4cuda17ransacPlaneKernelEPKNS0_9CudaPointEiPNS0_17PlaneCoefficientsEPfifP17curandStateXORWOWE12shared_score;
	ld.param.u64 	%rd9, [_ZN16lidar_processing4cuda17ransacPlaneKernelEPKNS0_9CudaPointEiPNS0_17PlaneCoefficientsEPfifP17curandStateXORWOW_param_0];
	ld.param.u32 	%r256, [_ZN16lidar_processing4cuda17ransacPlaneKernelEPKNS0_9CudaPointEiPNS0_17PlaneCoefficientsEPfifP17curandStateXORWOW_param_1];
	ld.param.u64 	%rd7, [_ZN16lidar_processing4cuda17ransacPlaneKernelEPKNS0_9CudaPointEiPNS0_17PlaneCoefficientsEPfifP17curandStateXORWOW_param_2];
	ld.param.u64 	%rd10, [_ZN16lidar_processing4cuda17ransacPlaneKernelEPKNS0_9CudaPointEiPNS0_17PlaneCoefficientsEPfifP17curandStateXORWOW_param_3];
	ld.param.u32 	%r257, [_ZN16lidar_processing4cuda17ransacPlaneKernelEPKNS0_9CudaPointEiPNS0_17PlaneCoefficientsEPfifP17curandStateXORWOW_param_4];
	ld.param.f32 	%f80, [_ZN16lidar_processing4cuda17ransacPlaneKernelEPKNS0_9CudaPointEiPNS0_17PlaneCoefficientsEPfifP17curandStateXORWOW_param_5];
	ld.param.u64 	%rd8, [_ZN16lidar_processing4cuda17ransacPlaneKernelEPKNS0_9CudaPointEiPNS0_17PlaneCoefficientsEPfifP17curandStateXORWOW_param_6];
	cvta.to.global.u64 	%rd1, %rd9;
	cvta.to.global.u64 	%rd2, %rd10;
	mov.u32 	%r258, %ctaid.x;
	mov.u32 	%r259, %ntid.x;
	mov.u32 	%r1, %tid.x;
	mad.lo.s32 	%r377, %r258, %r259, %r1;
	mov.u32 	%r260, %nctaid.x;
	mul.lo.s32 	%r3, %r259, %r260;
	setp.ne.s32 	%p1, %r1, 0;
	@%p1 bra 	$L__BB3_2;
	mov.b32 	%r261, 0;
	st.shared.u32 	[_ZZN16lidar_processing4cuda17ransacPlaneKernelEPKNS0_9CudaPointEiPNS0_17PlaneCoefficientsEPfifP17curandStateXORWOWE12shared_score], %r261;
$L__BB3_2:
	bar.sync 	0;
	setp.ge.s32 	%p2, %r377, %r257;
	mov.f32 	%f262, 0f00000000;
	mov.f32 	%f263, %f262;
	mov.f32 	%f264, %f262;
	mov.f32 	%f265, %f262;
	mov.f32 	%f266, %f262;
	@%p2 bra 	$L__BB3_36;
	cvta.to.global.u64 	%rd11, %rd8;
	mul.wide.s32 	%rd12, %r377, 48;
	add.s64 	%rd3, %rd11, %rd12;
	setp.gt.s32 	%p3, %r256, 0;
	cvt.rn.f32.s32 	%f1, %r256;
	ld.global.v2.u32 	{%r416, %r417}, [%rd3];
	ld.global.v2.u32 	{%r418, %r419}, [%rd3+8];
	ld.global.v2.u32 	{%r420, %r421}, [%rd3+16];
	ld.global.v2.u32 	{%r59, %r68}, [%rd3+24];
	ld.global.f32 	%f6, [%rd3+32];
	ld.global.f64 	%fd6, [%rd3+40];
	@%p3 bra 	$L__BB3_5;
	mov.f32 	%f266, 0f00000000;
	div.rn.f32 	%f9, %f266, %f1;
	mov.f32 	%f265, %f266;
	mov.f32 	%f264, %f266;
	mov.f32 	%f263, %f266;
	mov.f32 	%f262, %f266;
	bra.uni 	$L__BB3_28;
$L__BB3_5:
	and.b32  	%r93, %r256, 7;
	add.s32 	%r94, %r93, -1;
	and.b32  	%r95, %r256, 3;
	and.b32  	%r96, %r256, 2147483640;
	and.b32  	%r97, %r256, 1;
	neg.s32 	%r98, %r96;
	add.s64 	%rd4, %rd1, 112;
	mov.f32 	%f266, 0f00000000;
	mov.f32 	%f265, %f266;
	mov.f32 	%f264, %f266;
	mov.f32 	%f263, %f266;
	mov.f32 	%f262, %f266;
$L__BB3_6:
	shr.u32 	%r299, %r417, 2;
	xor.b32  	%r300, %r299, %r417;
	shl.b32 	%r301, %r421, 4;
	shl.b32 	%r302, %r300, 1;
	xor.b32  	%r303, %r301, %r302;
	xor.b32  	%r304, %r303, %r421;
	xor.b32  	%r399, %r304, %r300;
	add.s32 	%r305, %r416, %r399;
	add.s32 	%r306, %r305, 362437;
	rem.u32 	%r113, %r306, %r256;
	shr.u32 	%r307, %r418, 2;
	xor.b32  	%r308, %r307, %r418;
	shl.b32 	%r309, %r399, 4;
	shl.b32 	%r310, %r308, 1;
	xor.b32  	%r311, %r310, %r309;
	xor.b32  	%r312, %r311, %r308;
	xor.b32  	%r398, %r312, %r399;
	add.s32 	%r313, %r416, %r398;
	add.s32 	%r314, %r313, 724874;
	shr.u32 	%r315, %r419, 2;
	xor.b32  	%r316, %r315, %r419;
	shl.b32 	%r317, %r398, 4;
	shl.b32 	%r318, %r316, 1;
	xor.b32  	%r319, %r318, %r317;
	xor.b32  	%r320, %r319, %r316;
	xor.b32  	%r115, %r320, %r398;
	add.s32 	%r116, %r416, 1087311;
	rem.u32 	%r390, %r314, %r256;
	setp.ne.s32 	%p15, %r390, %r113;
	mov.u32 	%r397, %r115;
	mov.u32 	%r400, %r421;
	mov.u32 	%r401, %r420;
	mov.u32 	%r402, %r116;
	@%p15 bra 	$L__BB3_9;
	mov.u32 	%r402, %r116;
	mov.u32 	%r397, %r115;
	mov.u32 	%r400, %r421;
	mov.u32 	%r383, %r420;
$L__BB3_8:
	mov.u32 	%r401, %r400;
	mov.u32 	%r400, %r399;
	mov.u32 	%r399, %r398;
	mov.u32 	%r398, %r397;
	shr.u32 	%r321, %r383, 2;
	xor.b32  	%r322, %r321, %r383;
	shl.b32 	%r323, %r398, 4;
	shl.b32 	%r324, %r322, 1;
	xor.b32  	%r325, %r323, %r324;
	xor.b32  	%r326, %r325, %r398;
	xor.b32  	%r397, %r326, %r322;
	add.s32 	%r402, %r402, 362437;
	add.s32 	%r327, %r397, %r402;
	rem.u32 	%r390, %r327, %r256;
	setp.eq.s32 	%p16, %r390, %r113;
	mov.u32 	%r383, %r401;
	@%p16 bra 	$L__BB3_8;
$L__BB3_9:
	add.s32 	%r328, %r115, %r116;
	rem.u32 	%r403, %r328, %r256;
	setp.ne.s32 	%p17, %r403, %r113;
	setp.ne.s32 	%p18, %r403, %r390;
	and.pred  	%p19, %p17, %p18;
	@%p19 bra 	$L__BB3_12;
	mov.u32 	%r396, %r401;
$L__BB3_11:
	mov.u32 	%r401, %r400;
	mov.u32 	%r400, %r399;
	mov.u32 	%r399, %r398;
	mov.u32 	%r398, %r397;
	shr.u32 	%r329, %r396, 2;
	xor.b32  	%r330, %r329, %r396;
	shl.b32 	%r331, %r398, 4;
	shl.b32 	%r332, %r330, 1;
	xor.b32  	%r333, %r331, %r332;
	xor.b32  	%r334, %r333, %r398;
	xor.b32  	%r397, %r334, %r330;
	add.s32 	%r402, %r402, 362437;
	add.s32 	%r335, %r397, %r402;
	rem.u32 	%r403, %r335, %r256;
	setp.eq.s32 	%p20, %r403, %r113;
	setp.eq.s32 	%p21, %r403, %r390;
	or.pred  	%p22, %p20, %p21;
	mov.u32 	%r396, %r401;
	@%p22 bra 	$L__BB3_11;
$L__BB3_12:
	mul.wide.u32 	%rd19, %r113, 28;
	add.s64 	%rd20, %rd1, %rd19;
	mul.wide.s32 	%rd21, %r390, 28;
	add.s64 	%rd22, %rd1, %rd21;
	mul.wide.s32 	%rd23, %r403, 28;
	add.s64 	%rd24, %rd1, %rd23;
	ld.global.f32 	%f107, [%rd22];
	ld.global.f32 	%f18, [%rd20];
	sub.f32 	%f108, %f107, %f18;
	ld.global.f32 	%f109, [%rd22+4];
	ld.global.f32 	%f19, [%rd20+4];
	sub.f32 	%f110, %f109, %f19;
	ld.global.f32 	%f111, [%rd22+8];
	ld.global.f32 	%f20, [%rd20+8];
	sub.f32 	%f112, %f111, %f20;
	ld.global.f32 	%f113, [%rd24];
	sub.f32 	%f114, %f113, %f18;
	ld.global.f32 	%f115, [%rd24+4];
	sub.f32 	%f116, %f115, %f19;
	ld.global.f32 	%f117, [%rd24+8];
	sub.f32 	%f118, %f117, %f20;
	mul.f32 	%f119, %f110, %f118;
	mul.f32 	%f120, %f112, %f116;
	sub.f32 	%f21, %f119, %f120;
	mul.f32 	%f121, %f112, %f114;
	mul.f32 	%f122, %f108, %f118;
	sub.f32 	%f22, %f121, %f122;
	mul.f32 	%f123, %f108, %f116;
	mul.f32 	%f124, %f110, %f114;
	sub.f32 	%f23, %f123, %f124;
	mul.f32 	%f125, %f22, %f22;
	fma.rn.f32 	%f126, %f21, %f21, %f125;
	fma.rn.f32 	%f127, %f23, %f23, %f126;
	sqrt.rn.f32 	%f24, %f127;
	setp.lt.f32 	%p23, %f24, 0f358637BD;
	@%p23 bra 	$L__BB3_27;
	setp.lt.u32 	%p24, %r256, 8;
	div.rn.f32 	%f25, %f21, %f24;
	div.rn.f32 	%f26, %f22, %f24;
	div.rn.f32 	%f27, %f23, %f24;
	mul.f32 	%f128, %f26, %f19;
	fma.rn.f32 	%f129, %f25, %f18, %f128;
	fma.rn.f32 	%f28, %f27, %f20, %f129;
	mov.b32 	%r410, 0;
	mov.u32 	%r415, %r410;
	@%p24 bra 	$L__BB3_16;
	mov.b32 	%r415, 0;
	mov.u64 	%rd32, %rd4;
	mov.u32 	%r404, %r98;
$L__BB3_15:
	.pragma "nounroll";
	ld.global.f32 	%f130, [%rd32+-112];
	ld.global.f32 	%f131, [%rd32+-108];
	mul.f32 	%f132, %f26, %f131;
	fma.rn.f32 	%f133, %f25, %f130, %f132;
	ld.global.f32 	%f134, [%rd32+-104];
	fma.rn.f32 	%f135, %f27, %f134, %f133;
	sub.f32 	%f136, %f135, %f28;
	abs.f32 	%f137, %f136;
	setp.lt.f32 	%p25, %f137, %f80;
	selp.u32 	%r339, 1, 0, %p25;
	add.s32 	%r340, %r415, %r339;
	ld.global.f32 	%f138, [%rd32+-84];
	ld.global.f32 	%f139, [%rd32+-80];
	mul.f32 	%f140, %f26, %f139;
	fma.rn.f32 	%f141, %f25, %f138, %f140;
	ld.global.f32 	%f142, [%rd32+-76];
	fma.rn.f32 	%f143, %f27, %f142, %f141;
	sub.f32 	%f144, %f143, %f28;
	abs.f32 	%f145, %f144;
	setp.lt.f32 	%p26, %f145, %f80;
	selp.u32 	%r341, 1, 0, %p26;
	add.s32 	%r342, %r340, %r341;
	ld.global.f32 	%f146, [%rd32+-56];
	ld.global.f32 	%f147, [%rd32+-52];
	mul.f32 	%f148, %f26, %f147;
	fma.rn.f32 	%f149, %f25, %f146, %f148;
	ld.global.f32 	%f150, [%rd32+-48];
	fma.rn.f32 	%f151, %f27, %f150, %f149;
	sub.f32 	%f152, %f151, %f28;
	abs.f32 	%f153, %f152;
	setp.lt.f32 	%p27, %f153, %f80;
	selp.u32 	%r343, 1, 0, %p27;
	add.s32 	%r344, %r342, %r343;
	ld.global.f32 	%f154, [%rd32+-28];
	ld.global.f32 	%f155, [%rd32+-24];
	mul.f32 	%f156, %f26, %f155;
	fma.rn.f32 	%f157, %f25, %f154, %f156;
	ld.global.f32 	%f158, [%rd32+-20];
	fma.rn.f32 	%f159, %f27, %f158, %f157;
	sub.f32 	%f160, %f159, %f28;
	abs.f32 	%f161, %f160;
	setp.lt.f32 	%p28, %f161, %f80;
	selp.u32 	%r345, 1, 0, %p28;
	add.s32 	%r346, %r344, %r345;
	ld.global.f32 	%f162, [%rd32];
	ld.global.f32 	%f163, [%rd32+4];
	mul.f32 	%f164, %f26, %f163;
	fma.rn.f32 	%f165, %f25, %f162, %f164;
	ld.global.f32 	%f166, [%rd32+8];
	fma.rn.f32 	%f167, %f27, %f166, %f165;
	sub.f32 	%f168, %f167, %f28;
	abs.f32 	%f169, %f168;
	setp.lt.f32 	%p29, %f169, %f80;
	selp.u32 	%r347, 1, 0, %p29;
	add.s32 	%r348, %r346, %r347;
	ld.global.f32 	%f170, [%rd32+28];
	ld.global.f32 	%f171, [%rd32+32];
	mul.f32 	%f172, %f26, %f171;
	fma.rn.f32 	%f173, %f25, %f170, %f172;
	ld.global.f32 	%f174, [%rd32+36];
	fma.rn.f32 	%f175, %f27, %f174, %f173;
	sub.f32 	%f176, %f175, %f28;
	abs.f32 	%f177, %f176;
	setp.lt.f32 	%p30, %f177, %f80;
	selp.u32 	%r349, 1, 0, %p30;
	add.s32 	%r350, %r348, %r349;
	ld.global.f32 	%f178, [%rd32+56];
	ld.global.f32 	%f179, [%rd32+60];
	mul.f32 	%f180, %f26, %f179;
	fma.rn.f32 	%f181, %f25, %f178, %f180;
	ld.global.f32 	%f182, [%rd32+64];
	fma.rn.f32 	%f183, %f27, %f182, %f181;
	sub.f32 	%f184, %f183, %f28;
	abs.f32 	%f185, %f184;
	setp.lt.f32 	%p31, %f185, %f80;
	selp.u32 	%r351, 1, 0, %p31;
	add.s32 	%r352, %r350, %r351;
	ld.global.f32 	%f186, [%rd32+84];
	ld.global.f32 	%f187, [%rd32+88];
	mul.f32 	%f188, %f26, %f187;
	fma.rn.f32 	%f189, %f25, %f186, %f188;
	ld.global.f32 	%f190, [%rd32+92];
	fma.rn.f32 	%f191, %f27, %f190, %f189;
	sub.f32 	%f192, %f191, %f28;
	abs.f32 	%f193, %f192;
	setp.lt.f32 	%p32, %f193, %f80;
	selp.u32 	%r353, 1, 0, %p32;
	add.s32 	%r415, %r352, %r353;
	add.s32 	%r404, %r404, 8;
	add.s64 	%rd32, %rd32, 224;
	setp.ne.s32 	%p33, %r404, 0;
	mov.u32 	%r410, %r96;
	@%p33 bra 	$L__BB3_15;
$L__BB3_16:
	setp.eq.s32 	%p34, %r93, 0;
	@%p34 bra 	$L__BB3_24;
	setp.lt.u32 	%p35, %r94, 3;
	@%p35 bra 	$L__BB3_19;
	mul.wide.u32 	%rd25, %r410, 28;
	add.s64 	%rd26, %rd1, %rd25;
	ld.global.f32 	%f194, [%rd26];
	ld.global.f32 	%f195, [%rd26+4];
	mul.f32 	%f196, %f26, %f195;
	fma.rn.f32 	%f197, %f25, %f194, %f196;
	ld.global.f32 	%f198, [%rd26+8];
	fma.rn.f32 	%f199, %f27, %f198, %f197;
	sub.f32 	%f200, %f199, %f28;
	abs.f32 	%f201, %f200;
	setp.lt.f32 	%p36, %f201, %f80;
	selp.u32 	%r355, 1, 0, %p36;
	add.s32 	%r356, %r415, %r355;
	ld.global.f32 	%f202, [%rd26+28];
	ld.global.f32 	%f203, [%rd26+32];
	mul.f32 	%f204, %f26, %f203;
	fma.rn.f32 	%f205, %f25, %f202, %f204;
	ld.global.f32 	%f206, [%rd26+36];
	fma.rn.f32 	%f207, %f27, %f206, %f205;
	sub.f32 	%f208, %f207, %f28;
	abs.f32 	%f209, %f208;
	setp.lt.f32 	%p37, %f209, %f80;
	selp.u32 	%r357, 1, 0, %p37;
	add.s32 	%r358, %r356, %r357;
	ld.global.f32 	%f210, [%rd26+56];
	ld.global.f32 	%f211, [%rd26+60];
	mul.f32 	%f212, %f26, %f211;
	fma.rn.f32 	%f213, %f25, %f210, %f212;
	ld.global.f32 	%f214, [%rd26+64];
	fma.rn.f32 	%f215, %f27, %f214, %f213;
	sub.f32 	%f216, %f215, %f28;
	abs.f32 	%f217, %f216;
	setp.lt.f32 	%p38, %f217, %f80;
	selp.u32 	%r359, 1, 0, %p38;
	add.s32 	%r360, %r358, %r359;
	ld.global.f32 	%f218, [%rd26+84];
	ld.global.f32 	%f219, [%rd26+88];
	mul.f32 	%f220, %f26, %f219;
	fma.rn.f32 	%f221, %f25, %f218, %f220;
	ld.global.f32 	%f222, [%rd26+92];
	fma.rn.f32 	%f223, %f27, %f222, %f221;
	sub.f32 	%f224, %f223, %f28;
	abs.f32 	%f225, %f224;
	setp.lt.f32 	%p39, %f225, %f80;
	selp.u32 	%r361, 1, 0, %p39;
	add.s32 	%r415, %r360, %r361;
	add.s32 	%r410, %r410, 4;
$L__BB3_19:
	setp.eq.s32 	%p40, %r95, 0;
	@%p40 bra 	$L__BB3_24;
	setp.eq.s32 	%p41, %r95, 1;
	@%p41 bra 	$L__BB3_22;
	mul.wide.u32 	%rd27, %r410, 28;
	add.s64 	%rd28, %rd1, %rd27;
	ld.global.f32 	%f226, [%rd28];
	ld.global.f32 	%f227, [%rd28+4];
	mul.f32 	%f228, %f26, %f227;
	fma.rn.f32 	%f229, %f25, %f226, %f228;
	ld.global.f32 	%f230, [%rd28+8];
	fma.rn.f32 	%f231, %f27, %f230, %f229;
	sub.f32 	%f232, %f231, %f28;
	abs.f32 	%f233, %f232;
	setp.lt.f32 	%p42, %f233, %f80;
	selp.u32 	%r363, 1, 0, %p42;
	add.s32 	%r364, %r415, %r363;
	ld.global.f32 	%f234, [%rd28+28];
	ld.global.f32 	%f235, [%rd28+32];
	mul.f32 	%f236, %f26, %f235;
	fma.rn.f32 	%f237, %f25, %f234, %f236;
	ld.global.f32 	%f238, [%rd28+36];
	fma.rn.f32 	%f239, %f27, %f238, %f237;
	sub.f32 	%f240, %f239, %f28;
	abs.f32 	%f241, %f240;
	setp.lt.f32 	%p43, %f241, %f80;
	selp.u32 	%r365, 1, 0, %p43;
	add.s32 	%r415, %r364, %r365;
	add.s32 	%r410, %r410, 2;
$L__BB3_22:
	setp.eq.s32 	%p44, %r97, 0;
	@%p44 bra 	$L__BB3_24;
	mul.wide.u32 	%rd29, %r410, 28;
	add.s64 	%rd30, %rd1, %rd29;
	ld.global.f32 	%f242, [%rd30];
	ld.global.f32 	%f243, [%rd30+4];
	mul.f32 	%f244, %f26, %f243;
	fma.rn.f32 	%f245, %f25, %f242, %f244;
	ld.global.f32 	%f246, [%rd30+8];
	fma.rn.f32 	%f247, %f27, %f246, %f245;
	sub.f32 	%f248, %f247, %f28;
	abs.f32 	%f249, %f248;
	setp.lt.f32 	%p45, %f249, %f80;
	selp.u32 	%r366, 1, 0, %p45;
	add.s32 	%r415, %r415, %r366;
$L__BB3_24:
	cvt.rn.f32.u32 	%f250, %r415;
	div.rn.f32 	%f29, %f250, %f1;
	setp.leu.f32 	%p46, %f29, %f266;
	@%p46 bra 	$L__BB3_26;
	neg.f32 	%f265, %f28;
	mov.f32 	%f262, %f25;
	mov.f32 	%f263, %f26;
	mov.f32 	%f264, %f27;
	mov.f32 	%f266, %f29;
$L__BB3_26:
	st.global.v2.u32 	[%rd3], {%r402, %r401};
	st.global.v2.u32 	[%rd3+8], {%r400, %r399};
	st.global.v2.u32 	[%rd3+16], {%r398, %r397};
	st.global.v2.u32 	[%rd3+24], {%r59, %r68};
	st.global.f32 	[%rd3+32], %f6;
	st.global.f64 	[%rd3+40], %fd6;
	mov.u32 	%r416, %r402;
	mov.u32 	%r417, %r401;
	mov.u32 	%r418, %r400;
	mov.u32 	%r419, %r399;
	mov.u32 	%r420, %r398;
	mov.u32 	%r421, %r397;
$L__BB3_27:
	add.s32 	%r377, %r377, %r3;
	setp.lt.s32 	%p47, %r377, %r257;
	@%p47 bra 	$L__BB3_6;
	bra.uni 	$L__BB3_36;
$L__BB3_28:
	shr.u32 	%r262, %r417, 2;
	xor.b32  	%r263, %r262, %r417;
	shl.b32 	%r264, %r421, 4;
	shl.b32 	%r265, %r263, 1;
	xor.b32  	%r266, %r264, %r265;
	xor.b32  	%r267, %r266, %r421;
	xor.b32  	%r439, %r267, %r263;
	add.s32 	%r268, %r416, %r439;
	add.s32 	%r269, %r268, 362437;
	rem.u32 	%r201, %r269, %r256;
	shr.u32 	%r270, %r418, 2;
	xor.b32  	%r271, %r270, %r418;
	shl.b32 	%r272, %r439, 4;
	shl.b32 	%r273, %r271, 1;
	xor.b32  	%r274, %r273, %r272;
	xor.b32  	%r275, %r274, %r271;
	xor.b32  	%r438, %r275, %r439;
	add.s32 	%r276, %r416, %r438;
	add.s32 	%r277, %r276, 724874;
	shr.u32 	%r278, %r419, 2;
	xor.b32  	%r279, %r278, %r419;
	shl.b32 	%r280, %r438, 4;
	shl.b32 	%r281, %r279, 1;
	xor.b32  	%r282, %r281, %r280;
	xor.b32  	%r283, %r282, %r279;
	xor.b32  	%r203, %r283, %r438;
	add.s32 	%r204, %r416, 1087311;
	rem.u32 	%r435, %r277, %r256;
	setp.ne.s32 	%p4, %r435, %r201;
	mov.u32 	%r437, %r203;
	mov.u32 	%r440, %r421;
	mov.u32 	%r441, %r420;
	mov.u32 	%r436, %r204;
	@%p4 bra 	$L__BB3_29;
	bra.uni 	$L__BB3_42;
$L__BB3_29:
	add.s32 	%r291, %r203, %r204;
	rem.u32 	%r442, %r291, %r256;
	setp.ne.s32 	%p6, %r442, %r201;
	setp.ne.s32 	%p7, %r442, %r435;
	and.pred  	%p8, %p6, %p7;
	@%p8 bra 	$L__BB3_31;
$L__BB3_30:
	mov.u32 	%r225, %r440;
	mov.u32 	%r440, %r439;
	mov.u32 	%r439, %r438;
	mov.u32 	%r438, %r437;
	shr.u32 	%r292, %r441, 2;
	xor.b32  	%r293, %r292, %r441;
	shl.b32 	%r294, %r438, 4;
	shl.b32 	%r295, %r293, 1;
	xor.b32  	%r296, %r294, %r295;
	xor.b32  	%r297, %r296, %r438;
	xor.b32  	%r437, %r297, %r293;
	add.s32 	%r436, %r436, 362437;
	add.s32 	%r298, %r437, %r436;
	rem.u32 	%r442, %r298, %r256;
	setp.eq.s32 	%p9, %r442, %r201;
	setp.eq.s32 	%p10, %r442, %r435;
	or.pred  	%p11, %p9, %p10;
	mov.u32 	%r441, %r225;
	@%p11 bra 	$L__BB3_30;
$L__BB3_31:
	mul.wide.s32 	%rd13, %r201, 28;
	add.s64 	%rd14, %rd1, %rd13;
	mul.wide.s32 	%rd15, %r435, 28;
	add.s64 	%rd16, %rd1, %rd15;
	mul.wide.s32 	%rd17, %r442, 28;
	add.s64 	%rd18, %rd1, %rd17;
	ld.global.f32 	%f83, [%rd16];
	ld.global.f32 	%f50, [%rd14];
	sub.f32 	%f84, %f83, %f50;
	ld.global.f32 	%f85, [%rd16+4];
	ld.global.f32 	%f51, [%rd14+4];
	sub.f32 	%f86, %f85, %f51;
	ld.global.f32 	%f87, [%rd16+8];
	ld.global.f32 	%f52, [%rd14+8];
	sub.f32 	%f88, %f87, %f52;
	ld.global.f32 	%f89, [%rd18];
	sub.f32 	%f90, %f89, %f50;
	ld.global.f32 	%f91, [%rd18+4];
	sub.f32 	%f92, %f91, %f51;
	ld.global.f32 	%f93, [%rd18+8];
	sub.f32 	%f94, %f93, %f52;
	mul.f32 	%f95, %f86, %f94;
	mul.f32 	%f96, %f88, %f92;
	sub.f32 	%f53, %f95, %f96;
	mul.f32 	%f97, %f88, %f90;
	mul.f32 	%f98, %f84, %f94;
	sub.f32 	%f54, %f97, %f98;
	mul.f32 	%f99, %f84, %f92;
	mul.f32 	%f100, %f86, %f90;
	sub.f32 	%f55, %f99, %f100;
	mul.f32 	%f101, %f54, %f54;
	fma.rn.f32 	%f102, %f53, %f53, %f101;
	fma.rn.f32 	%f103, %f55, %f55, %f102;
	sqrt.rn.f32 	%f56, %f103;
	setp.lt.f32 	%p12, %f56, 0f358637BD;
	@%p12 bra 	$L__BB3_35;
	div.rn.f32 	%f57, %f53, %f56;
	div.rn.f32 	%f58, %f54, %f56;
	div.rn.f32 	%f59, %f55, %f56;
	mul.f32 	%f104, %f58, %f51;
	fma.rn.f32 	%f105, %f57, %f50, %f104;
	fma.rn.f32 	%f60, %f59, %f52, %f105;
	setp.leu.f32 	%p13, %f9, %f266;
	@%p13 bra 	$L__BB3_34;
	neg.f32 	%f265, %f60;
	mov.f32 	%f262, %f57;
	mov.f32 	%f263, %f58;
	mov.f32 	%f264, %f59;
	mov.f32 	%f266, %f9;
$L__BB3_34:
	st.global.v2.u32 	[%rd3], {%r436, %r441};
	st.global.v2.u32 	[%rd3+8], {%r440, %r439};
	st.global.v2.u32 	[%rd3+16], {%r438, %r437};
	st.global.v2.u32 	[%rd3+24], {%r59, %r68};
	st.global.f32 	[%rd3+32], %f6;
	st.global.f64 	[%rd3+40], %fd6;
	mov.u32 	%r416, %r436;
	mov.u32 	%r417, %r441;
	mov.u32 	%r418, %r440;
	mov.u32 	%r419, %r439;
	mov.u32 	%r420, %r438;
	mov.u32 	%r421, %r437;
$L__BB3_35:
	add.s32 	%r377, %r377, %r3;
	setp.lt.s32 	%p14, %r377, %r257;
	@%p14 bra 	$L__BB3_28;
$L__BB3_36:
	bar.sync 	0;
	ld.shared.f32 	%f251, [_ZZN16lidar_processing4cuda17ransacPlaneKernelEPKNS0_9CudaPointEiPNS0_17PlaneCoefficientsEPfifP17curandStateXORWOWE12shared_score];
	setp.leu.f32 	%p48, %f266, %f251;
	@%p48 bra 	$L__BB3_38;
	mov.b32 	%r367, %f266;
	atom.shared.exch.b32 	%r368, [_ZZN16lidar_processing4cuda17ransacPlaneKernelEPKNS0_9CudaPointEiPNS0_17PlaneCoefficientsEPfifP17curandStateXORWOWE12shared_score], %r367;
	st.shared.f32 	[_ZZN16lidar_processing4cuda17ransacPlaneKernelEPKNS0_9CudaPointEiPNS0_17PlaneCoefficientsEPfifP17curandStateXORWOWE12shared_plane_$_0], %f262;
	st.shared.f32 	[_ZZN16lidar_processing4cuda17ransacPlaneKernelEPKNS0_9CudaPointEiPNS0_17PlaneCoefficientsEPfifP17curandStateXORWOWE12shared_plane_$_1], %f263;
	st.shared.f32 	[_ZZN16lidar_processing4cuda17ransacPlaneKernelEPKNS0_9CudaPointEiPNS0_17PlaneCoefficientsEPfifP17curandStateXORWOWE12shared_plane_$_2], %f264;
	st.shared.f32 	[_ZZN16lidar_processing4cuda17ransacPlaneKernelEPKNS0_9CudaPointEiPNS0_17PlaneCoefficientsEPfifP17curandStateXORWOWE12shared_plane_$_3], %f265;
$L__BB3_38:
	setp.ne.s32 	%p49, %r1, 0;
	bar.sync 	0;
	@%p49 bra 	$L__BB3_41;
	ld.shared.f32 	%f79, [_ZZN16lidar_processing4cuda17ransacPlaneKernelEPKNS0_9CudaPointEiPNS0_17PlaneCoefficientsEPfifP17curandStateXORWOWE12shared_score];
	ld.global.f32 	%f252, [%rd2];
	setp.leu.f32 	%p50, %f79, %f252;
	@%p50 bra 	$L__BB3_41;
	cvta.to.global.u64 	%rd31, %rd7;
	mov.b32 	%r369, %f79;
	atom.global.exch.b32 	%r370, [%rd2], %r369;
	ld.shared.f32 	%f253, [_ZZN16lidar_processing4cuda17ransacPlaneKernelEPKNS0_9CudaPointEiPNS0_17PlaneCoefficientsEPfifP17curandStateXORWOWE12shared_plane_$_0];
	ld.shared.f32 	%f254, [_ZZN16lidar_processing4cuda17ransacPlaneKernelEPKNS0_9CudaPointEiPNS0_17PlaneCoefficientsEPfifP17curandStateXORWOWE12shared_plane_$_1];
	ld.shared.f32 	%f255, [_ZZN16lidar_processing4cuda17ransacPlaneKernelEPKNS0_9CudaPointEiPNS0_17PlaneCoefficientsEPfifP17curandStateXORWOWE12shared_plane_$_2];
	ld.shared.f32 	%f256, [_ZZN16lidar_processing4cuda17ransacPlaneKernelEPKNS0_9CudaPointEiPNS0_17PlaneCoefficientsEPfifP17curandStateXORWOWE12shared_plane_$_3];
	st.global.f32 	[%rd31], %f253;
	st.global.f32 	[%rd31+4], %f254;
	st.global.f32 	[%rd31+8], %f255;
	st.global.f32 	[%rd31+12], %f256;
$L__BB3_41:
	ret;
$L__BB3_42:
	mov.u32 	%r216, %r440;
	mov.u32 	%r440, %r439;
	mov.u32 	%r439, %r438;
	mov.u32 	%r438, %r437;
	shr.u32 	%r284, %r441, 2;
	xor.b32  	%r285, %r284, %r441;
	shl.b32 	%r286, %r438, 4;
	shl.b32 	%r287, %r285, 1;
	xor.b32  	%r288, %r286, %r287;
	xor.b32  	%r289, %r288, %r438;
	xor.b32  	%r437, %r289, %r285;
	add.s32 	%r436, %r436, 362437;
	add.s32 	%r290, %r437, %r436;
	rem.u32 	%r435, %r290, %r256;
	setp.eq.s32 	%p5, %r435, %r201;
	mov.u32 	%r441, %r216;
	@%p5 bra 	$L__BB3_42;
	bra.uni 	$L__BB3_29;

}
	// .globl	_ZN16lidar_processing4cuda20classifyGroundPointsEPKNS0_9CudaPointEPbPfiNS0_17PlaneCoefficientsEf
.visible .entry _ZN16lidar_processing4cuda20classifyGroundPointsEPKNS0_9CudaPointEPbPfiNS0_17PlaneCoefficientsEf(
	.param .u64 .ptr .align 1 _ZN16lidar_processing4cuda20classifyGroundPointsEPKNS0_9CudaPointEPbPfiNS0_17PlaneCoefficientsEf_param_0,
	.param .u64 .ptr .align 1 _ZN16lidar_processing4cuda20classifyGroundPointsEPKNS0_9CudaPointEPbPfiNS0_17PlaneCoefficientsEf_param_1,
	.param .u64 .ptr .align 1 _ZN16lidar_processing4cuda20classifyGroundPointsEPKNS0_9CudaPointEPbPfiNS0_17PlaneCoefficientsEf_param_2,
	.param .u32 _ZN16lidar_processing4cuda20classifyGroundPointsEPKNS0_9CudaPointEPbPfiNS0_17PlaneCoefficientsEf_param_3,
	.param .align 4 .b8 _ZN16lidar_processing4cuda20classifyGroundPointsEPKNS0_9CudaPointEPbPfiNS0_17PlaneCoefficientsEf_param_4[16],
	.param .f32 _ZN16lidar_processing4cuda20classifyGroundPointsEPKNS0_9CudaPointEPbPfiNS0_17PlaneCoefficientsEf_param_5
)
{
	.reg .pred 	%p<5>;
	.reg .b16 	%rs<2>;
	.reg .b32 	%r<8>;
	.reg .b32 	%f<36>;
	.reg .b64 	%rd<13>;

	ld.param.f32 	%f4, [_ZN16lidar_processing4cuda20classifyGroundPointsEPKNS0_9CudaPointEPbPfiNS0_17PlaneCoefficientsEf_param_4+12];
	ld.param.f32 	%f3, [_ZN16lidar_processing4cuda20classifyGroundPointsEPKNS0_9CudaPointEPbPfiNS0_17PlaneCoefficientsEf_param_4+8];
	ld.param.f32 	%f2, [_ZN16lidar_processing4cuda20classifyGroundPointsEPKNS0_9CudaPointEPbPfiNS0_17PlaneCoefficientsEf_param_4+4];
	ld.param.f32 	%f1, [_ZN16lidar_processing4cuda20classifyGroundPointsEPKNS0_9CudaPointEPbPfiNS0_17PlaneCoefficientsEf_param_4];
	ld.param.u64 	%rd1, [_ZN16lidar_processing4cuda20classifyGroundPointsEPKNS0_9CudaPointEPbPfiNS0_17PlaneCoefficientsEf_param_0];
	ld.param.u64 	%rd2, [_ZN16lidar_processing4cuda20classifyGroundPointsEPKNS0_9CudaPointEPbPfiNS0_17PlaneCoefficientsEf_param_1];
	ld.param.u64 	%rd3, [_ZN16lidar_processing4cuda20classifyGroundPointsEPKNS0_9CudaPointEPbPfiNS0_17PlaneCoefficientsEf_param_2];
	ld.param.u32 	%r2, [_ZN16lidar_processing4cuda20classifyGroundPointsEPKNS0_9CudaPointEPbPfiNS0_17PlaneCoefficientsEf_param_3];
	ld.param.f32 	%f5, [_ZN16lidar_processing4cuda20classifyGroundPointsEPKNS0_9CudaPointEPbPfiNS0_17PlaneCoefficientsEf_param_5];
	mov.u32 	%r3, %ctaid.x;
	mov.u32 	%r4, %ntid.x;
	mov.u32 	%r5, %tid.x;
	mad.lo.s32 	%r1, %r3, %r4, %r5;
	setp.ge.s32 	%p1, %r1, %r2;
	@%p1 bra 	$L__BB4_2;
	cvta.to.global.u64 	%rd4, %rd3;
	cvta.to.global.u64 	%rd5, %rd1;
	cvta.to.global.u64 	%rd6, %rd2;
	cvt.s64.s32 	%rd7, %r1;
	mul.wide.s32 	%rd8, %r1, 28;
	add.s64 	%rd9, %rd5, %rd8;
	ld.global.f32 	%f6, [%rd9];
	ld.global.f32 	%f7, [%rd9+4];
	mul.f32 	%f8, %f2, %f7;
	fma.rn.f32 	%f9, %f1, %f6, %f8;
	ld.global.f32 	%f10, [%rd9+8];
	fma.rn.f32 	%f11, %f3, %f10, %f9;
	add.f32 	%f12, %f4, %f11;
	abs.f32 	%f13, %f12;
	setp.lt.f32 	%p2, %f13, %f5;
	selp.u16 	%rs1, 1, 0, %p2;
	add.s64 	%rd10, %rd6, %rd7;
	st.global.u8 	[%rd10], %rs1;
	neg.f32 	%f14, %f13;
	div.rn.f32 	%f15, %f14, %f5;
	fma.rn.f32 	%f16, %f15, 0f3BBB989D, 0f3F000000;
	cvt.sat.f32.f32 	%f17, %f16;
	mov.f32 	%f18, 0f4B400001;
	mov.f32 	%f19, 0f437C0000;
	fma.rm.f32 	%f20, %f17, %f19, %f18;
	add.f32 	%f21, %f20, 0fCB40007F;
	neg.f32 	%f22, %f21;
	fma.rn.f32 	%f23, %f15, 0f3FB8AA3B, %f22;
	fma.rn.f32 	%f24, %f15, 0f32A57060, %f23;
	mov.b32 	%r6, %f20;
	shl.b32 	%r7, %r6, 23;
	mov.b32 	%f25, %r7;
	ex2.approx.ftz.f32 	%f26, %f24;
	mul.f32 	%f27, %f26, %f25;
	ld.global.f32 	%f28, [%rd9+8];
	setp.lt.f32 	%p3, %f28, 0fC0200000;
	setp.gt.f32 	%p4, %f28, 0f3F000000;
	mul.f32 	%f29, %f27, 0f3F000000;
	selp.f32 	%f30, %f29, %f27, %p4;
	selp.f32 	%f31, %f29, %f30, %p3;
	abs.f32 	%f32, %f3;
	mul.f32 	%f33, %f32, %f31;
	max.f32 	%f34, %f33, 0f00000000;
	min.f32 	%f35, %f34, 0f3F800000;
	mul.wide.s32 	%rd11, %r1, 4;
	add.s64 	%rd12, %rd4, %rd11;
	st.global.f32 	[%rd12], %f35;
$L__BB4_2:
	ret;

}
	// .globl	_ZN16lidar_processing4cuda25ringBasedGroundExtractionEPKNS0_9CudaPointEPbifii
.visible .entry _ZN16lidar_processing4cuda25ringBasedGroundExtractionEPKNS0_9CudaPointEPbifii(
	.param .u64 .ptr .align 1 _ZN16lidar_processing4cuda25ringBasedGroundExtractionEPKNS0_9CudaPointEPbifii_param_0,
	.param .u64 .ptr .align 1 _ZN16lidar_processing4cuda25ringBasedGroundExtractionEPKNS0_9CudaPointEPbifii_param_1,
	.param .u32 _ZN16lidar_processing4cuda25ringBasedGroundExtractionEPKNS0_9CudaPointEPbifii_param_2,
	.param .f32 _ZN16lidar_processing4cuda25ringBasedGroundExtractionEPKNS0_9CudaPointEPbifii_param_3,
	.param .u32 _ZN16lidar_processing4cuda25ringBasedGroundExtractionEPKNS0_9CudaPointEPbifii_param_4,
	.param .u32 _ZN16lidar_processing4cuda25ringBasedGroundExtractionEPKNS0_9CudaPointEPbifii_param_5
)
{
	.reg .pred 	%p<11>;
	.reg .b16 	%rs<9>;
	.reg .b32 	%r<13>;
	.reg .b32 	%f<15>;
	.reg .b64 	%rd<13>;

	ld.param.u64 	%rd5, [_ZN16lidar_processing4cuda25ringBasedGroundExtractionEPKNS0_9CudaPointEPbifii_param_0];
	ld.param.u64 	%rd6, [_ZN16lidar_processing4cuda25ringBasedGroundExtractionEPKNS0_9CudaPointEPbifii_param_1];
	ld.param.u32 	%r4, [_ZN16lidar_processing4cuda25ringBasedGroundExtractionEPKNS0_9CudaPointEPbifii_param_2];
	ld.param.f32 	%f1, [_ZN16lidar_processing4cuda25ringBasedGroundExtractionEPKNS0_9CudaPointEPbifii_param_3];
	ld.param.u32 	%r5, [_ZN16lidar_processing4cuda25ringBasedGroundExtractionEPKNS0_9CudaPointEPbifii_param_4];
	ld.param.u32 	%r6, [_ZN16lidar_processing4cuda25ringBasedGroundExtractionEPKNS0_9CudaPointEPbifii_param_5];
	cvta.to.global.u64 	%rd1, %rd6;
	cvta.to.global.u64 	%rd2, %rd5;
	mov.u32 	%r7, %ctaid.x;
	mov.u32 	%r8, %ntid.x;
	mov.u32 	%r9, %tid.x;
	mad.lo.s32 	%r1, %r7, %r8, %r9;
	setp.ge.s32 	%p1, %r1, %r4;
	@%p1 bra 	$L__BB5_10;
	mul.wide.s32 	%rd7, %r1, 28;
	add.s64 	%rd3, %rd2, %rd7;
	ld.global.u16 	%rs1, [%rd3+16];
	cvt.u32.u16 	%r10, %rs1;
	setp.gt.s32 	%p2, %r5, %r10;
	setp.lt.s32 	%p3, %r6, %r10;
	or.pred  	%p4, %p2, %p3;
	@%p4 bra 	$L__BB5_11;
	setp.lt.s32 	%p5, %r4, 1;
	mov.b16 	%rs3, 0;
	mov.u16 	%rs8, %rs3;
	@%p5 bra 	$L__BB5_9;
	mov.b32 	%r12, 0;
$L__BB5_4:
	setp.eq.s32 	%p6, %r12, %r1;
	@%p6 bra 	$L__BB5_8;
	mul.wide.u32 	%rd8, %r12, 28;
	add.s64 	%rd4, %rd2, %rd8;
	ld.global.u16 	%rs4, [%rd4+16];
	setp.ne.s16 	%p7, %rs4, %rs1;
	@%p7 bra 	$L__BB5_8;
	ld.global.f32 	%f2, [%rd3];
	ld.global.f32 	%f3, [%rd4];
	sub.f32 	%f4, %f2, %f3;
	ld.global.f32 	%f5, [%rd3+4];
	ld.global.f32 	%f6, [%rd4+4];
	sub.f32 	%f7, %f5, %f6;
	mul.f32 	%f8, %f7, %f7;
	fma.rn.f32 	%f9, %f4, %f4, %f8;
	sqrt.rn.f32 	%f10, %f9;
	setp.geu.f32 	%p8, %f10, 0f40000000;
	@%p8 bra 	$L__BB5_8;
	ld.global.f32 	%f11, [%rd3+8];
	ld.global.f32 	%f12, [%rd4+8];
	sub.f32 	%f13, %f11, %f12;
	abs.f32 	%f14, %f13;
	setp.lt.f32 	%p9, %f14, %f1;
	mov.b16 	%rs8, 1;
	@%p9 bra 	$L__BB5_9;
$L__BB5_8:
	add.s32 	%r12, %r12, 1;
	setp.ne.s32 	%p10, %r12, %r4;
	mov.u16 	%rs8, %rs3;
	@%p10 bra 	$L__BB5_4;
$L__BB5_9:
	cvt.s64.s32 	%rd9, %r1;
	add.s64 	%rd10, %rd1, %rd9;
	st.global.u8 	[%rd10], %rs8;
$L__BB5_10:
	ret;
$L__BB5_11:
	cvt.s64.s32 	%rd11, %r1;
	add.s64 	%rd12, %rd1, %rd11;
	mov.b16 	%rs7, 0;
	st.global.u8 	[%rd12], %rs7;
	bra.uni 	$L__BB5_10;

}
	// .globl	_ZN16lidar_processing4cuda19morphologicalFilterEPKNS0_9CudaPointEPKbPbif
.visible .entry _ZN16lidar_processing4cuda19morphologicalFilterEPKNS0_9CudaPointEPKbPbif(
	.param .u64 .ptr .align 1 _ZN16lidar_processing4cuda19morphologicalFilterEPKNS0_9CudaPointEPKbPbif_param_0,
	.param .u64 .ptr .align 1 _ZN16lidar_processing4cuda19morphologicalFilterEPKNS0_9CudaPointEPKbPbif_param_1,
	.param .u64 .ptr .align 1 _ZN16lidar_processing4cuda19morphologicalFilterEPKNS0_9CudaPointEPKbPbif_param_2,
	.param .u32 _ZN16lidar_processing4cuda19morphologicalFilterEPKNS0_9CudaPointEPKbPbif_param_3,
	.param .f32 _ZN16lidar_processing4cuda19morphologicalFilterEPKNS0_9CudaPointEPKbPbif_param_4
)
{
	.reg .pred 	%p<50>;
	.reg .b16 	%rs<19>;
	.reg .b32 	%r<130>;
	.reg .b32 	%f<197>;
	.reg .b64 	%rd<55>;

	ld.param.u64 	%rd21, [_ZN16lidar_processing4cuda19morphologicalFilterEPKNS0_9CudaPointEPKbPbif_param_0];
	ld.param.u64 	%rd22, [_ZN16lidar_processing4cuda19morphologicalFilterEPKNS0_9CudaPointEPKbPbif_param_1];
	ld.param.u64 	%rd23, [_ZN16lidar_processing4cuda19morphologicalFilterEPKNS0_9CudaPointEPKbPbif_param_2];
	ld.param.u32 	%r65, [_ZN16lidar_processing4cuda19morphologicalFilterEPKNS0_9CudaPointEPKbPbif_param_3];
	ld.param.f32 	%f1, [_ZN16lidar_processing4cuda19morphologicalFilterEPKNS0_9CudaPointEPKbPbif_param_4];
	cvta.to.global.u64 	%rd1, %rd21;
	cvta.to.global.u64 	%rd2, %rd23;
	cvta.to.global.u64 	%rd3, %rd22;
	mov.u32 	%r66, %ctaid.x;
	mov.u32 	%r67, %ntid.x;
	mov.u32 	%r68, %tid.x;
	mad.lo.s32 	%r1, %r66, %r67, %r68;
	setp.ge.s32 	%p1, %r1, %r65;
	@%p1 bra 	$L__BB6_53;
	cvt.s64.s32 	%rd24, %r1;
	add.s64 	%rd25, %rd3, %rd24;
	ld.global.u8 	%rs1, [%rd25];
	setp.ne.s16 	%p2, %rs1, 0;
	@%p2 bra 	$L__BB6_3;
	add.s64 	%rd50, %rd2, %rd24;
	mov.b16 	%rs18, 0;
	st.global.u8 	[%rd50], %rs18;
	bra.uni 	$L__BB6_53;
$L__BB6_3:
	mul.wide.s32 	%rd26, %r1, 28;
	add.s64 	%rd4, %rd1, %rd26;
	min.s32 	%r2, %r1, %r65;
	setp.lt.s32 	%p3, %r2, 1;
	mov.b32 	%r109, 0;
	mov.u32 	%r97, %r109;
	@%p3 bra 	$L__BB6_25;
	and.b32  	%r3, %r2, 3;
	setp.lt.u32 	%p4, %r2, 4;
	mov.b32 	%r107, 0;
	mov.u32 	%r97, %r107;
	@%p4 bra 	$L__BB6_15;
	and.b32  	%r107, %r2, 2147483644;
	neg.s32 	%r95, %r107;
	add.s64 	%rd52, %rd3, 1;
	add.s64 	%rd51, %rd1, 56;
	mov.b32 	%r97, 0;
$L__BB6_6:
	.pragma "nounroll";
	ld.global.u8 	%rs2, [%rd52+-1];
	setp.eq.s16 	%p5, %rs2, 0;
	@%p5 bra 	$L__BB6_8;
	ld.global.f32 	%f2, [%rd4];
	ld.global.f32 	%f3, [%rd51+-56];
	sub.f32 	%f4, %f2, %f3;
	ld.global.f32 	%f5, [%rd4+4];
	ld.global.f32 	%f6, [%rd51+-52];
	sub.f32 	%f7, %f5, %f6;
	mul.f32 	%f8, %f7, %f7;
	fma.rn.f32 	%f9, %f4, %f4, %f8;
	ld.global.f32 	%f10, [%rd4+8];
	ld.global.f32 	%f11, [%rd51+-48];
	sub.f32 	%f12, %f10, %f11;
	fma.rn.f32 	%f13, %f12, %f12, %f9;
	sqrt.rn.f32 	%f14, %f13;
	setp.lt.f32 	%p6, %f14, %f1;
	selp.u32 	%r73, 1, 0, %p6;
	add.s32 	%r97, %r97, %r73;
$L__BB6_8:
	ld.global.u8 	%rs3, [%rd52];
	setp.eq.s16 	%p7, %rs3, 0;
	@%p7 bra 	$L__BB6_10;
	ld.global.f32 	%f15, [%rd4];
	ld.global.f32 	%f16, [%rd51+-28];
	sub.f32 	%f17, %f15, %f16;
	ld.global.f32 	%f18, [%rd4+4];
	ld.global.f32 	%f19, [%rd51+-24];
	sub.f32 	%f20, %f18, %f19;
	mul.f32 	%f21, %f20, %f20;
	fma.rn.f32 	%f22, %f17, %f17, %f21;
	ld.global.f32 	%f23, [%rd4+8];
	ld.global.f32 	%f24, [%rd51+-20];
	sub.f32 	%f25, %f23, %f24;
	fma.rn.f32 	%f26, %f25, %f25, %f22;
	sqrt.rn.f32 	%f27, %f26;
	setp.lt.f32 	%p8, %f27, %f1;
	selp.u32 	%r74, 1, 0, %p8;
	add.s32 	%r97, %r97, %r74;
$L__BB6_10:
	ld.global.u8 	%rs4, [%rd52+1];
	setp.eq.s16 	%p9, %rs4, 0;
	@%p9 bra 	$L__BB6_12;
	ld.global.f32 	%f28, [%rd4];
	ld.global.f32 	%f29, [%rd51];
	sub.f32 	%f30, %f28, %f29;
	ld.global.f32 	%f31, [%rd4+4];
	ld.global.f32 	%f32, [%rd51+4];
	sub.f32 	%f33, %f31, %f32;
	mul.f32 	%f34, %f33, %f33;
	fma.rn.f32 	%f35, %f30, %f30, %f34;
	ld.global.f32 	%f36, [%rd4+8];
	ld.global.f32 	%f37, [%rd51+8];
	sub.f32 	%f38, %f36, %f37;
	fma.rn.f32 	%f39, %f38, %f38, %f35;
	sqrt.rn.f32 	%f40, %f39;
	setp.lt.f32 	%p10, %f40, %f1;
	selp.u32 	%r75, 1, 0, %p10;
	add.s32 	%r97, %r97, %r75;
$L__BB6_12:
	ld.global.u8 	%rs5, [%rd52+2];
	setp.eq.s16 	%p11, %rs5, 0;
	@%p11 bra 	$L__BB6_14;
	ld.global.f32 	%f41, [%rd4];
	ld.global.f32 	%f42, [%rd51+28];
	sub.f32 	%f43, %f41, %f42;
	ld.global.f32 	%f44, [%rd4+4];
	ld.global.f32 	%f45, [%rd51+32];
	sub.f32 	%f46, %f44, %f45;
	mul.f32 	%f47, %f46, %f46;
	fma.rn.f32 	%f48, %f43, %f43, %f47;
	ld.global.f32 	%f49, [%rd4+8];
	ld.global.f32 	%f50, [%rd51+36];
	sub.f32 	%f51, %f49, %f50;
	fma.rn.f32 	%f52, %f51, %f51, %f48;
	sqrt.rn.f32 	%f53, %f52;
	setp.lt.f32 	%p12, %f53, %f1;
	selp.u32 	%r76, 1, 0, %p12;
	add.s32 	%r97, %r97, %r76;
$L__BB6_14:
	add.s32 	%r95, %r95, 4;
	add.s64 	%rd52, %rd52, 4;
	add.s64 	%rd51, %rd51, 112;
	setp.ne.s32 	%p13, %r95, 0;
	@%p13 bra 	$L__BB6_6;
$L__BB6_15:
	setp.eq.s32 	%p14, %r3, 0;
	mov.u32 	%r109, %r2;
	@%p14 bra 	$L__BB6_25;
	setp.eq.s32 	%p15, %r3, 1;
	@%p15 bra 	$L__BB6_22;
	cvt.u64.u32 	%rd27, %r107;
	add.s64 	%rd11, %rd3, %rd27;
	ld.global.u8 	%rs6, [%rd11];
	setp.eq.s16 	%p16, %rs6, 0;
	mul.wide.u32 	%rd28, %r107, 28;
	add.s64 	%rd12, %rd1, %rd28;
	@%p16 bra 	$L__BB6_19;
	ld.global.f32 	%f54, [%rd4];
	ld.global.f32 	%f55, [%rd12];
	sub.f32 	%f56, %f54, %f55;
	ld.global.f32 	%f57, [%rd4+4];
	ld.global.f32 	%f58, [%rd12+4];
	sub.f32 	%f59, %f57, %f58;
	mul.f32 	%f60, %f59, %f59;
	fma.rn.f32 	%f61, %f56, %f56, %f60;
	ld.global.f32 	%f62, [%rd4+8];
	ld.global.f32 	%f63, [%rd12+8];
	sub.f32 	%f64, %f62, %f63;
	fma.rn.f32 	%f65, %f64, %f64, %f61;
	sqrt.rn.f32 	%f66, %f65;
	setp.lt.f32 	%p17, %f66, %f1;
	selp.u32 	%r78, 1, 0, %p17;
	add.s32 	%r97, %r97, %r78;
$L__BB6_19:
	ld.global.u8 	%rs7, [%rd11+1];
	setp.eq.s16 	%p18, %rs7, 0;
	@%p18 bra 	$L__BB6_21;
	ld.global.f32 	%f67, [%rd4];
	ld.global.f32 	%f68, [%rd12+28];
	sub.f32 	%f69, %f67, %f68;
	ld.global.f32 	%f70, [%rd4+4];
	ld.global.f32 	%f71, [%rd12+32];
	sub.f32 	%f72, %f70, %f71;
	mul.f32 	%f73, %f72, %f72;
	fma.rn.f32 	%f74, %f69, %f69, %f73;
	ld.global.f32 	%f75, [%rd4+8];
	ld.global.f32 	%f76, [%rd12+36];
	sub.f32 	%f77, %f75, %f76;
	fma.rn.f32 	%f78, %f77, %f77, %f74;
	sqrt.rn.f32 	%f79, %f78;
	setp.lt.f32 	%p19, %f79, %f1;
	selp.u32 	%r79, 1, 0, %p19;
	add.s32 	%r97, %r97, %r79;
$L__BB6_21:
	add.s32 	%r107, %r107, 2;
$L__BB6_22:
	and.b32  	%r80, %r2, 1;
	setp.eq.b32 	%p20, %r80, 1;
	not.pred 	%p21, %p20;
	mov.u32 	%r109, %r2;
	@%p21 bra 	$L__BB6_25;
	cvt.u64.u32 	%rd29, %r107;
	add.s64 	%rd30, %rd3, %rd29;
	ld.global.u8 	%rs8, [%rd30];
	setp.eq.s16 	%p22, %rs8, 0;
	mov.u32 	%r109, %r2;
	@%p22 bra 	$L__BB6_25;
	mul.wide.u32 	%rd31, %r107, 28;
	add.s64 	%rd32, %rd1, %rd31;
	ld.global.f32 	%f80, [%rd4];
	ld.global.f32 	%f81, [%rd32];
	sub.f32 	%f82, %f80, %f81;
	ld.global.f32 	%f83, [%rd4+4];
	ld.global.f32 	%f84, [%rd32+4];
	sub.f32 	%f85, %f83, %f84;
	mul.f32 	%f86, %f85, %f85;
	fma.rn.f32 	%f87, %f82, %f82, %f86;
	ld.global.f32 	%f88, [%rd4+8];
	ld.global.f32 	%f89, [%rd32+8];
	sub.f32 	%f90, %f88, %f89;
	fma.rn.f32 	%f91, %f90, %f90, %f87;
	sqrt.rn.f32 	%f92, %f91;
	setp.lt.f32 	%p23, %f92, %f1;
	selp.u32 	%r81, 1, 0, %p23;
	add.s32 	%r97, %r97, %r81;
	mov.u32 	%r109, %r2;
$L__BB6_25:
	setp.ge.s32 	%p24, %r109, %r65;
	@%p24 bra 	$L__BB6_30;
	setp.eq.s32 	%p25, %r109, %r1;
	@%p25 bra 	$L__BB6_29;
	cvt.u64.u32 	%rd33, %r109;
	add.s64 	%rd34, %rd3, %rd33;
	ld.global.u8 	%rs9, [%rd34];
	setp.eq.s16 	%p26, %rs9, 0;
	@%p26 bra 	$L__BB6_29;
	mul.wide.u32 	%rd35, %r109, 28;
	add.s64 	%rd36, %rd1, %rd35;
	ld.global.f32 	%f93, [%rd4];
	ld.global.f32 	%f94, [%rd36];
	sub.f32 	%f95, %f93, %f94;
	ld.global.f32 	%f96, [%rd4+4];
	ld.global.f32 	%f97, [%rd36+4];
	sub.f32 	%f98, %f96, %f97;
	mul.f32 	%f99, %f98, %f98;
	fma.rn.f32 	%f100, %f95, %f95, %f99;
	ld.global.f32 	%f101, [%rd4+8];
	ld.global.f32 	%f102, [%rd36+8];
	sub.f32 	%f103, %f101, %f102;
	fma.rn.f32 	%f104, %f103, %f103, %f100;
	sqrt.rn.f32 	%f105, %f104;
	setp.lt.f32 	%p27, %f105, %f1;
	selp.u32 	%r82, 1, 0, %p27;
	add.s32 	%r97, %r97, %r82;
$L__BB6_29:
	add.s32 	%r109, %r109, 1;
$L__BB6_30:
	setp.ge.s32 	%p28, %r109, %r65;
	@%p28 bra 	$L__BB6_52;
	sub.s32 	%r36, %r65, %r109;
	and.b32  	%r37, %r36, 3;
	sub.s32 	%r84, %r109, %r65;
	setp.gt.u32 	%p29, %r84, -4;
	@%p29 bra 	$L__BB6_42;
	and.b32  	%r85, %r36, -4;
	neg.s32 	%r114, %r85;
	cvt.u64.u32 	%rd37, %r109;
	add.s64 	%rd38, %rd37, %rd3;
	add.s64 	%rd54, %rd38, 1;
	mul.wide.u32 	%rd39, %r109, 28;
	add.s64 	%rd40, %rd39, %rd1;
	add.s64 	%rd53, %rd40, 56;
$L__BB6_33:
	.pragma "nounroll";
	ld.global.u8 	%rs10, [%rd54+-1];
	setp.eq.s16 	%p30, %rs10, 0;
	@%p30 bra 	$L__BB6_35;
	ld.global.f32 	%f106, [%rd4];
	ld.global.f32 	%f107, [%rd53+-56];
	sub.f32 	%f108, %f106, %f107;
	ld.global.f32 	%f109, [%rd4+4];
	ld.global.f32 	%f110, [%rd53+-52];
	sub.f32 	%f111, %f109, %f110;
	mul.f32 	%f112, %f111, %f111;
	fma.rn.f32 	%f113, %f108, %f108, %f112;
	ld.global.f32 	%f114, [%rd4+8];
	ld.global.f32 	%f115, [%rd53+-48];
	sub.f32 	%f116, %f114, %f115;
	fma.rn.f32 	%f117, %f116, %f116, %f113;
	sqrt.rn.f32 	%f118, %f117;
	setp.lt.f32 	%p31, %f118, %f1;
	selp.u32 	%r86, 1, 0, %p31;
	add.s32 	%r97, %r97, %r86;
$L__BB6_35:
	ld.global.u8 	%rs11, [%rd54];
	setp.eq.s16 	%p32, %rs11, 0;
	@%p32 bra 	$L__BB6_37;
	ld.global.f32 	%f119, [%rd4];
	ld.global.f32 	%f120, [%rd53+-28];
	sub.f32 	%f121, %f119, %f120;
	ld.global.f32 	%f122, [%rd4+4];
	ld.global.f32 	%f123, [%rd53+-24];
	sub.f32 	%f124, %f122, %f123;
	mul.f32 	%f125, %f124, %f124;
	fma.rn.f32 	%f126, %f121, %f121, %f125;
	ld.global.f32 	%f127, [%rd4+8];
	ld.global.f32 	%f128, [%rd53+-20];
	sub.f32 	%f129, %f127, %f128;
	fma.rn.f32 	%f130, %f129, %f129, %f126;
	sqrt.rn.f32 	%f131, %f130;
	setp.lt.f32 	%p33, %f131, %f1;
	selp.u32 	%r87, 1, 0, %p33;
	add.s32 	%r97, %r97, %r87;
$L__BB6_37:
	ld.global.u8 	%rs12, [%rd54+1];
	setp.eq.s16 	%p34, %rs12, 0;
	@%p34 bra 	$L__BB6_39;
	ld.global.f32 	%f132, [%rd4];
	ld.global.f32 	%f133, [%rd53];
	sub.f32 	%f134, %f132, %f133;
	ld.global.f32 	%f135, [%rd4+4];
	ld.global.f32 	%f136, [%rd53+4];
	sub.f32 	%f137, %f135, %f136;
	mul.f32 	%f138, %f137, %f137;
	fma.rn.f32 	%f139, %f134, %f134, %f138;
	ld.global.f32 	%f140, [%rd4+8];
	ld.global.f32 	%f141, [%rd53+8];
	sub.f32 	%f142, %f140, %f141;
	fma.rn.f32 	%f143, %f142, %f142, %f139;
	sqrt.rn.f32 	%f144, %f143;
	setp.lt.f32 	%p35, %f144, %f1;
	selp.u32 	%r88, 1, 0, %p35;
	add.s32 	%r97, %r97, %r88;
$L__BB6_39:
	ld.global.u8 	%rs13, [%rd54+2];
	setp.eq.s16 	%p36, %rs13, 0;
	@%p36 bra 	$L__BB6_41;
	ld.global.f32 	%f145, [%rd4];
	ld.global.f32 	%f146, [%rd53+28];
	sub.f32 	%f147, %f145, %f146;
	ld.global.f32 	%f148, [%rd4+4];
	ld.global.f32 	%f149, [%rd53+32];
	sub.f32 	%f150, %f148, %f149;
	mul.f32 	%f151, %f150, %f150;
	fma.rn.f32 	%f152, %f147, %f147, %f151;
	ld.global.f32 	%f153, [%rd4+8];
	ld.global.f32 	%f154, [%rd53+36];
	sub.f32 	%f155, %f153, %f154;
	fma.rn.f32 	%f156, %f155, %f155, %f152;
	sqrt.rn.f32 	%f157, %f156;
	setp.lt.f32 	%p37, %f157, %f1;
	selp.u32 	%r89, 1, 0, %p37;
	add.s32 	%r97, %r97, %r89;
$L__BB6_41:
	add.s32 	%r109, %r109, 4;
	add.s32 	%r114, %r114, 4;
	add.s64 	%rd54, %rd54, 4;
	add.s64 	%rd53, %rd53, 112;
	setp.ne.s32 	%p38, %r114, 0;
	@%p38 bra 	$L__BB6_33;
$L__BB6_42:
	setp.eq.s32 	%p39, %r37, 0;
	@%p39 bra 	$L__BB6_52;
	setp.eq.s32 	%p40, %r37, 1;
	@%p40 bra 	$L__BB6_49;
	cvt.u64.u32 	%rd41, %r109;
	add.s64 	%rd19, %rd3, %rd41;
	ld.global.u8 	%rs14, [%rd19];
	setp.eq.s16 	%p41, %rs14, 0;
	mul.wide.u32 	%rd42, %r109, 28;
	add.s64 	%rd20, %rd1, %rd42;
	@%p41 bra 	$L__BB6_46;
	ld.global.f32 	%f158, [%rd4];
	ld.global.f32 	%f159, [%rd20];
	sub.f32 	%f160, %f158, %f159;
	ld.global.f32 	%f161, [%rd4+4];
	ld.global.f32 	%f162, [%rd20+4];
	sub.f32 	%f163, %f161, %f162;
	mul.f32 	%f164, %f163, %f163;
	fma.rn.f32 	%f165, %f160, %f160, %f164;
	ld.global.f32 	%f166, [%rd4+8];
	ld.global.f32 	%f167, [%rd20+8];
	sub.f32 	%f168, %f166, %f167;
	fma.rn.f32 	%f169, %f168, %f168, %f165;
	sqrt.rn.f32 	%f170, %f169;
	setp.lt.f32 	%p42, %f170, %f1;
	selp.u32 	%r91, 1, 0, %p42;
	add.s32 	%r97, %r97, %r91;
$L__BB6_46:
	ld.global.u8 	%rs15, [%rd19+1];
	setp.eq.s16 	%p43, %rs15, 0;
	@%p43 bra 	$L__BB6_48;
	ld.global.f32 	%f171, [%rd4];
	ld.global.f32 	%f172, [%rd20+28];
	sub.f32 	%f173, %f171, %f172;
	ld.global.f32 	%f174, [%rd4+4];
	ld.global.f32 	%f175, [%rd20+32];
	sub.f32 	%f176, %f174, %f175;
	mul.f32 	%f177, %f176, %f176;
	fma.rn.f32 	%f178, %f173, %f173, %f177;
	ld.global.f32 	%f179, [%rd4+8];
	ld.global.f32 	%f180, [%rd20+36];
	sub.f32 	%f181, %f179, %f180;
	fma.rn.f32 	%f182, %f181, %f181, %f178;
	sqrt.rn.f32 	%f183, %f182;
	setp.lt.f32 	%p44, %f183, %f1;
	selp.u32 	%r92, 1, 0, %p44;
	add.s32 	%r97, %r97, %r92;
$L__BB6_48:
	add.s32 	%r109, %r109, 2;
$L__BB6_49:
	and.b32  	%r93, %r36, 1;
	setp.eq.b32 	%p45, %r93, 1;
	not.pred 	%p46, %p45;
	@%p46 bra 	$L__BB6_52;
	cvt.u64.u32 	%rd43, %r109;
	add.s64 	%rd44, %rd3, %rd43;
	ld.global.u8 	%rs16, [%rd44];
	setp.eq.s16 	%p47, %rs16, 0;
	@%p47 bra 	$L__BB6_52;
	mul.wide.u32 	%rd45, %r109, 28;
	add.s64 	%rd46, %rd1, %rd45;
	ld.global.f32 	%f184, [%rd4];
	ld.global.f32 	%f185, [%rd46];
	sub.f32 	%f186, %f184, %f185;
	ld.global.f32 	%f187, [%rd4+4];
	ld.global.f32 	%f188, [%rd46+4];
	sub.f32 	%f189, %f187, %f188;
	mul.f32 	%f190, %f189, %f189;
	fma.rn.f32 	%f191, %f186, %f186, %f190;
	ld.global.f32 	%f192, [%rd4+8];
	ld.global.f32 	%f193, [%rd46+8];
	sub.f32 	%f194, %f192, %f193;
	fma.rn.f32 	%f195, %f194, %f194, %f191;
	sqrt.rn.f32 	%f196, %f195;
	setp.lt.f32 	%p48, %f196, %f1;
	selp.u32 	%r94, 1, 0, %p48;
	add.s32 	%r97, %r97, %r94;
$L__BB6_52:
	setp.gt.s32 	%p49, %r97, 1;
	selp.u16 	%rs17, 1, 0, %p49;
	add.s64 	%rd48, %rd2, %rd24;
	st.global.u8 	[%rd48], %rs17;
$L__BB6_53:
	ret;

}
	// .globl	_ZN16lidar_processing4cuda19voxelGridDownsampleEPKNS0_9CudaPointEPS1_PiifS5_iiifff
.visible .entry _ZN16lidar_processing4cuda19voxelGridDownsampleEPKNS0_9CudaPointEPS1_PiifS5_iiifff(
	.param .u64 .ptr .align 1 _ZN16lidar_processing4cuda19voxelGridDownsampleEPKNS0_9CudaPointEPS1_PiifS5_iiifff_param_0,
	.param .u64 .ptr .align 1 _ZN16lidar_processing4cuda19voxelGridDownsampleEPKNS0_9CudaPointEPS1_PiifS5_iiifff_param_1,
	.param .u64 .ptr .align 1 _ZN16lidar_processing4cuda19voxelGridDownsampleEPKNS0_9CudaPointEPS1_PiifS5_iiifff_param_2,
	.param .u32 _ZN16lidar_processing4cuda19voxelGridDownsampleEPKNS0_9CudaPointEPS1_PiifS5_iiifff_param_3,
	.param .f32 _ZN16lidar_processing4cuda19voxelGridDownsampleEPKNS0_9CudaPointEPS1_PiifS5_iiifff_param_4,
	.param .u64 .ptr .align 1 _ZN16lidar_processing4cuda19voxelGridDownsampleEPKNS0_9CudaPointEPS1_PiifS5_iiifff_param_5,
	.param .u32 _ZN16lidar_processing4cuda19voxelGridDownsampleEPKNS0_9CudaPointEPS1_PiifS5_iiifff_param_6,
	.param .u32 _ZN16lidar_processing4cuda19voxelGridDownsampleEPKNS0_9CudaPointEPS1_PiifS5_iiifff_param_7,
	.param .u32 _ZN16lidar_processing4cuda19voxelGridDownsampleEPKNS0_9CudaPointEPS1_PiifS5_iiifff_param_8,
	.param .f32 _ZN16lidar_processing4cuda19voxelGridDownsampleEPKNS0_9CudaPointEPS1_PiifS5_iiifff_param_9,
	.param .f32 _ZN16lidar_processing4cuda19voxelGridDownsampleEPKNS0_9CudaPointEPS1_PiifS5_iiifff_param_10,
	.param .f32 _ZN16lidar_processing4cuda19voxelGridDownsampleEPKNS0_9CudaPointEPS1_PiifS5_iiifff_param_11
)
{
	.reg .pred 	%p<16>;
	.reg .b32 	%r<23>;
	.reg .b32 	%f<14>;
	.reg .b64 	%rd<15>;

	ld.param.u64 	%rd2, [_ZN16lidar_processing4cuda19voxelGridDownsampleEPKNS0_9CudaPointEPS1_PiifS5_iiifff_param_0];
	ld.param.u64 	%rd3, [_ZN16lidar_processing4cuda19voxelGridDownsampleEPKNS0_9CudaPointEPS1_PiifS5_iiifff_param_1];
	ld.param.u64 	%rd4, [_ZN16lidar_processing4cuda19voxelGridDownsampleEPKNS0_9CudaPointEPS1_PiifS5_iiifff_param_2];
	ld.param.u32 	%r8, [_ZN16lidar_processing4cuda19voxelGridDownsampleEPKNS0_9CudaPointEPS1_PiifS5_iiifff_param_3];
	ld.param.f32 	%f1, [_ZN16lidar_processing4cuda19voxelGridDownsampleEPKNS0_9CudaPointEPS1_PiifS5_iiifff_param_4];
	ld.param.u64 	%rd5, [_ZN16lidar_processing4cuda19voxelGridDownsampleEPKNS0_9CudaPointEPS1_PiifS5_iiifff_param_5];
	ld.param.u32 	%r5, [_ZN16lidar_processing4cuda19voxelGridDownsampleEPKNS0_9CudaPointEPS1_PiifS5_iiifff_param_6];
	ld.param.u32 	%r6, [_ZN16lidar_processing4cuda19voxelGridDownsampleEPKNS0_9CudaPointEPS1_PiifS5_iiifff_param_7];
	ld.param.u32 	%r7, [_ZN16lidar_processing4cuda19voxelGridDownsampleEPKNS0_9CudaPointEPS1_PiifS5_iiifff_param_8];
	ld.param.f32 	%f2, [_ZN16lidar_processing4cuda19voxelGridDownsampleEPKNS0_9CudaPointEPS1_PiifS5_iiifff_param_9];
	ld.param.f32 	%f3, [_ZN16lidar_processing4cuda19voxelGridDownsampleEPKNS0_9CudaPointEPS1_PiifS5_iiifff_param_10];
	ld.param.f32 	%f4, [_ZN16lidar_processing4cuda19voxelGridDownsampleEPKNS0_9CudaPointEPS1_PiifS5_iiifff_param_11];
	mov.u32 	%r9, %ctaid.x;
	mov.u32 	%r10, %ntid.x;
	mov.u32 	%r11, %tid.x;
	mad.lo.s32 	%r1, %r9, %r10, %r11;
	setp.ge.s32 	%p1, %r1, %r8;
	@%p1 bra 	$L__BB7_4;
	cvta.to.global.u64 	%rd6, %rd2;
	mul.wide.s32 	%rd7, %r1, 28;
	add.s64 	%rd1, %rd6, %rd7;
	ld.global.f32 	%f5, [%rd1];
	sub.f32 	%f6, %f5, %f2;
	div.rn.f32 	%f7, %f6, %f1;
	cvt.rzi.s32.f32 	%r2, %f7;
	ld.global.f32 	%f8, [%rd1+4];
	sub.f32 	%f9, %f8, %f3;
	div.rn.f32 	%f10, %f9, %f1;
	cvt.rzi.s32.f32 	%r3, %f10;
	ld.global.f32 	%f11, [%rd1+8];
	sub.f32 	%f12, %f11, %f4;
	div.rn.f32 	%f13, %f12, %f1;
	cvt.rzi.s32.f32 	%r4, %f13;
	setp.lt.s32 	%p2, %r2, 0;
	setp.ge.s32 	%p3, %r2, %r5;
	or.pred  	%p4, %p2, %p3;
	setp.lt.s32 	%p5, %r3, 0;
	setp.ge.s32 	%p6, %r3, %r6;
	or.pred  	%p7, %p5, %p6;
	or.pred  	%p9, %p4, %p7;
	setp.lt.s32 	%p10, %r4, 0;
	setp.ge.s32 	%p11, %r4, %r7;
	or.pred  	%p12, %p10, %p11;
	or.pred  	%p14, %p9, %p12;
	@%p14 bra 	$L__BB7_4;
	mad.lo.s32 	%r12, %r4, %r6, %r3;
	mad.lo.s32 	%r13, %r12, %r5, %r2;
	cvta.to.global.u64 	%rd8, %rd5;
	mul.wide.s32 	%rd9, %r13, 4;
	add.s64 	%rd10, %rd8, %rd9;
	atom.relaxed.global.cas.b32 	%r14, [%rd10], -1, %r1;
	setp.ne.s32 	%p15, %r14, -1;
	@%p15 bra 	$L__BB7_4;
	cvta.to.global.u64 	%rd11, %rd4;
	atom.global.add.u32 	%r15, [%rd11], 1;
	cvta.to.global.u64 	%rd12, %rd3;
	mul.wide.s32 	%rd13, %r15, 28;
	add.s64 	%rd14, %rd12, %rd13;
	ld.global.u32 	%r16, [%rd1];
	ld.global.u32 	%r17, [%rd1+4];
	ld.global.u32 	%r18, [%rd1+8];
	ld.global.u32 	%r19, [%rd1+12];
	.pragma "used_bytes_mask 3";
	ld.global.u32 	%r20, [%rd1+16];
	ld.global.u32 	%r21, [%rd1+20];
	ld.global.u32 	%r22, [%rd1+24];
	st.global.u32 	[%rd14], %r16;
	st.global.u32 	[%rd14+4], %r17;
	st.global.u32 	[%rd14+8], %r18;
	st.global.u32 	[%rd14+12], %r19;
	st.global.u32 	[%rd14+16], %r20;
	st.global.u32 	[%rd14+20], %r21;
	st.global.u32 	[%rd14+24], %r22;
$L__BB7_4:
	ret;

}
	// .globl	_ZN16lidar_processing4cuda16initRandomStatesEP17curandStateXORWOWmi
.visible .entry _ZN16lidar_processing4cuda16initRandomStatesEP17curandStateXORWOWmi(
	.param .u64 .ptr .align 1 _ZN16lidar_processing4cuda16initRandomStatesEP17curandStateXORWOWmi_param_0,
	.param .u64 _ZN16lidar_processing4cuda16initRandomStatesEP17curandStateXORWOWmi_param_1,
	.param .u32 _ZN16lidar_processing4cuda16initRandomStatesEP17curandStateXORWOWmi_param_2
)
{
	.reg .pred 	%p<25>;
	.reg .b32 	%r<414>;
	.reg .b64 	%rd<19>;

	ld.param.u64 	%rd8, [_ZN16lidar_processing4cuda16initRandomStatesEP17curandStateXORWOWmi_param_0];
	ld.param.u64 	%rd9, [_ZN16lidar_processing4cuda16initRandomStatesEP17curandStateXORWOWmi_param_1];
	ld.param.u32 	%r183, [_ZN16lidar_processing4cuda16initRandomStatesEP17curandStateXORWOWmi_param_2];
	mov.u32 	%r184, %ctaid.x;
	mov.u32 	%r185, %ntid.x;
	mov.u32 	%r186, %tid.x;
	mad.lo.s32 	%r1, %r184, %r185, %r186;
	setp.ge.s32 	%p1, %r1, %r183;
	@%p1 bra 	$L__BB8_44;
	cvta.to.global.u64 	%rd10, %rd8;
	cvt.s64.s32 	%rd18, %r1;
	mul.wide.s32 	%rd11, %r1, 48;
	add.s64 	%rd2, %rd10, %rd11;
	cvt.u32.u64 	%r187, %rd9;
	xor.b32  	%r188, %r187, -1429050551;
	mul.lo.s32 	%r189, %r188, 1099087573;
	{ .reg .b32 tmp; mov.b64 {tmp, %r190}, %rd9; }
	xor.b32  	%r191, %r190, -136515619;
	mul.lo.s32 	%r192, %r191, -1703105765;
	add.s32 	%r193, %r189, %r192;
	add.s32 	%r194, %r193, 6615241;
	add.s32 	%r195, %r189, 123456789;
	st.global.v2.u32 	[%rd2], {%r194, %r195};
	xor.b32  	%r196, %r189, 362436069;
	add.s32 	%r197, %r192, 521288629;
	st.global.v2.u32 	[%rd2+8], {%r196, %r197};
	xor.b32  	%r198, %r192, 88675123;
	add.s32 	%r199, %r189, 5783321;
	st.global.v2.u32 	[%rd2+16], {%r198, %r199};
	setp.eq.s32 	%p2, %r1, 0;
	@%p2 bra 	$L__BB8_43;
	mov.b32 	%r320, 0;
$L__BB8_3:
	and.b64  	%rd4, %rd18, 3;
	setp.eq.s64 	%p3, %rd4, 0;
	@%p3 bra 	$L__BB8_42;
	mul.wide.u32 	%rd12, %r320, 3200;
	mov.u64 	%rd13, precalc_xorwow_matrix;
	add.s64 	%rd5, %rd13, %rd12;
	cvt.u32.u64 	%r3, %rd4;
	mov.b32 	%r321, 0;
$L__BB8_5:
	mov.b32 	%r334, 0;
	mov.u32 	%r335, %r334;
	mov.u32 	%r336, %r334;
	mov.u32 	%r337, %r334;
	mov.u32 	%r338, %r334;
	mov.u32 	%r327, %r334;
$L__BB8_6:
	mul.wide.u32 	%rd14, %r327, 4;
	add.s64 	%rd15, %rd2, %rd14;
	ld.global.u32 	%r11, [%rd15+4];
	shl.b32 	%r12, %r327, 5;
	mov.b32 	%r333, 0;
$L__BB8_7:
	.pragma "nounroll";
	shr.u32 	%r204, %r11, %r333;
	and.b32  	%r205, %r204, 1;
	setp.eq.b32 	%p4, %r205, 1;
	not.pred 	%p5, %p4;
	add.s32 	%r206, %r12, %r333;
	mul.lo.s32 	%r207, %r206, 5;
	mul.wide.u32 	%rd16, %r207, 4;
	add.s64 	%rd6, %rd5, %rd16;
	@%p5 bra 	$L__BB8_9;
	ld.global.u32 	%r208, [%rd6];
	xor.b32  	%r338, %r338, %r208;
	ld.global.u32 	%r209, [%rd6+4];
	xor.b32  	%r337, %r337, %r209;
	ld.global.u32 	%r210, [%rd6+8];
	xor.b32  	%r336, %r336, %r210;
	ld.global.u32 	%r211, [%rd6+12];
	xor.b32  	%r335, %r335, %r211;
	ld.global.u32 	%r212, [%rd6+16];
	xor.b32  	%r334, %r334, %r212;
$L__BB8_9:
	and.b32  	%r214, %r204, 2;
	setp.eq.s32 	%p6, %r214, 0;
	@%p6 bra 	$L__BB8_11;
	ld.global.u32 	%r215, [%rd6+20];
	xor.b32  	%r338, %r338, %r215;
	ld.global.u32 	%r216, [%rd6+24];
	xor.b32  	%r337, %r337, %r216;
	ld.global.u32 	%r217, [%rd6+28];
	xor.b32  	%r336, %r336, %r217;
	ld.global.u32 	%r218, [%rd6+32];
	xor.b32  	%r335, %r335, %r218;
	ld.global.u32 	%r219, [%rd6+36];
	xor.b32  	%r334, %r334, %r219;
$L__BB8_11:
	and.b32  	%r221, %r204, 4;
	setp.eq.s32 	%p7, %r221, 0;
	@%p7 bra 	$L__BB8_13;
	ld.global.u32 	%r222, [%rd6+40];
	xor.b32  	%r338, %r338, %r222;
	ld.global.u32 	%r223, [%rd6+44];
	xor.b32  	%r337, %r337, %r223;
	ld.global.u32 	%r224, [%rd6+48];
	xor.b32  	%r336, %r336, %r224;
	ld.global.u32 	%r225, [%rd6+52];
	xor.b32  	%r335, %r335, %r225;
	ld.global.u32 	%r226, [%rd6+56];
	xor.b32  	%r334, %r334, %r226;
$L__BB8_13:
	and.b32  	%r228, %r204, 8;
	setp.eq.s32 	%p8, %r228, 0;
	@%p8 bra 	$L__BB8_15;
	ld.global.u32 	%r229, [%rd6+60];
	xor.b32  	%r338, %r338, %r229;
	ld.global.u32 	%r230, [%rd6+64];
	xor.b32  	%r337, %r337, %r230;
	ld.global.u32 	%r231, [%rd6+68];
	xor.b32  	%r336, %r336, %r231;
	ld.global.u32 	%r232, [%rd6+72];
	xor.b32  	%r335, %r335, %r232;
	ld.global.u32 	%r233, [%rd6+76];
	xor.b32  	%r334, %r334, %r233;
$L__BB8_15:
	and.b32  	%r235, %r204, 16;
	setp.eq.s32 	%p9, %r235, 0;
	@%p9 bra 	$L__BB8_17;
	ld.global.u32 	%r236, [%rd6+80];
	xor.b32  	%r338, %r338, %r236;
	ld.global.u32 	%r237, [%rd6+84];
	xor.b32  	%r337, %r337, %r237;
	ld.global.u32 	%r238, [%rd6+88];
	xor.b32  	%r336, %r336, %r238;
	ld.global.u32 	%r239, [%rd6+92];
	xor.b32  	%r335, %r335, %r239;
	ld.global.u32 	%r240, [%rd6+96];
	xor.b32  	%r334, %r334, %r240;
$L__BB8_17:
	and.b32  	%r242, %r204, 32;
	setp.eq.s32 	%p10, %r242, 0;
	@%p10 bra 	$L__BB8_19;
	ld.global.u32 	%r243, [%rd6+100];
	xor.b32  	%r338, %r338, %r243;
	ld.global.u32 	%r244, [%rd6+104];
	xor.b32  	%r337, %r337, %r244;
	ld.global.u32 	%r245, [%rd6+108];
	xor.b32  	%r336, %r336, %r245;
	ld.global.u32 	%r246, [%rd6+112];
	xor.b32  	%r335, %r335, %r246;
	ld.global.u32 	%r247, [%rd6+116];
	xor.b32  	%r334, %r334, %r247;
$L__BB8_19:
	and.b32  	%r249, %r204, 64;
	setp.eq.s32 	%p11, %r249, 0;
	@%p11 bra 	$L__BB8_21;
	ld.global.u32 	%r250, [%rd6+120];
	xor.b32  	%r338, %r338, %r250;
	ld.global.u32 	%r251, [%rd6+124];
	xor.b32  	%r337, %r337, %r251;
	ld.global.u32 	%r252, [%rd6+128];
	xor.b32  	%r336, %r336, %r252;
	ld.global.u32 	%r253, [%rd6+132];
	xor.b32  	%r335, %r335, %r253;
	ld.global.u32 	%r254, [%rd6+136];
	xor.b32  	%r334, %r334, %r254;
$L__BB8_21:
	and.b32  	%r256, %r204, 128;
	setp.eq.s32 	%p12, %r256, 0;
	@%p12 bra 	$L__BB8_23;
	ld.global.u32 	%r257, [%rd6+140];
	xor.b32  	%r338, %r338, %r257;
	ld.global.u32 	%r258, [%rd6+144];
	xor.b32  	%r337, %r337, %r258;
	ld.global.u32 	%r259, [%rd6+148];
	xor.b32  	%r336, %r336, %r259;
	ld.global.u32 	%r260, [%rd6+152];
	xor.b32  	%r335, %r335, %r260;
	ld.global.u32 	%r261, [%rd6+156];
	xor.b32  	%r334, %r334, %r261;
$L__BB8_23:
	and.b32  	%r263, %r204, 256;
	setp.eq.s32 	%p13, %r263, 0;
	@%p13 bra 	$L__BB8_25;
	ld.global.u32 	%r264, [%rd6+160];
	xor.b32  	%r338, %r338, %r264;
	ld.global.u32 	%r265, [%rd6+164];
	xor.b32  	%r337, %r337, %r265;
	ld.global.u32 	%r266, [%rd6+168];
	xor.b32  	%r336, %r336, %r266;
	ld.global.u32 	%r267, [%rd6+172];
	xor.b32  	%r335, %r335, %r267;
	ld.global.u32 	%r268, [%rd6+176];
	xor.b32  	%r334, %r334, %r268;
$L__BB8_25:
	and.b32  	%r270, %r204, 512;
	setp.eq.s32 	%p14, %r270, 0;
	@%p14 bra 	$L__BB8_27;
	ld.global.u32 	%r271, [%rd6+180];
	xor.b32  	%r338, %r338, %r271;
	ld.global.u32 	%r272, [%rd6+184];
	xor.b32  	%r337, %r337, %r272;
	ld.global.u32 	%r273, [%rd6+188];
	xor.b32  	%r336, %r336, %r273;
	ld.global.u32 	%r274, [%rd6+192];
	xor.b32  	%r335, %r335, %r274;
	ld.global.u32 	%r275, [%rd6+196];
	xor.b32  	%r334, %r334, %r275;
$L__BB8_27:
	and.b32  	%r277, %r204, 1024;
	setp.eq.s32 	%p15, %r277, 0;
	@%p15 bra 	$L__BB8_29;
	ld.global.u32 	%r278, [%rd6+200];
	xor.b32  	%r338, %r338, %r278;
	ld.global.u32 	%r279, [%rd6+204];
	xor.b32  	%r337, %r337, %r279;
	ld.global.u32 	%r280, [%rd6+208];
	xor.b32  	%r336, %r336, %r280;
	ld.global.u32 	%r281, [%rd6+212];
	xor.b32  	%r335, %r335, %r281;
	ld.global.u32 	%r282, [%rd6+216];
	xor.b32  	%r334, %r334, %r282;
$L__BB8_29:
	and.b32  	%r284, %r204, 2048;
	setp.eq.s32 	%p16, %r284, 0;
	@%p16 bra 	$L__BB8_31;
	ld.global.u32 	%r285, [%rd6+220];
	xor.b32  	%r338, %r338, %r285;
	ld.global.u32 	%r286, [%rd6+224];
	xor.b32  	%r337, %r337, %r286;
	ld.global.u32 	%r287, [%rd6+228];
	xor.b32  	%r336, %r336, %r287;
	ld.global.u32 	%r288, [%rd6+232];
	xor.b32  	%r335, %r335, %r288;
	ld.global.u32 	%r289, [%rd6+236];
	xor.b32  	%r334, %r334, %r289;
$L__BB8_31:
	and.b32  	%r291, %r204, 4096;
	setp.eq.s32 	%p17, %r291, 0;
	@%p17 bra 	$L__BB8_33;
	ld.global.u32 	%r292, [%rd6+240];
	xor.b32  	%r338, %r338, %r292;
	ld.global.u32 	%r293, [%rd6+244];
	xor.b32  	%r337, %r337, %r293;
	ld.global.u32 	%r294, [%rd6+248];
	xor.b32  	%r336, %r336, %r294;
	ld.global.u32 	%r295, [%rd6+252];
	xor.b32  	%r335, %r335, %r295;
	ld.global.u32 	%r296, [%rd6+256];
	xor.b32  	%r334, %r334, %r296;
$L__BB8_33:
	and.b32  	%r298, %r204, 8192;
	setp.eq.s32 	%p18, %r298, 0;
	@%p18 bra 	$L__BB8_35;
	ld.global.u32 	%r299, [%rd6+260];
	xor.b32  	%r338, %r338, %r299;
	ld.global.u32 	%r300, [%rd6+264];
	xor.b32  	%r337, %r337, %r300;
	ld.global.u32 	%r301, [%rd6+268];
	xor.b32  	%r336, %r336, %r301;
	ld.global.u32 	%r302, [%rd6+272];
	xor.b32  	%r335, %r335, %r302;
	ld.global.u32 	%r303, [%rd6+276];
	xor.b32  	%r334, %r334, %r303;
$L__BB8_35:
	and.b32  	%r305, %r204, 16384;
	setp.eq.s32 	%p19, %r305, 0;
	@%p19 bra 	$L__BB8_37;
	ld.global.u32 	%r306, [%rd6+280];
	xor.b32  	%r338, %r338, %r306;
	ld.global.u32 	%r307, [%rd6+284];
	xor.b32  	%r337, %r337, %r307;
	ld.global.u32 	%r308, [%rd6+288];
	xor.b32  	%r336, %r336, %r308;
	ld.global.u32 	%r309, [%rd6+292];
	xor.b32  	%r335, %r335, %r309;
	ld.global.u32 	%r310, [%rd6+296];
	xor.b32  	%r334, %r334, %r310;
$L__BB8_37:
	and.b32  	%r312, %r204, 32768;
	setp.eq.s32 	%p20, %r312, 0;
	@%p20 bra 	$L__BB8_39;
	ld.global.u32 	%r313, [%rd6+300];
	xor.b32  	%r338, %r338, %r313;
	ld.global.u32 	%r314, [%rd6+304];
	xor.b32  	%r337, %r337, %r314;
	ld.global.u32 	%r315, [%rd6+308];
	xor.b32  	%r336, %r336, %r315;
	ld.global.u32 	%r316, [%rd6+312];
	xor.b32  	%r335, %r335, %r316;
	ld.global.u32 	%r317, [%rd6+316];
	xor.b32  	%r334, %r334, %r317;
$L__BB8_39:
	add.s32 	%r333, %r333, 16;
	setp.ne.s32 	%p21, %r333, 32;
	@%p21 bra 	$L__BB8_7;
	mad.lo.s32 	%r318, %r327, -31, %r12;
	add.s32 	%r327, %r318, 1;
	setp.ne.s32 	%p22, %r327, 5;
	@%p22 bra 	$L__BB8_6;
	st.global.u32 	[%rd2+4], %r338;
	st.global.u32 	[%rd2+8], %r337;
	st.global.u32 	[%rd2+12], %r336;
	st.global.u32 	[%rd2+16], %r335;
	st.global.u32 	[%rd2+20], %r334;
	add.s32 	%r321, %r321, 1;
	setp.lt.u32 	%p23, %r321, %r3;
	@%p23 bra 	$L__BB8_5;
$L__BB8_42:
	shr.u64 	%rd7, %rd18, 2;
	add.s32 	%r320, %r320, 1;
	setp.gt.u64 	%p24, %rd18, 3;
	mov.u64 	%rd18, %rd7;
	@%p24 bra 	$L__BB8_3;
$L__BB8_43:
	mov.b32 	%r319, 0;
	st.global.v2.u32 	[%rd2+24], {%r319, %r319};
	st.global.u32 	[%rd2+32], %r319;
	mov.b64 	%rd17, 0;
	st.global.u64 	[%rd2+40], %rd17;
$L__BB8_44:
	ret;

}


// ===== COMPILED SASS (sm_100) =====

	.target	sm_100

	.elftype	@"ET_EXEC"


//--------------------- .note.nv.tkinfo           --------------------------
	.section	.note.nv.tkinfo,"",@"SHT_NOTE"
	.sectionflags	@"SHF_NOTE_NV_TKINFO"
	.tkinfo
        /*0018*/ 	.word	0x00000002
        /*0030*/ 	.string	""
        /*0030*/ 	.string	"ptxas"
        /*0030*/ 	.string	"Cuda compilation tools, release 13.0, V13.0.88"
        /*0030*/ 	.string	"Build cuda_13.0.r13.0/compiler.36424714_0"
        /*0030*/ 	.string	"-arch sm_100 -m 64 "



//--------------------- .note.nv.cuinfo           --------------------------
	.section	.note.nv.cuinfo,"",@"SHT_NOTE"
	.sectionflags	@"SHF_NOTE_NV_CUINFO"
        /*0018*/ 	.short	0x0002
        /*001a*/ 	.short	0x0064
        /*001c*/ 	.short	0x0082
	.zero		2


//--------------------- .nv.info                  --------------------------
	.section	.nv.info,"",@"SHT_CUDA_INFO"
	.align	4


	//----- nvinfo : EIATTR_REGCOUNT
	.align		4
        /*0000*/ 	.byte	0x04, 0x2f
        /*0002*/ 	.short	(.L_55 - .L_54)
	.align		4
.L_54:
        /*0004*/ 	.word	index@(_ZN3cub18CUB_300001_SM_10006detail11EmptyKernelIvEEvv)
        /*0008*/ 	.word	0x00000004


	//----- nvinfo : EIATTR_FRAME_SIZE
	.align		4
.L_55:
        /*000c*/ 	.byte	0x04, 0x11
        /*000e*/ 	.short	(.L_57 - .L_56)
	.align		4
.L_56:
        /*0010*/ 	.word	index@(_ZN3cub18CUB_300001_SM_10006detail11EmptyKernelIvEEvv)
        /*0014*/ 	.word	0x00000000


	//----- nvinfo : EIATTR_REGCOUNT
	.align		4
.L_57:
        /*0018*/ 	.byte	0x04, 0x2f
        /*001a*/ 	.short	(.L_59 - .L_58)
	.align		4
.L_58:
        /*001c*/ 	.word	index@(_ZN16lidar_processing4cuda21calculatePointMetricsEPNS0_9CudaPointEi)
        /*0020*/ 	.word	0x00000018


	//----- nvinfo : EIATTR_FRAME_SIZE
	.align		4
.L_59:
        /*0024*/ 	.byte	0x04, 0x11
        /*0026*/ 	.short	(.L_61 - .L_60)
	.align		4
.L_60:
        /*0028*/ 	.word	index@($__internal_8_$__cuda_sm3x_div_rn_noftz_f32_slowpath)
        /*002c*/ 	.word	0x00000000


	//----- nvinfo : EIATTR_FRAME_SIZE
	.align		4
.L_61:
        /*0030*/ 	.byte	0x04, 0x11
        /*0032*/ 	.short	(.L_63 - .L_62)
	.align		4
.L_62:
        /*0034*/ 	.word	index@($__internal_7_$__cuda_sm20_sqrt_rn_f32_slowpath)
        /*0038*/ 	.word	0x00000000


	//----- nvinfo : EIATTR_FRAME_SIZE
	.align		4
.L_63:
        /*003c*/ 	.byte	0x04, 0x11
        /*003e*/ 	.short	(.L_65 - .L_64)
	.align		4
.L_64:
        /*0040*/ 	.word	index@($__internal_6_$__cuda_sm20_div_rn_f64_full)
        /*0044*/ 	.word	0x00000000


	//----- nvinfo : EIATTR_FRAME_SIZE
	.align		4
.L_65:
        /*0048*/ 	.byte	0x04, 0x11
        /*004a*/ 	.short	(.L_67 - .L_66)
	.align		4
.L_66:
        /*004c*/ 	.word	index@(_ZN16lidar_processing4cuda21calculatePointMetricsEPNS0_9CudaPointEi)
        /*0050*/ 	.word	0x00000000


	//----- nvinfo : EIATTR_REGCOUNT
	.align		4
.L_67:
        /*0054*/ 	.byte	0x04, 0x2f
        /*0056*/ 	.short	(.L_69 - .L_68)
	.align		4
.L_68:
        /*0058*/ 	.word	index@(_ZN16lidar_processing4cuda11rangeFilterEPKNS0_9CudaPointEPS1_Pbiffff)
        /*005c*/ 	.word	0x00000018


	//----- nvinfo : EIATTR_FRAME_SIZE
	.align		4
.L_69:
        /*0060*/ 	.byte	0x04, 0x11
        /*0062*/ 	.short	(.L_71 - .L_70)
	.align		4
.L_70:
        /*0064*/ 	.word	index@(_ZN16lidar_processing4cuda11rangeFilterEPKNS0_9CudaPointEPS1_Pbiffff)
        /*0068*/ 	.word	0x00000000


	//----- nvinfo : EIATTR_REGCOUNT
	.align		4
.L_71:
        /*006c*/ 	.byte	0x04, 0x2f
        /*006e*/ 	.short	(.L_73 - .L_72)
	.align		4
.L_72:
        /*0070*/ 	.word	index@(_ZN16lidar_processing4cuda17ransacPlaneKernelEPKNS0_9CudaPointEiPNS0_17PlaneCoefficientsEPfifP17curandStateXORWOW)
        /*0074*/ 	.word	0x00000037


	//----- nvinfo : EIATTR_FRAME_SIZE
	.align		4
.L_73:
        /*0078*/ 	.byte	0x04, 0x11
        /*007a*/ 	.short	(.L_75 - .L_74)
	.align		4
.L_74:
        /*007c*/ 	.word	index@($__internal_5_$__cuda_sm3x_div_rn_noftz_f32_slowpath)
        /*0080*/ 	.word	0x00000000


	//----- nvinfo : EIATTR_FRAME_SIZE
	.align		4
.L_75:
        /*0084*/ 	.byte	0x04, 0x11
        /*0086*/ 	.short	(.L_77 - .L_76)
	.align		4
.L_76:
        /*0088*/ 	.word	index@($__internal_4_$__cuda_sm20_sqrt_rn_f32_slowpath)
        /*008c*/ 	.word	0x00000000


	//----- nvinfo : EIATTR_FRAME_SIZE
	.align		4
.L_77:
        /*0090*/ 	.byte	0x04, 0x11
        /*0092*/ 	.short	(.L_79 - .L_78)
	.align		4
.L_78:
        /*0094*/ 	.word	index@(_ZN16lidar_processing4cuda17ransacPlaneKernelEPKNS0_9CudaPointEiPNS0_17PlaneCoefficientsEPfifP17curandStateXORWOW)
        /*0098*/ 	.word	0x00000000


	//----- nvinfo : EIATTR_REGCOUNT
	.align		4
.L_79:
        /*009c*/ 	.byte	0x04, 0x2f
        /*009e*/ 	.short	(.L_81 - .L_80)
	.align		4
.L_80:
        /*00a0*/ 	.word	index@(_ZN16lidar_processing4cuda20classifyGroundPointsEPKNS0_9CudaPointEPbPfiNS0_17PlaneCoefficientsEf)
        /*00a4*/ 	.word	0x00000013


	//----- nvinfo : EIATTR_FRAME_SIZE
	.align		4
.L_81:
        /*00a8*/ 	.byte	0x04, 0x11
        /*00aa*/ 	.short	(.L_83 - .L_82)
	.align		4
.L_82:
        /*00ac*/ 	.word	index@($__internal_3_$__cuda_sm3x_div_rn_noftz_f32_slowpath)
        /*00b0*/ 	.word	0x00000000


	//----- nvinfo : EIATTR_FRAME_SIZE
	.align		4
.L_83:
        /*00b4*/ 	.byte	0x04, 0x11
        /*00b6*/ 	.short	(.L_85 - .L_84)
	.align		4
.L_84:
        /*00b8*/ 	.word	index@(_ZN16lidar_processing4cuda20classifyGroundPointsEPKNS0_9CudaPointEPbPfiNS0_17PlaneCoefficientsEf)
        /*00bc*/ 	.word	0x00000000


	//----- nvinfo : EIATTR_REGCOUNT
	.align		4
.L_85:
        /*00c0*/ 	.byte	0x04, 0x2f
        /*00c2*/ 	.short	(.L_87 - .L_86)
	.align		4
.L_86:
        /*00c4*/ 	.word	index@(_ZN16lidar_processing4cuda25ringBasedGroundExtractionEPKNS0_9CudaPointEPbifii)
        /*00c8*/ 	.word	0x00000013


	//----- nvinfo : EIATTR_FRAME_SIZE
	.align		4
.L_87:
        /*00cc*/ 	.byte	0x04, 0x11
        /*00ce*/ 	.short	(.L_89 - .L_88)
	.align		4
.L_88:
        /*00d0*/ 	.word	index@($__internal_2_$__cuda_sm20_sqrt_rn_f32_slowpath)
        /*00d4*/ 	.word	0x00000000


	//----- nvinfo : EIATTR_FRAME_SIZE
	.align		4
.L_89:
        /*00d8*/ 	.byte	0x04, 0x11
        /*00da*/ 	.short	(.L_91 - .L_90)
	.align		4
.L_90:
        /*00dc*/ 	.word	index@(_ZN16lidar_processing4cuda25ringBasedGroundExtractionEPKNS0_9CudaPointEPbifii)
        /*00e0*/ 	.word	0x00000000


	//----- nvinfo : EIATTR_REGCOUNT
	.align		4
.L_91:
        /*00e4*/ 	.byte	0x04, 0x2f
        /*00e6*/ 	.short	(.L_93 - .L_92)
	.align		4
.L_92:
        /*00e8*/ 	.word	index@(_ZN16lidar_processing4cuda19morphologicalFilterEPKNS0_9CudaPointEPKbPbif)
        /*00ec*/ 	.word	0x00000018


	//----- nvinfo : EIATTR_FRAME_SIZE
	.align		4
.L_93:
        /*00f0*/ 	.byte	0x04, 0x11
        /*00f2*/ 	.short	(.L_95 - .L_94)
	.align		4
.L_94:
        /*00f4*/ 	.word	index@($__internal_1_$__cuda_sm20_sqrt_rn_f32_slowpath)
        /*00f8*/ 	.word	0x00000000


	//----- nvinfo : EIATTR_FRAME_SIZE
	.align		4
.L_95:
        /*00fc*/ 	.byte	0x04, 0x11
        /*00fe*/ 	.short	(.L_97 - .L_96)
	.align		4
.L_96:
        /*0100*/ 	.word	index@(_ZN16lidar_processing4cuda19morphologicalFilterEPKNS0_9CudaPointEPKbPbif)
        /*0104*/ 	.word	0x00000000


	//----- nvinfo : EIATTR_REGCOUNT
	.align		4
.L_97:
        /*0108*/ 	.byte	0x04, 0x2f
        /*010a*/ 	.short	(.L_99 - .L_98)
	.align		4
.L_98:
        /*010c*/ 	.word	index@(_ZN16lidar_processing4cuda19voxelGridDownsampleEPKNS0_9CudaPointEPS1_PiifS5_iiifff)
        /*0110*/ 	.word	0x0000001a


	//----- nvinfo : EIATTR_FRAME_SIZE
	.align		4
.L_99:
        /*0114*/ 	.byte	0x04, 0x11
        /*0116*/ 	.short	(.L_101 - .L_100)
	.align		4
.L_100:
        /*0118*/ 	.word	index@($__internal_0_$__cuda_sm3x_div_rn_noftz_f32_slowpath)
        /*011c*/ 	.word	0x00000000


	//----- nvinfo : EIATTR_FRAME_SIZE
	.align		4
.L_101:
        /*0120*/ 	.byte	0x04, 0x11
        /*0122*/ 	.short	(.L_103 - .L_102)
	.align		4
.L_102:
        /*0124*/ 	.word	index@(_ZN16lidar_processing4cuda19voxelGridDownsampleEPKNS0_9CudaPointEPS1_PiifS5_iiifff)
        /*0128*/ 	.word	0x00000000


	//----- nvinfo : EIATTR_REGCOUNT
	.align		4
.L_103:
        /*012c*/ 	.byte	0x04, 0x2f
        /*012e*/ 	.short	(.L_105 - .L_104)
	.align		4
.L_104:
        /*0130*/ 	.word	index@(_ZN16lidar_processing4cuda16initRandomStatesEP17curandStateXORWOWmi)
        /*0134*/ 	.word	0x0000001f


	//----- nvinfo : EIATTR_FRAME_SIZE
	.align		4
.L_105:
        /*0138*/ 	.byte	0x04, 0x11
        /*013a*/ 	.short	(.L_107 - .L_106)
	.align		4
.L_106:
        /*013c*/ 	.word	index@(_ZN16lidar_processing4cuda16initRandomStatesEP17curandStateXORWOWmi)
        /*0140*/ 	.word	0x00000000


	//----- nvinfo : EIATTR_MIN_STACK_SIZE
	.align		4
.L_107:
        /*0144*/ 	.byte	0x04, 0x12
        /*0146*/ 	.short	(.L_109 - .L_108)
	.align		4
.L_108:
        /*0148*/ 	.word	index@(_ZN16lidar_processing4cuda16initRandomStatesEP17curandStateXORWOWmi)
        /*014c*/ 	.word	0x00000000


	//----- nvinfo : EIATTR_MIN_STACK_SIZE
	.align		4
.L_109:
        /*0150*/ 	.byte	0x04, 0x12
        /*0152*/ 	.short	(.L_111 - .L_110)
	.align		4
.L_110:
        /*0154*/ 	.word	index@(_ZN16lidar_processing4cuda19voxelGridDownsampleEPKNS0_9CudaPointEPS1_PiifS5_iiifff)
        /*0158*/ 	.word	0x00000000


	//----- nvinfo : EIATTR_MIN_STACK_SIZE
	.align		4
.L_111:
        /*015c*/ 	.byte	0x04, 0x12
        /*015e*/ 	.short	(.L_113 - .L_112)
	.align		4
.L_112:
        /*0160*/ 	.word	index@(_ZN16lidar_processing4cuda19morphologicalFilterEPKNS0_9CudaPointEPKbPbif)
        /*0164*/ 	.word	0x00000000


	//----- nvinfo : EIATTR_MIN_STACK_SIZE
	.align		4
.L_113:
        /*0168*/ 	.byte	0x04, 0x12
        /*016a*/ 	.short	(.L_115 - .L_114)
	.align		4
.L_114:
        /*016c*/ 	.word	index@(_ZN16lidar_processing4cuda25ringBasedGroundExtractionEPKNS0_9CudaPointEPbifii)
        /*0170*/ 	.word	0x00000000


	//----- nvinfo : EIATTR_MIN_STACK_SIZE
	.align		4
.L_115:
        /*0174*/ 	.byte	0x04, 0x12
        /*0176*/ 	.short	(.L_117 - .L_116)
	.align		4
.L_116:
        /*0178*/ 	.word	index@(_ZN16lidar_processing4cuda20classifyGroundPointsEPKNS0_9CudaPointEPbPfiNS0_17PlaneCoefficientsEf)
        /*017c*/ 	.word	0x00000000


	//----- nvinfo : EIATTR_MIN_STACK_SIZE
	.align		4
.L_117:
        /*0180*/ 	.byte	0x04, 0x12
        /*0182*/ 	.short	(.L_119 - .L_118)
	.align		4
.L_118:
        /*0184*/ 	.word	index@(_ZN16lidar_processing4cuda17ransacPlaneKernelEPKNS0_9CudaPointEiPNS0_17PlaneCoefficientsEPfifP17curandStateXORWOW)
        /*0188*/ 	.word	0x00000000


	//----- nvinfo : EIATTR_MIN_STACK_SIZE
	.align		4
.L_119:
        /*018c*/ 	.byte	0x04, 0x12
        /*018e*/ 	.short	(.L_121 - .L_120)
	.align		4
.L_120:
        /*0190*/ 	.word	index@(_ZN16lidar_processing4cuda11rangeFilterEPKNS0_9CudaPointEPS1_Pbiffff)
        /*0194*/ 	.word	0x00000000


	//----- nvinfo : EIATTR_MIN_STACK_SIZE
	.align		4
.L_121:
        /*0198*/ 	.byte	0x04, 0x12
        /*019a*/ 	.short	(.L_123 - .L_122)
	.align		4
.L_122:
        /*019c*/ 	.word	index@(_ZN16lidar_processing4cuda21calculatePointMetricsEPNS0_9CudaPointEi)
        /*01a0*/ 	.word	0x00000000


	//----- nvinfo : EIATTR_MIN_STACK_SIZE
	.align		4
.L_123:
        /*01a4*/ 	.byte	0x04, 0x12
        /*01a6*/ 	.short	(.L_125 - .L_124)
	.align		4
.L_124:
        /*01a8*/ 	.word	index@(_ZN3cub18CUB_300001_SM_10006detail11EmptyKernelIvEEvv)
        /*01ac*/ 	.word	0x00000000
.L_125:


//--------------------- .nv.compat                --------------------------
	.section	.nv.compat,"",@"SHT_CUDA_COMPAT_INFO"
	.align	4
        /*0000*/ 	.byte	0x02, 0x09, 0x00, 0x00, 0x02, 0x02, 0x01, 0x00, 0x02, 0x05, 0x05, 0x00, 0x03, 0x07, 0x01, 0x01
        /*0010*/ 	.byte	0x02, 0x03, 0x00, 0x00, 0x02, 0x06, 0x01, 0x00, 0x04, 0x0b, 0x08, 0x00, 0x01, 0x00, 0x00, 0x00
        /*0020*/ 	.byte	0x00, 0x00, 0x00, 0x00


//--------------------- .nv.info._ZN16lidar_processing4cuda16initRandomStatesEP17curandStateXORWOWmi --------------------------
	.section	.nv.info._ZN16lidar_processing4cuda16initRandomStatesEP17curandStateXORWOWmi,"",@"SHT_CUDA_INFO"
	.sectionflags	@""
	.align	4


	//----- nvinfo : EIATTR_CUDA_API_VERSION
	.align		4
        /*0000*/ 	.byte	0x04, 0x37
        /*0002*/ 	.short	(.L_127 - .L_126)
.L_126:
        /*0004*/ 	.word	0x00000082


	//----- nvinfo : EIATTR_KPARAM_INFO
	.align		4
.L_127:
        /*0008*/ 	.byte	0x04, 0x17
        /*000a*/ 	.short	(.L_129 - .L_128)
.L_128:
        /*000c*/ 	.word	0x00000000
        /*0010*/ 	.short	0x0002
        /*0012*/ 	.short	0x0010
        /*0014*/ 	.byte	0x00, 0xf0, 0x11, 0x00


	//----- nvinfo : EIATTR_KPARAM_INFO
	.align		4
.L_129:
        /*0018*/ 	.byte	0x04, 0x17
        /*001a*/ 	.short	(.L_131 - .L_130)
.L_130:
        /*001c*/ 	.word	0x00000000
        /*0020*/ 	.short	0x0001
        /*0022*/ 	.short	0x0008
        /*0024*/ 	.byte	0x00, 0xf0, 0x21, 0x00


	//----- nvinfo : EIATTR_KPARAM_INFO
	.align		4
.L_131:
        /*0028*/ 	.byte	0x04, 0x17
        /*002a*/ 	.short	(.L_133 - .L_132)
.L_132:
        /*002c*/ 	.word	0x00000000
        /*0030*/ 	.short	0x0000
        /*0032*/ 	.short	0x0000
        /*0034*/ 	.byte	0x00, 0xf5, 0x21, 0x00


	//----- nvinfo : EIATTR_SPARSE_MMA_MASK
	.align		4
.L_133:
        /*0038*/ 	.byte	0x03, 0x50
        /*003a*/ 	.short	0x0000


	//----- nvinfo : EIATTR_MAXREG_COUNT
	.align		4
        /*003c*/ 	.byte	0x03, 0x1b
        /*003e*/ 	.short	0x00ff


	//----- nvinfo : EIATTR_MERCURY_ISA_VERSION
	.align		4
        /*0040*/ 	.byte	0x03, 0x5f
        /*0042*/ 	.short	0x0101


	//----- nvinfo : EIATTR_VRC_CTA_INIT_COUNT
	.align		4
        /*0044*/ 	.byte	0x02, 0x4a
	.zero		1
	.zero		1


	//----- nvinfo : EIATTR_EXIT_INSTR_OFFSETS
	.align		4
        /*0048*/ 	.byte	0x04, 0x1c
        /*004a*/ 	.short	(.L_135 - .L_134)


	//   ....[0]....
.L_134:
        /*004c*/ 	.word	0x00000070


	//   ....[1]....
        /*0050*/ 	.word	0x00000f00


	//----- nvinfo : EIATTR_CRS_STACK_SIZE
	.align		4
.L_135:
        /*0054*/ 	.byte	0x04, 0x1e
        /*0056*/ 	.short	(.L_137 - .L_136)
.L_136:
        /*0058*/ 	.word	0x00000000


	//----- nvinfo : EIATTR_CBANK_PARAM_SIZE
	.align		4
.L_137:
        /*005c*/ 	.byte	0x03, 0x19
        /*005e*/ 	.short	0x0014


	//----- nvinfo : EIATTR_PARAM_CBANK
	.align		4
        /*0060*/ 	.byte	0x04, 0x0a
        /*0062*/ 	.short	(.L_139 - .L_138)
	.align		4
.L_138:
        /*0064*/ 	.word	index@(.nv.constant0._ZN16lidar_processing4cuda16initRandomStatesEP17curandStateXORWOWmi)
        /*0068*/ 	.short	0x0380
        /*006a*/ 	.short	0x0014


	//----- nvinfo : EIATTR_SW_WAR
	.align		4
.L_139:
        /*006c*/ 	.byte	0x04, 0x36
        /*006e*/ 	.short	(.L_141 - .L_140)
.L_140:
        /*0070*/ 	.word	0x00000008
.L_141:


//--------------------- .nv.info._ZN16lidar_processing4cuda19voxelGridDownsampleEPKNS0_9CudaPointEPS1_PiifS5_iiifff --------------------------
	.section	.nv.info._ZN16lidar_processing4cuda19voxelGridDownsampleEPKNS0_9CudaPointEPS1_PiifS5_iiifff,"",@"SHT_CUDA_INFO"
	.sectionflags	@""
	.align	4


	//----- nvinfo : EIATTR_CUDA_API_VERSION
	.align		4
        /*0000*/ 	.byte	0x04, 0x37
        /*0002*/ 	.short	(.L_143 - .L_142)
.L_142:
        /*0004*/ 	.word	0x00000082


	//----- nvinfo : EIATTR_KPARAM_INFO
	.align		4
.L_143:
        /*0008*/ 	.byte	0x04, 0x17
        /*000a*/ 	.short	(.L_145 - .L_144)
.L_144:
        /*000c*/ 	.word	0x00000000
        /*0010*/ 	.short	0x000b
        /*0012*/ 	.short	0x003c
        /*0014*/ 	.byte	0x00, 0xf0, 0x11, 0x00


	//----- nvinfo : EIATTR_KPARAM_INFO
	.align		4
.L_145:
        /*0018*/ 	.byte	0x04, 0x17
        /*001a*/ 	.short	(.L_147 - .L_146)
.L_146:
        /*001c*/ 	.word	0x00000000
        /*0020*/ 	.short	0x000a
        /*0022*/ 	.short	0x0038
        /*0024*/ 	.byte	0x00, 0xf0, 0x11, 0x00


	//----- nvinfo : EIATTR_KPARAM_INFO
	.align		4
.L_147:
        /*0028*/ 	.byte	0x04, 0x17
        /*002a*/ 	.short	(.L_149 - .L_148)
.L_148:
        /*002c*/ 	.word	0x00000000
        /*0030*/ 	.short	0x0009
        /*0032*/ 	.short	0x0034
        /*0034*/ 	.byte	0x00, 0xf0, 0x11, 0x00


	//----- nvinfo : EIATTR_KPARAM_INFO
	.align		4
.L_149:
        /*0038*/ 	.byte	0x04, 0x17
        /*003a*/ 	.short	(.L_151 - .L_150)
.L_150:
        /*003c*/ 	.word	0x00000000
        /*0040*/ 	.short	0x0008
        /*0042*/ 	.short	0x0030
        /*0044*/ 	.byte	0x00, 0xf0, 0x11, 0x00


	//----- nvinfo : EIATTR_KPARAM_INFO
	.align		4
.L_151:
        /*0048*/ 	.byte	0x04, 0x17
        /*004a*/ 	.short	(.L_153 - .L_152)
.L_152:
        /*004c*/ 	.word	0x00000000
        /*0050*/ 	.short	0x0007
        /*0052*/ 	.short	0x002c
        /*0054*/ 	.byte	0x00, 0xf0, 0x11, 0x00


	//----- nvinfo : EIATTR_KPARAM_INFO
	.align		4
.L_153:
        /*0058*/ 	.byte	0x04, 0x17
        /*005a*/ 	.short	(.L_155 - .L_154)
.L_154:
        /*005c*/ 	.word	0x00000000
        /*0060*/ 	.short	0x0006
        /*0062*/ 	.short	0x0028
        /*0064*/ 	.byte	0x00, 0xf0, 0x11, 0x00


	//----- nvinfo : EIATTR_KPARAM_INFO
	.align		4
.L_155:
        /*0068*/ 	.byte	0x04, 0x17
        /*006a*/ 	.short	(.L_157 - .L_156)
.L_156:
        /*006c*/ 	.word	0x00000000
        /*0070*/ 	.short	0x0005
        /*0072*/ 	.short	0x0020
        /*0074*/ 	.byte	0x00, 0xf5, 0x21, 0x00


	//----- nvinfo : EIATTR_KPARAM_INFO
	.align		4
.L_157:
        /*0078*/ 	.byte	0x04, 0x17
        /*007a*/ 	.short	(.L_159 - .L_158)
.L_158:
        /*007c*/ 	.word	0x00000000
        /*0080*/ 	.short	0x0004
        /*0082*/ 	.short	0x001c
        /*0084*/ 	.byte	0x00, 0xf0, 0x11, 0x00


	//----- nvinfo : EIATTR_KPARAM_INFO
	.align		4
.L_159:
        /*0088*/ 	.byte	0x04, 0x17
        /*008a*/ 	.short	(.L_161 - .L_160)
.L_160:
        /*008c*/ 	.word	0x00000000
        /*0090*/ 	.short	0x0003
        /*0092*/ 	.short	0x0018
        /*0094*/ 	.byte	0x00, 0xf0, 0x11, 0x00


	//----- nvinfo : EIATTR_KPARAM_INFO
	.align		4
.L_161:
        /*0098*/ 	.byte	0x04, 0x17
        /*009a*/ 	.short	(.L_163 - .L_162)
.L_162:
        /*009c*/ 	.word	0x00000000
        /*00a0*/ 	.short	0x0002
        /*00a2*/ 	.short	0x0010
        /*00a4*/ 	.byte	0x00, 0xf5, 0x21, 0x00


	//----- nvinfo : EIATTR_KPARAM_INFO
	.align		4
.L_163:
        /*00a8*/ 	.byte	0x04, 0x17
        /*00aa*/ 	.short	(.L_165 - .L_164)
.L_164:
        /*00ac*/ 	.word	0x00000000
        /*00b0*/ 	.short	0x0001
        /*00b2*/ 	.short	0x0008
        /*00b4*/ 	.byte	0x00, 0xf5, 0x21, 0x00


	//----- nvinfo : EIATTR_KPARAM_INFO
	.align		4
.L_165:
        /*00b8*/ 	.byte	0x04, 0x17
        /*00ba*/ 	.short	(.L_167 - .L_166)
.L_166:
        /*00bc*/ 	.word	0x00000000
        /*00c0*/ 	.short	0x0000
        /*00c2*/ 	.short	0x0000
        /*00c4*/ 	.byte	0x00, 0xf5, 0x21, 0x00


	//----- nvinfo : EIATTR_SPARSE_MMA_MASK
	.align		4
.L_167:
        /*00c8*/ 	.byte	0x03, 0x50
        /*00ca*/ 	.short	0x0000


	//----- nvinfo : EIATTR_MAXREG_COUNT
	.align		4
        /*00cc*/ 	.byte	0x03, 0x1b
        /*00ce*/ 	.short	0x00ff


	//----- nvinfo : EIATTR_MERCURY_ISA_VERSION
	.align		4
        /*00d0*/ 	.byte	0x03, 0x5f
        /*00d2*/ 	.short	0x0101


	//----- nvinfo : EIATTR_UNUSED_LOAD_BYTE_OFFSET
	.align		4
        /*00d4*/ 	.byte	0x04, 0x44
        /*00d6*/ 	.short	(.L_169 - .L_168)


	//   ....[0]....
.L_168:
        /*00d8*/ 	.word	0x00000620
        /*00dc*/ 	.word	0x00000003


	//----- nvinfo : EIATTR_INT_WARP_WIDE_INSTR_OFFSETS
	.align		4
.L_169:
        /*00e0*/ 	.byte	0x04, 0x31
        /*00e2*/ 	.short	(.L_171 - .L_170)


	//   ....[0]....
.L_170:
        /*00e4*/ 	.word	0x00000560


	//   ....[1]....
        /*00e8*/ 	.word	0x00000670


	//----- nvinfo : EIATTR_VRC_CTA_INIT_COUNT
	.align		4
.L_171:
        /*00ec*/ 	.byte	0x02, 0x4a
	.zero		1
	.zero		1


	//----- nvinfo : EIATTR_EXIT_INSTR_OFFSETS
	.align		4
        /*00f0*/ 	.byte	0x04, 0x1c
        /*00f2*/ 	.short	(.L_173 - .L_172)


	//   ....[0]....
.L_172:
        /*00f4*/ 	.word	0x00000070


	//   ....[1]....
        /*00f8*/ 	.word	0x000004c0


	//   ....[2]....
        /*00fc*/ 	.word	0x00000540


	//   ....[3]....
        /*0100*/ 	.word	0x00000710


	//----- nvinfo : EIATTR_CRS_STACK_SIZE
	.align		4
.L_173:
        /*0104*/ 	.byte	0x04, 0x1e
        /*0106*/ 	.short	(.L_175 - .L_174)
.L_174:
        /*0108*/ 	.word	0x00000000


	//----- nvinfo : EIATTR_CBANK_PARAM_SIZE
	.align		4
.L_175:
        /*010c*/ 	.byte	0x03, 0x19
        /*010e*/ 	.short	0x0040


	//----- nvinfo : EIATTR_PARAM_CBANK
	.align		4
        /*0110*/ 	.byte	0x04, 0x0a
        /*0112*/ 	.short	(.L_177 - .L_176)
	.align		4
.L_176:
        /*0114*/ 	.word	index@(.nv.constant0._ZN16lidar_processing4cuda19voxelGridDownsampleEPKNS0_9CudaPointEPS1_PiifS5_iiifff)
        /*0118*/ 	.short	0x0380
        /*011a*/ 	.short	0x0040


	//----- nvinfo : EIATTR_SW_WAR
	.align		4
.L_177:
        /*011c*/ 	.byte	0x04, 0x36
        /*011e*/ 	.short	(.L_179 - .L_178)
.L_178:
        /*0120*/ 	.word	0x00000008
.L_179:


//--------------------- .nv.info._ZN16lidar_processing4cuda19morphologicalFilterEPKNS0_9CudaPointEPKbPbif --------------------------
	.section	.nv.info._ZN16lidar_processing4cuda19morphologicalFilterEPKNS0_9CudaPointEPKbPbif,"",@"SHT_CUDA_INFO"
	.sectionflags	@""
	.align	4


	//----- nvinfo : EIATTR_CUDA_API_VERSION
	.align		4
        /*0000*/ 	.byte	0x04, 0x37
        /*0002*/ 	.short	(.L_181 - .L_180)
.L_180:
        /*0004*/ 	.word	0x00000082


	//----- nvinfo : EIATTR_KPARAM_INFO
	.align		4
.L_181:
        /*0008*/ 	.byte	0x04, 0x17
        /*000a*/ 	.short	(.L_183 - .L_182)
.L_182:
        /*000c*/ 	.word	0x00000000
        /*0010*/ 	.short	0x0004
        /*0012*/ 	.short	0x001c
        /*0014*/ 	.byte	0x00, 0xf0, 0x11, 0x00


	//----- nvinfo : EIATTR_KPARAM_INFO
	.align		4
.L_183:
        /*0018*/ 	.byte	0x04, 0x17
        /*001a*/ 	.short	(.L_185 - .L_184)
.L_184:
        /*001c*/ 	.word	0x00000000
        /*0020*/ 	.short	0x0003
        /*0022*/ 	.short	0x0018
        /*0024*/ 	.byte	0x00, 0xf0, 0x11, 0x00


	//----- nvinfo : EIATTR_KPARAM_INFO
	.align		4
.L_185:
        /*0028*/ 	.byte	0x04, 0x17
        /*002a*/ 	.short	(.L_187 - .L_186)
.L_186:
        /*002c*/ 	.word	0x00000000
        /*0030*/ 	.short	0x0002
        /*0032*/ 	.short	0x0010
        /*0034*/ 	.byte	0x00, 0xf5, 0x21, 0x00


	//----- nvinfo : EIATTR_KPARAM_INFO
	.align		4
.L_187:
        /*0038*/ 	.byte	0x04, 0x17
        /*003a*/ 	.short	(.L_189 - .L_188)
.L_188:
        /*003c*/ 	.word	0x00000000
        /*0040*/ 	.short	0x0001
        /*0042*/ 	.short	0x0008
        /*0044*/ 	.byte	0x00, 0xf5, 0x21, 0x00


	//----- nvinfo : EIATTR_KPARAM_INFO
	.align		4
.L_189:
        /*0048*/ 	.byte	0x04, 0x17
        /*004a*/ 	.short	(.L_191 - .L_190)
.L_190:
        /*004c*/ 	.word	0x00000000
        /*0050*/ 	.short	0x0000
        /*0052*/ 	.short	0x0000
        /*0054*/ 	.byte	0x00, 0xf5, 0x21, 0x00


	//----- nvinfo : EIATTR_SPARSE_MMA_MASK
	.align		4
.L_191:
        /*0058*/ 	.byte	0x03, 0x50
        /*005a*/ 	.short	0x0000


	//----- nvinfo : EIATTR_MAXREG_COUNT
	.align		4
        /*005c*/ 	.byte	0x03, 0x1b
        /*005e*/ 	.short	0x00ff


	//----- nvinfo : EIATTR_MERCURY_ISA_VERSION
	.align		4
        /*0060*/ 	.byte	0x03, 0x5f
        /*0062*/ 	.short	0x0101


	//----- nvinfo : EIATTR_VRC_CTA_INIT_COUNT
	.align		4
        /*0064*/ 	.byte	0x02, 0x4a
	.zero		1
	.zero		1


	//----- nvinfo : EIATTR_EXIT_INSTR_OFFSETS
	.align		4
        /*0068*/ 	.byte	0x04, 0x1c
        /*006a*/ 	.short	(.L_193 - .L_192)


	//   ....[0]....
.L_192:
        /*006c*/ 	.word	0x00000070


	//   ....[1]....
        /*0070*/ 	.word	0x00000130


	//   ....[2]....
        /*0074*/ 	.word	0x00002a70


	//----- nvinfo : EIATTR_CRS_STACK_SIZE
	.align		4
.L_193:
        /*0078*/ 	.byte	0x04, 0x1e
        /*007a*/ 	.short	(.L_195 - .L_194)
.L_194:
        /*007c*/ 	.word	0x00000000


	//----- nvinfo : EIATTR_CBANK_PARAM_SIZE
	.align		4
.L_195:
        /*0080*/ 	.byte	0x03, 0x19
        /*0082*/ 	.short	0x0020


	//----- nvinfo : EIATTR_PARAM_CBANK
	.align		4
        /*0084*/ 	.byte	0x04, 0x0a
        /*0086*/ 	.short	(.L_197 - .L_196)
	.align		4
.L_196:
        /*0088*/ 	.word	index@(.nv.constant0._ZN16lidar_processing4cuda19morphologicalFilterEPKNS0_9CudaPointEPKbPbif)
        /*008c*/ 	.short	0x0380
        /*008e*/ 	.short	0x0020


	//----- nvinfo : EIATTR_SW_WAR
	.align		4
.L_197:
        /*0090*/ 	.byte	0x04, 0x36
        /*0092*/ 	.short	(.L_199 - .L_198)
.L_198:
        /*0094*/ 	.word	0x00000008
.L_199:


//--------------------- .nv.info._ZN16lidar_processing4cuda25ringBasedGroundExtractionEPKNS0_9CudaPointEPbifii --------------------------
	.section	.nv.info._ZN16lidar_processing4cuda25ringBasedGroundExtractionEPKNS0_9CudaPointEPbifii,"",@"SHT_CUDA_INFO"
	.sectionflags	@""
	.align	4


	//----- nvinfo : EIATTR_CUDA_API_VERSION
	.align		4
        /*0000*/ 	.byte	0x04, 0x37
        /*0002*/ 	.short	(.L_201 - .L_200)
.L_200:
        /*0004*/ 	.word	0x00000082


	//----- nvinfo : EIATTR_KPARAM_INFO
	.align		4
.L_201:
        /*0008*/ 	.byte	0x04, 0x17
        /*000a*/ 	.short	(.L_203 - .L_202)
.L_202:
        /*000c*/ 	.word	0x00000000
        /*0010*/ 	.short	0x0005
        /*0012*/ 	.short	0x001c
        /*0014*/ 	.byte	0x00, 0xf0, 0x11, 0x00


	//----- nvinfo : EIATTR_KPARAM_INFO
	.align		4
.L_203:
        /*0018*/ 	.byte	0x04, 0x17
        /*001a*/ 	.short	(.L_205 - .L_204)
.L_204:
        /*001c*/ 	.word	0x00000000
        /*0020*/ 	.short	0x0004
        /*0022*/ 	.short	0x0018
        /*0024*/ 	.byte	0x00, 0xf0, 0x11, 0x00


	//----- nvinfo : EIATTR_KPARAM_INFO
	.align		4
.L_205:
        /*0028*/ 	.byte	0x04, 0x17
        /*002a*/ 	.short	(.L_207 - .L_206)
.L_206:
        /*002c*/ 	.word	0x00000000
        /*0030*/ 	.short	0x0003
        /*0032*/ 	.short	0x0014
        /*0034*/ 	.byte	0x00, 0xf0, 0x11, 0x00


	//----- nvinfo : EIATTR_KPARAM_INFO
	.align		4
.L_207:
        /*0038*/ 	.byte	0x04, 0x17
        /*003a*/ 	.short	(.L_209 - .L_208)
.L_208:
        /*003c*/ 	.word	0x00000000
        /*0040*/ 	.short	0x0002
        /*0042*/ 	.short	0x0010
        /*0044*/ 	.byte	0x00, 0xf0, 0x11, 0x00


	//----- nvinfo : EIATTR_KPARAM_INFO
	.align		4
.L_209:
        /*0048*/ 	.byte	0x04, 0x17
        /*004a*/ 	.short	(.L_211 - .L_210)
.L_210:
        /*004c*/ 	.word	0x00000000
        /*0050*/ 	.short	0x0001
        /*0052*/ 	.short	0x0008
        /*0054*/ 	.byte	0x00, 0xf5, 0x21, 0x00


	//----- nvinfo : EIATTR_KPARAM_INFO
	.align		4
.L_211:
        /*0058*/ 	.byte	0x04, 0x17
        /*005a*/ 	.short	(.L_213 - .L_212)
.L_212:
        /*005c*/ 	.word	0x00000000
        /*0060*/ 	.short	0x0000
        /*0062*/ 	.short	0x0000
        /*0064*/ 	.byte	0x00, 0xf5, 0x21, 0x00


	//----- nvinfo : EIATTR_SPARSE_MMA_MASK
	.align		4
.L_213:
        /*0068*/ 	.byte	0x03, 0x50
        /*006a*/ 	.short	0x0000


	//----- nvinfo : EIATTR_MAXREG_COUNT
	.align		4
        /*006c*/ 	.byte	0x03, 0x1b
        /*006e*/ 	.short	0x00ff


	//----- nvinfo : EIATTR_MERCURY_ISA_VERSION
	.align		4
        /*0070*/ 	.byte	0x03, 0x5f
        /*0072*/ 	.short	0x0101


	//----- nvinfo : EIATTR_VRC_CTA_INIT_COUNT
	.align		4
        /*0074*/ 	.byte	0x02, 0x4a
	.zero		1
	.zero		1


	//----- nvinfo : EIATTR_EXIT_INSTR_OFFSETS
	.align		4
        /*0078*/ 	.byte	0x04, 0x1c
        /*007a*/ 	.short	(.L_215 - .L_214)


	//   ....[0]....
.L_214:
        /*007c*/ 	.word	0x00000070


	//   ....[1]....
        /*0080*/ 	.word	0x000004a0


	//   ....[2]....
        /*0084*/ 	.word	0x000004f0


	//----- nvinfo : EIATTR_CRS_STACK_SIZE
	.align		4
.L_215:
        /*0088*/ 	.byte	0x04, 0x1e
        /*008a*/ 	.short	(.L_217 - .L_216)
.L_216:
        /*008c*/ 	.word	0x00000000


	//----- nvinfo : EIATTR_CBANK_PARAM_SIZE
	.align		4
.L_217:
        /*0090*/ 	.byte	0x03, 0x19
        /*0092*/ 	.short	0x0020


	//----- nvinfo : EIATTR_PARAM_CBANK
	.align		4
        /*0094*/ 	.byte	0x04, 0x0a
        /*0096*/ 	.short	(.L_219 - .L_218)
	.align		4
.L_218:
        /*0098*/ 	.word	index@(.nv.constant0._ZN16lidar_processing4cuda25ringBasedGroundExtractionEPKNS0_9CudaPointEPbifii)
        /*009c*/ 	.short	0x0380
        /*009e*/ 	.short	0x0020


	//----- nvinfo : EIATTR_SW_WAR
	.align		4
.L_219:
        /*00a0*/ 	.byte	0x04, 0x36
        /*00a2*/ 	.short	(.L_221 - .L_220)
.L_220:
        /*00a4*/ 	.word	0x00000008
.L_221:


//--------------------- .nv.info._ZN16lidar_processing4cuda20classifyGroundPointsEPKNS0_9CudaPointEPbPfiNS0_17PlaneCoefficientsEf --------------------------
	.section	.nv.info._ZN16lidar_processing4cuda20classifyGroundPointsEPKNS0_9CudaPointEPbPfiNS0_17PlaneCoefficientsEf,"",@"SHT_CUDA_INFO"
	.sectionflags	@""
	.align	4


	//----- nvinfo : EIATTR_CUDA_API_VERSION
	.align		4
        /*0000*/ 	.byte	0x04, 0x37
        /*0002*/ 	.short	(.L_223 - .L_222)
.L_222:
        /*0004*/ 	.word	0x00000082


	//----- nvinfo : EIATTR_KPARAM_INFO
	.align		4
.L_223:
        /*0008*/ 	.byte	0x04, 0x17
        /*000a*/ 	.short	(.L_225 - .L_224)
.L_224:
        /*000c*/ 	.word	0x00000000
        /*0010*/ 	.short	0x0005
        /*0012*/ 	.short	0x002c
        /*0014*/ 	.byte	0x00, 0xf0, 0x11, 0x00


	//----- nvinfo : EIATTR_KPARAM_INFO
	.align		4
.L_225:
        /*0018*/ 	.byte	0x04, 0x17
        /*001a*/ 	.short	(.L_227 - .L_226)
.L_226:
        /*001c*/ 	.word	0x00000000
        /*0020*/ 	.short	0x0004
        /*0022*/ 	.short	0x001c
        /*0024*/ 	.byte	0x00, 0xf0, 0x41, 0x00


	//----- nvinfo : EIATTR_KPARAM_INFO
	.align		4
.L_227:
        /*0028*/ 	.byte	0x04, 0x17
        /*002a*/ 	.short	(.L_229 - .L_228)
.L_228:
        /*002c*/ 	.word	0x00000000
        /*0030*/ 	.short	0x0003
        /*0032*/ 	.short	0x0018
        /*0034*/ 	.byte	0x00, 0xf0, 0x11, 0x00


	//----- nvinfo : EIATTR_KPARAM_INFO
	.align		4
.L_229:
        /*0038*/ 	.byte	0x04, 0x17
        /*003a*/ 	.short	(.L_231 - .L_230)
.L_230:
        /*003c*/ 	.word	0x00000000
        /*0040*/ 	.short	0x0002
        /*0042*/ 	.short	0x0010
        /*0044*/ 	.byte	0x00, 0xf5, 0x21, 0x00


	//----- nvinfo : EIATTR_KPARAM_INFO
	.align		4
.L_231:
        /*0048*/ 	.byte	0x04, 0x17
        /*004a*/ 	.short	(.L_233 - .L_232)
.L_232:
        /*004c*/ 	.word	0x00000000
        /*0050*/ 	.short	0x0001
        /*0052*/ 	.short	0x0008
        /*0054*/ 	.byte	0x00, 0xf5, 0x21, 0x00


	//----- nvinfo : EIATTR_KPARAM_INFO
	.align		4
.L_233:
        /*0058*/ 	.byte	0x04, 0x17
        /*005a*/ 	.short	(.L_235 - .L_234)
.L_234:
        /*005c*/ 	.word	0x00000000
        /*0060*/ 	.short	0x0000
        /*0062*/ 	.short	0x0000
        /*0064*/ 	.byte	0x00, 0xf5, 0x21, 0x00


	//----- nvinfo : EIATTR_SPARSE_MMA_MASK
	.align		4
.L_235:
        /*0068*/ 	.byte	0x03, 0x50
        /*006a*/ 	.short	0x0000


	//----- nvinfo : EIATTR_MAXREG_COUNT
	.align		4
        /*006c*/ 	.byte	0x03, 0x1b
        /*006e*/ 	.short	0x00ff


	//----- nvinfo : EIATTR_MERCURY_ISA_VERSION
	.align		4
        /*0070*/ 	.byte	0x03, 0x5f
        /*0072*/ 	.short	0x0101


	//----- nvinfo : EIATTR_VRC_CTA_INIT_COUNT
	.align		4
        /*0074*/ 	.byte	0x02, 0x4a
	.zero		1
	.zero		1


	//----- nvinfo : EIATTR_EXIT_INSTR_OFFSETS
	.align		4
        /*0078*/ 	.byte	0x04, 0x1c
        /*007a*/ 	.short	(.L_237 - .L_236)


	//   ....[0]....
.L_236:
        /*007c*/ 	.word	0x00000070


	//   ....[1]....
        /*0080*/ 	.word	0x000003d0


	//----- nvinfo : EIATTR_CRS_STACK_SIZE
	.align		4
.L_237:
        /*0084*/ 	.byte	0x04, 0x1e
        /*0086*/ 	.short	(.L_239 - .L_238)
.L_238:
        /*0088*/ 	.word	0x00000000


	//----- nvinfo : EIATTR_CBANK_PARAM_SIZE
	.align		4
.L_239:
        /*008c*/ 	.byte	0x03, 0x19
        /*008e*/ 	.short	0x0030


	//----- nvinfo : EIATTR_PARAM_CBANK
	.align		4
        /*0090*/ 	.byte	0x04, 0x0a
        /*0092*/ 	.short	(.L_241 - .L_240)
	.align		4
.L_240:
        /*0094*/ 	.word	index@(.nv.constant0._ZN16lidar_processing4cuda20classifyGroundPointsEPKNS0_9CudaPointEPbPfiNS0_17PlaneCoefficientsEf)
        /*0098*/ 	.short	0x0380
        /*009a*/ 	.short	0x0030


	//----- nvinfo : EIATTR_SW_WAR
	.align		4
.L_241:
        /*009c*/ 	.byte	0x04, 0x36
        /*009e*/ 	.short	(.L_243 - .L_242)
.L_242:
        /*00a0*/ 	.word	0x00000008
.L_243:


//--------------------- .nv.info._ZN16lidar_processing4cuda17ransacPlaneKernelEPKNS0_9CudaPointEiPNS0_17PlaneCoefficientsEPfifP17curandStateXORWOW --------------------------
	.section	.nv.info._ZN16lidar_processing4cuda17ransacPlaneKernelEPKNS0_9CudaPointEiPNS0_17PlaneCoefficientsEPfifP17curandStateXORWOW,"",@"SHT_CUDA_INFO"
	.sectionflags	@""
	.align	4


	//----- nvinfo : EIATTR_CUDA_API_VERSION
	.align		4
        /*0000*/ 	.byte	0x04, 0x37
        /*0002*/ 	.short	(.L_245 - .L_244)
.L_244:
        /*0004*/ 	.word	0x00000082


	//----- nvinfo : EIATTR_KPARAM_INFO
	.align		4
.L_245:
        /*0008*/ 	.byte	0x04, 0x17
        /*000a*/ 	.short	(.L_247 - .L_246)
.L_246:
        /*000c*/ 	.word	0x00000000
        /*0010*/ 	.short	0x0006
        /*0012*/ 	.short	0x0028
        /*0014*/ 	.byte	0x00, 0xf5, 0x21, 0x00


	//----- nvinfo : EIATTR_KPARAM_INFO
	.align		4
.L_247:
        /*0018*/ 	.byte	0x04, 0x17
        /*001a*/ 	.short	(.L_249 - .L_248)
.L_248:
        /*001c*/ 	.word	0x00000000
        /*0020*/ 	.short	0x0005
        /*0022*/ 	.short	0x0024
        /*0024*/ 	.byte	0x00, 0xf0, 0x11, 0x00


	//----- nvinfo : EIATTR_KPARAM_INFO
	.align		4
.L_249:
        /*0028*/ 	.byte	0x04, 0x17
        /*002a*/ 	.short	(.L_251 - .L_250)
.L_250:
        /*002c*/ 	.word	0x00000000
        /*0030*/ 	.short	0x0004
        /*0032*/ 	.short	0x0020
        /*0034*/ 	.byte	0x00, 0xf0, 0x11, 0x00


	//----- nvinfo : EIATTR_KPARAM_INFO
	.align		4
.L_251:
        /*0038*/ 	.byte	0x04, 0x17
        /*003a*/ 	.short	(.L_253 - .L_252)
.L_252:
        /*003c*/ 	.word	0x00000000
        /*0040*/ 	.short	0x0003
        /*0042*/ 	.short	0x0018
        /*0044*/ 	.byte	0x00, 0xf5, 0x21, 0x00


	//----- nvinfo : EIATTR_KPARAM_INFO
	.align		4
.L_253:
        /*0048*/ 	.byte	0x04, 0x17
        /*004a*/ 	.short	(.L_255 - .L_254)
.L_254:
        /*004c*/ 	.word	0x00000000
        /*0050*/ 	.short	0x0002
        /*0052*/ 	.short	0x0010
        /*0054*/ 	.byte	0x00, 0xf5, 0x21, 0x00


	//----- nvinfo : EIATTR_KPARAM_INFO
	.align		4
.L_255:
        /*0058*/ 	.byte	0x04, 0x17
        /*005a*/ 	.short	(.L_257 - .L_256)
.L_256:
        /*005c*/ 	.word	0x00000000
        /*0060*/ 	.short	0x0001
        /*0062*/ 	.short	0x0008
        /*0064*/ 	.byte	0x00, 0xf0, 0x11, 0x00


	//----- nvinfo : EIATTR_KPARAM_INFO
	.align		4
.L_257:
        /*0068*/ 	.byte	0x04, 0x17
        /*006a*/ 	.short	(.L_259 - .L_258)
.L_258:
        /*006c*/ 	.word	0x00000000
        /*0070*/ 	.short	0x0000
        /*0072*/ 	.short	0x0000
        /*0074*/ 	.byte	0x00, 0xf5, 0x21, 0x00


	//----- nvinfo : EIATTR_SPARSE_MMA_MASK
	.align		4
.L_259:
        /*0078*/ 	.byte	0x03, 0x50
        /*007a*/ 	.short	0x0000


	//----- nvinfo : EIATTR_MAXREG_COUNT
	.align		4
        /*007c*/ 	.byte	0x03, 0x1b
        /*007e*/ 	.short	0x00ff


	//----- nvinfo : EIATTR_NUM_BARRIERS
	.align		4
        /*0080*/ 	.byte	0x02, 0x4c
        /*0082*/ 	.byte	0x01
	.zero		1


	//----- nvinfo : EIATTR_MERCURY_ISA_VERSION
	.align		4
        /*0084*/ 	.byte	0x03, 0x5f
        /*0086*/ 	.short	0x0101


	//----- nvinfo : EIATTR_VRC_CTA_INIT_COUNT
	.align		4
        /*0088*/ 	.byte	0x02, 0x4a
	.zero		1
	.zero		1


	//----- nvinfo : EIATTR_EXIT_INSTR_OFFSETS
	.align		4
        /*008c*/ 	.byte	0x04, 0x1c
        /*008e*/ 	.short	(.L_261 - .L_260)


	//   ....[0]....
.L_260:
        /*0090*/ 	.word	0x00002fa0


	//   ....[1]....
        /*0094*/ 	.word	0x00002ff0


	//   ....[2]....
        /*0098*/ 	.word	0x00003070


	//----- nvinfo : EIATTR_CRS_STACK_SIZE
	.align		4
.L_261:
        /*009c*/ 	.byte	0x04, 0x1e
        /*009e*/ 	.short	(.L_263 - .L_262)
.L_262:
        /*00a0*/ 	.word	0x00000000


	//----- nvinfo : EIATTR_CBANK_PARAM_SIZE
	.align		4
.L_263:
        /*00a4*/ 	.byte	0x03, 0x19
        /*00a6*/ 	.short	0x0030


	//----- nvinfo : EIATTR_PARAM_CBANK
	.align		4
        /*00a8*/ 	.byte	0x04, 0x0a
        /*00aa*/ 	.short	(.L_265 - .L_264)
	.align		4
.L_264:
        /*00ac*/ 	.word	index@(.nv.constant0._ZN16lidar_processing4cuda17ransacPlaneKernelEPKNS0_9CudaPointEiPNS0_17PlaneCoefficientsEPfifP17curandStateXORWOW)
        /*00b0*/ 	.short	0x0380
        /*00b2*/ 	.short	0x0030


	//----- nvinfo : EIATTR_SW_WAR
	.align		4
.L_265:
        /*00b4*/ 	.byte	0x04, 0x36
        /*00b6*/ 	.short	(.L_267 - .L_266)
.L_266:
        /*00b8*/ 	.word	0x00000008
.L_267:


//--------------------- .nv.info._ZN16lidar_processing4cuda11rangeFilterEPKNS0_9CudaPointEPS1_Pbiffff --------------------------
	.section	.nv.info._ZN16lidar_processing4cuda11rangeFilterEPKNS0_9CudaPointEPS1_Pbiffff,"",@"SHT_CUDA_INFO"
	.sectionflags	@""
	.align	4


	//----- nvinfo : EIATTR_CUDA_API_VERSION
	.align		4
        /*0000*/ 	.byte	0x04, 0x37
        /*0002*/ 	.short	(.L_269 - .L_268)
.L_268:
        /*0004*/ 	.word	0x00000082


	//----- nvinfo : EIATTR_KPARAM_INFO
	.align		4
.L_269:
        /*0008*/ 	.byte	0x04, 0x17
        /*000a*/ 	.short	(.L_271 - .L_270)
.L_270:
        /*000c*/ 	.word	0x00000000
        /*0010*/ 	.short	0x0007
        /*0012*/ 	.short	0x0028
        /*0014*/ 	.byte	0x00, 0xf0, 0x11, 0x00


	//----- nvinfo : EIATTR_KPARAM_INFO
	.align		4
.L_271:
        /*0018*/ 	.byte	0x04, 0x17
        /*001a*/ 	.short	(.L_273 - .L_272)
.L_272:
        /*001c*/ 	.word	0x00000000
        /*0020*/ 	.short	0x0006
        /*0022*/ 	.short	0x0024
        /*0024*/ 	.byte	0x00, 0xf0, 0x11, 0x00


	//----- nvinfo : EIATTR_KPARAM_INFO
	.align		4
.L_273:
        /*0028*/ 	.byte	0x04, 0x17
        /*002a*/ 	.short	(.L_275 - .L_274)
.L_274:
        /*002c*/ 	.word	0x00000000
        /*0030*/ 	.short	0x0005
        /*0032*/ 	.short	0x0020
        /*0034*/ 	.byte	0x00, 0xf0, 0x11, 0x00


	//----- nvinfo : EIATTR_KPARAM_INFO
	.align		4
.L_275:
        /*0038*/ 	.byte	0x04, 0x17
        /*003a*/ 	.short	(.L_277 - .L_276)
.L_276:
        /*003c*/ 	.word	0x00000000
        /*0040*/ 	.short	0x0004
        /*0042*/ 	.short	0x001c
        /*0044*/ 	.byte	0x00, 0xf0, 0x11, 0x00


	//----- nvinfo : EIATTR_KPARAM_INFO
	.align		4
.L_277:
        /*0048*/ 	.byte	0x04, 0x17
        /*004a*/ 	.short	(.L_279 - .L_278)
.L_278:
        /*004c*/ 	.word	0x00000000
        /*0050*/ 	.short	0x0003
        /*0052*/ 	.short	0x0018
        /*0054*/ 	.byte	0x00, 0xf0, 0x11, 0x00


	//----- nvinfo : EIATTR_KPARAM_INFO
	.align		4
.L_279:
        /*0058*/ 	.byte	0x04, 0x17
        /*005a*/ 	.short	(.L_281 - .L_280)
.L_280:
        /*005c*/ 	.word	0x00000000
        /*0060*/ 	.short	0x0002
        /*0062*/ 	.short	0x0010
        /*0064*/ 	.byte	0x00, 0xf5, 0x21, 0x00


	//----- nvinfo : EIATTR_KPARAM_INFO
	.align		4
.L_281:
        /*0068*/ 	.byte	0x04, 0x17
        /*006a*/ 	.short	(.L_283 - .L_282)
.L_282:
        /*006c*/ 	.word	0x00000000
        /*0070*/ 	.short	0x0001
        /*0072*/ 	.short	0x0008
        /*0074*/ 	.byte	0x00, 0xf5, 0x21, 0x00


	//----- nvinfo : EIATTR_KPARAM_INFO
	.align		4
.L_283:
        /*0078*/ 	.byte	0x04, 0x17
        /*007a*/ 	.short	(.L_285 - .L_284)
.L_284:
        /*007c*/ 	.word	0x00000000
        /*0080*/ 	.short	0x0000
        /*0082*/ 	.short	0x0000
        /*0084*/ 	.byte	0x00, 0xf5, 0x21, 0x00


	//----- nvinfo : EIATTR_SPARSE_MMA_MASK
	.align		4
.L_285:
        /*0088*/ 	.byte	0x03, 0x50
        /*008a*/ 	.short	0x0000


	//----- nvinfo : EIATTR_MAXREG_COUNT
	.align		4
        /*008c*/ 	.byte	0x03, 0x1b
        /*008e*/ 	.short	0x00ff


	//----- nvinfo : EIATTR_MERCURY_ISA_VERSION
	.align		4
        /*0090*/ 	.byte	0x03, 0x5f
        /*0092*/ 	.short	0x0101


	//----- nvinfo : EIATTR_UNUSED_LOAD_BYTE_OFFSET
	.align		4
        /*0094*/ 	.byte	0x04, 0x44
        /*0096*/ 	.short	(.L_287 - .L_286)


	//   ....[0]....
.L_286:
        /*0098*/ 	.word	0x000002b0
        /*009c*/ 	.word	0x00000003


	//----- nvinfo : EIATTR_VRC_CTA_INIT_COUNT
	.align		4
.L_287:
        /*00a0*/ 	.byte	0x02, 0x4a
	.zero		1
	.zero		1


	//----- nvinfo : EIATTR_EXIT_INSTR_OFFSETS
	.align		4
        /*00a4*/ 	.byte	0x04, 0x1c
        /*00a6*/ 	.short	(.L_289 - .L_288)


	//   ....[0]....
.L_288:
        /*00a8*/ 	.word	0x00000070


	//   ....[1]....
        /*00ac*/ 	.word	0x00000250


	//   ....[2]....
        /*00b0*/ 	.word	0x00000360


	//----- nvinfo : EIATTR_CRS_STACK_SIZE
	.align		4
.L_289:
        /*00b4*/ 	.byte	0x04, 0x1e
        /*00b6*/ 	.short	(.L_291 - .L_290)
.L_290:
        /*00b8*/ 	.word	0x00000000


	//----- nvinfo : EIATTR_CBANK_PARAM_SIZE
	.align		4
.L_291:
        /*00bc*/ 	.byte	0x03, 0x19
        /*00be*/ 	.short	0x002c


	//----- nvinfo : EIATTR_PARAM_CBANK
	.align		4
        /*00c0*/ 	.byte	0x04, 0x0a
        /*00c2*/ 	.short	(.L_293 - .L_292)
	.align		4
.L_292:
        /*00c4*/ 	.word	index@(.nv.constant0._ZN16lidar_processing4cuda11rangeFilterEPKNS0_9CudaPointEPS1_Pbiffff)
        /*00c8*/ 	.short	0x0380
        /*00ca*/ 	.short	0x002c


	//----- nvinfo : EIATTR_SW_WAR
	.align		4
.L_293:
        /*00cc*/ 	.byte	0x04, 0x36
        /*00ce*/ 	.short	(.L_295 - .L_294)
.L_294:
        /*00d0*/ 	.word	0x00000008
.L_295:


//--------------------- .nv.info._ZN16lidar_processing4cuda21calculatePointMetricsEPNS0_9CudaPointEi --------------------------
	.section	.nv.info._ZN16lidar_processing4cuda21calculatePointMetricsEPNS0_9CudaPointEi,"",@"SHT_CUDA_INFO"
	.sectionflags	@""
	.align	4


	//----- nvinfo : EIATTR_CUDA_API_VERSION
	.align		4
        /*0000*/ 	.byte	0x04, 0x37
        /*0002*/ 	.short	(.L_297 - .L_296)
.L_296:
        /*0004*/ 	.word	0x00000082


	//----- nvinfo : EIATTR_KPARAM_INFO
	.align		4
.L_297:
        /*0008*/ 	.byte	0x04, 0x17
        /*000a*/ 	.short	(.L_299 - .L_298)
.L_298:
        /*000c*/ 	.word	0x00000000
        /*0010*/ 	.short	0x0001
        /*0012*/ 	.short	0x0008
        /*0014*/ 	.byte	0x00, 0xf0, 0x11, 0x00


	//----- nvinfo : EIATTR_KPARAM_INFO
	.align		4
.L_299:
        /*0018*/ 	.byte	0x04, 0x17
        /*001a*/ 	.short	(.L_301 - .L_300)
.L_300:
        /*001c*/ 	.word	0x00000000
        /*0020*/ 	.short	0x0000
        /*0022*/ 	.short	0x0000
        /*0024*/ 	.byte	0x00, 0xf5, 0x21, 0x00


	//----- nvinfo : EIATTR_SPARSE_MMA_MASK
	.align		4
.L_301:
        /*0028*/ 	.byte	0x03, 0x50
        /*002a*/ 	.short	0x0000


	//----- nvinfo : EIATTR_MAXREG_COUNT
	.align		4
        /*002c*/ 	.byte	0x03, 0x1b
        /*002e*/ 	.short	0x00ff


	//----- nvinfo : EIATTR_MERCURY_ISA_VERSION
	.align		4
        /*0030*/ 	.byte	0x03, 0x5f
        /*0032*/ 	.short	0x0101


	//----- nvinfo : EIATTR_VRC_CTA_INIT_COUNT
	.align		4
        /*0034*/ 	.byte	0x02, 0x4a
	.zero		1
	.zero		1


	//----- nvinfo : EIATTR_EXIT_INSTR_OFFSETS
	.align		4
        /*0038*/ 	.byte	0x04, 0x1c
        /*003a*/ 	.short	(.L_303 - .L_302)


	//   ....[0]....
.L_302:
        /*003c*/ 	.word	0x00000070


	//   ....[1]....
        /*0040*/ 	.word	0x00000b00


	//----- nvinfo : EIATTR_CRS_STACK_SIZE
	.align		4
.L_303:
        /*0044*/ 	.byte	0x04, 0x1e
        /*0046*/ 	.short	(.L_305 - .L_304)
.L_304:
        /*0048*/ 	.word	0x00000000


	//----- nvinfo : EIATTR_CBANK_PARAM_SIZE
	.align		4
.L_305:
        /*004c*/ 	.byte	0x03, 0x19
        /*004e*/ 	.short	0x000c


	//----- nvinfo : EIATTR_PARAM_CBANK
	.align		4
        /*0050*/ 	.byte	0x04, 0x0a
        /*0052*/ 	.short	(.L_307 - .L_306)
	.align		4
.L_306:
        /*0054*/ 	.word	index@(.nv.constant0._ZN16lidar_processing4cuda21calculatePointMetricsEPNS0_9CudaPointEi)
        /*0058*/ 	.short	0x0380
        /*005a*/ 	.short	0x000c


	//----- nvinfo : EIATTR_SW_WAR
	.align		4
.L_307:
        /*005c*/ 	.byte	0x04, 0x36
        /*005e*/ 	.short	(.L_309 - .L_308)
.L_308:
        /*0060*/ 	.word	0x00000008
.L_309:


//--------------------- .nv.info._ZN3cub18CUB_300001_SM_10006detail11EmptyKernelIvEEvv --------------------------
	.section	.nv.info._ZN3cub18CUB_300001_SM_10006detail11EmptyKernelIvEEvv,"",@"SHT_CUDA_INFO"
	.sectionflags	@""
	.align	4


	//----- nvinfo : EIATTR_CUDA_API_VERSION
	.align		4
        /*0000*/ 	.byte	0x04, 0x37
        /*0002*/ 	.short	(.L_311 - .L_310)
.L_310:
        /*0004*/ 	.word	0x00000082


	//----- nvinfo : EIATTR_SPARSE_MMA_MASK
	.align		4
.L_311:
        /*0008*/ 	.byte	0x03, 0x50
        /*000a*/ 	.short	0x0000


	//----- nvinfo : EIATTR_MAXREG_COUNT
	.align		4
        /*000c*/ 	.byte	0x03, 0x1b
        /*000e*/ 	.short	0x00ff


	//----- nvinfo : EIATTR_MERCURY_ISA_VERSION
	.align		4
        /*0010*/ 	.byte	0x03, 0x5f
        /*0012*/ 	.short	0x0101


	//----- nvinfo : EIATTR_VRC_CTA_INIT_COUNT
	.align		4
        /*0014*/ 	.byte	0x02, 0x4a
	.zero		1
	.zero		1


	//----- nvinfo : EIATTR_EXIT_INSTR_OFFSETS
	.align		4
        /*0018*/ 	.byte	0x04, 0x1c
        /*001a*/ 	.short	(.L_313 - .L_312)


	//   ....[0]....
.L_312:
        /*001c*/ 	.word	0x00000010


	//----- nvinfo : EIATTR_SW_WAR
	.align		4
.L_313:
        /*0020*/ 	.byte	0x04, 0x36
        /*0022*/ 	.short	(.L_315 - .L_314)
.L_314:
        /*0024*/ 	.word	0x00000008
.L_315:


//--------------------- .nv.callgraph             --------------------------
	.section	.nv.callgraph,"",@"SHT_CUDA_CALLGRAPH"
	.align	4
	.sectionentsize	8
	.align		4
        /*0000*/ 	.word	0x00000000
	.align		4
        /*0004*/ 	.word	0xffffffff
	.align		4
        /*0008*/ 	.word	0x00000000
	.align		4
        /*000c*/ 	.word	0xfffffffe
	.align		4
        /*0010*/ 	.word	0x00000000
	.align		4
        /*0014*/ 	.word	0xfffffffd
	.align		4
        /*0018*/ 	.word	0x00000000
	.align		4
        /*001c*/ 	.word	0xfffffffc


//--------------------- .nv.constant4             --------------------------
	.section	.nv.constant4,"a",@progbits
	.align	8
	.align		8
.nv.constant4:
        /*0000*/ 	.dword	precalc_xorwow_matrix
	.align		8
        /*0008*/ 	.dword	precalc_xorwow_offset_matrix
	.align		8
        /*0010*/ 	.dword	mrg32k3aM1
	.align		8
        /*0018*/ 	.dword	mrg32k3aM2
	.align		8
        /*0020*/ 	.dword	mrg32k3aM1SubSeq
	.align		8
        /*0028*/ 	.dword	mrg32k3aM2SubSeq
	.align		8
        /*0030*/ 	.dword	mrg32k3aM1Seq
	.align		8
        /*0038*/ 	.dword	mrg32k3aM2Seq
	.align		8
        /*0040*/ 	.dword	_ZN34_INTERNAL_905e7af7_4_k_cu_327901e94cuda3std3__45__cpo5beginE
	.align		8
        /*0048*/ 	.dword	_ZN34_INTERNAL_905e7af7_4_k_cu_327901e94cuda3std3__45__cpo3endE
	.align		8
        /*0050*/ 	.dword	_ZN34_INTERNAL_905e7af7_4_k_cu_327901e94cuda3std3__45__cpo6cbeginE
	.align		8
        /*0058*/ 	.dword	_ZN34_INTERNAL_905e7af7_4_k_cu_327901e94cuda3std3__45__cpo4cendE
	.align		8
        /*0060*/ 	.dword	_ZN34_INTERNAL_905e7af7_4_k_cu_327901e94cuda3std3__45__cpo6rbeginE
	.align		8
        /*0068*/ 	.dword	_ZN34_INTERNAL_905e7af7_4_k_cu_327901e94cuda3std3__45__cpo4rendE
	.align		8
        /*0070*/ 	.dword	_ZN34_INTERNAL_905e7af7_4_k_cu_327901e94cuda3std3__45__cpo7crbeginE
	.align		8
        /*0078*/ 	.dword	_ZN34_INTERNAL_905e7af7_4_k_cu_327901e94cuda3std3__45__cpo5crendE
	.align		8
        /*0080*/ 	.dword	_ZN34_INTERNAL_905e7af7_4_k_cu_327901e94cuda3std3__436_GLOBAL__N__905e7af7_4_k_cu_327901e96ignoreE
	.align		8
        /*0088*/ 	.dword	_ZN34_INTERNAL_905e7af7_4_k_cu_327901e94cuda3std3__419piecewise_constructE
	.align		8
        /*0090*/ 	.dword	_ZN34_INTERNAL_905e7af7_4_k_cu_327901e94cuda3std3__48in_placeE
	.align		8
        /*0098*/ 	.dword	_ZN34_INTERNAL_905e7af7_4_k_cu_327901e94cuda3std3__420unreachable_sentinelE
	.align		8
        /*00a0*/ 	.dword	_ZN34_INTERNAL_905e7af7_4_k_cu_327901e94cuda3std3__47nulloptE
	.align		8
        /*00a8*/ 	.dword	_ZN34_INTERNAL_905e7af7_4_k_cu_327901e94cuda3std3__48unexpectE
	.align		8
        /*00b0*/ 	.dword	_ZN34_INTERNAL_905e7af7_4_k_cu_327901e94cuda3std6ranges3__45__cpo4swapE
	.align		8
        /*00b8*/ 	.dword	_ZN34_INTERNAL_905e7af7_4_k_cu_327901e94cuda3std6ranges3__45__cpo9iter_moveE
	.align		8
        /*00c0*/ 	.dword	_ZN34_INTERNAL_905e7af7_4_k_cu_327901e94cuda3std6ranges3__45__cpo5beginE
	.align		8
        /*00c8*/ 	.dword	_ZN34_INTERNAL_905e7af7_4_k_cu_327901e94cuda3std6ranges3__45__cpo3endE
	.align		8
        /*00d0*/ 	.dword	_ZN34_INTERNAL_905e7af7_4_k_cu_327901e94cuda3std6ranges3__45__cpo6cbeginE
	.align		8
        /*00d8*/ 	.dword	_ZN34_INTERNAL_905e7af7_4_k_cu_327901e94cuda3std6ranges3__45__cpo4cendE
	.align		8
        /*00e0*/ 	.dword	_ZN34_INTERNAL_905e7af7_4_k_cu_327901e94cuda3std6ranges3__45__cpo7advanceE
	.align		8
        /*00e8*/ 	.dword	_ZN34_INTERNAL_905e7af7_4_k_cu_327901e94cuda3std6ranges3__45__cpo9iter_swapE
	.align		8
        /*00f0*/ 	.dword	_ZN34_INTERNAL_905e7af7_4_k_cu_327901e94cuda3std6ranges3__45__cpo4nextE
	.align		8
        /*00f8*/ 	.dword	_ZN34_INTERNAL_905e7af7_4_k_cu_327901e94cuda3std6ranges3__45__cpo4prevE
	.align		8
        /*0100*/ 	.dword	_ZN34_INTERNAL_905e7af7_4_k_cu_327901e94cuda3std6ranges3__45__cpo4dataE
	.align		8
        /*0108*/ 	.dword	_ZN34_INTERNAL_905e7af7_4_k_cu_327901e94cuda3std6ranges3__45__cpo5cdataE
	.align		8
        /*0110*/ 	.dword	_ZN34_INTERNAL_905e7af7_4_k_cu_327901e94cuda3std6ranges3__45__cpo4sizeE
	.align		8
        /*0118*/ 	.dword	_ZN34_INTERNAL_905e7af7_4_k_cu_327901e94cuda3std6ranges3__45__cpo5ssizeE
	.align		8
        /*0120*/ 	.dword	_ZN34_INTERNAL_905e7af7_4_k_cu_327901e94cuda3std6ranges3__45__cpo8distanceE
	.align		8
        /*0128*/ 	.dword	_ZN34_INTERNAL_905e7af7_4_k_cu_327901e96thrust24THRUST_300001_SM_1000_NS8cuda_cub3parE
	.align		8
        /*0130*/ 	.dword	_ZN34_INTERNAL_905e7af7_4_k_cu_327901e96thrust24THRUST_300001_SM_1000_NS8cuda_cub10par_nosyncE
	.align		8
        /*0138*/ 	.dword	_ZN34_INTERNAL_905e7af7_4_k_cu_327901e96thrust24THRUST_300001_SM_1000_NS6system6detail10sequential3seqE
	.align		8
        /*0140*/ 	.dword	_ZN34_INTERNAL_905e7af7_4_k_cu_327901e96thrust24THRUST_300001_SM_1000_NS6system3cpp3parE
	.align		8
        /*0148*/ 	.dword	_ZN34_INTERNAL_905e7af7_4_k_cu_327901e96thrust24THRUST_300001_SM_1000_NS12placeholders2_1E
	.align		8
        /*0150*/ 	.dword	_ZN34_INTERNAL_905e7af7_4_k_cu_327901e96thrust24THRUST_300001_SM_1000_NS12placeholders2_2E
	.align		8
        /*0158*/ 	.dword	_ZN34_INTERNAL_905e7af7_4_k_cu_327901e96thrust24THRUST_300001_SM_1000_NS12placeholders2_3E
	.align		8
        /*0160*/ 	.dword	_ZN34_INTERNAL_905e7af7_4_k_cu_327901e96thrust24THRUST_300001_SM_1000_NS12placeholders2_4E
	.align		8
        /*0168*/ 	.dword	_ZN34_INTERNAL_905e7af7_4_k_cu_327901e96thrust24THRUST_300001_SM_1000_NS12placeholders2_5E
	.align		8
        /*0170*/ 	.dword	_ZN34_INTERNAL_905e7af7_4_k_cu_327901e96thrust24THRUST_300001_SM_1000_NS12placeholders2_6E
	.align		8
        /*0178*/ 	.dword	_ZN34_INTERNAL_905e7af7_4_k_cu_327901e96thrust24THRUST_300001_SM_1000_NS12placeholders2_7E
	.align		8
        /*0180*/ 	.dword	_ZN34_INTERNAL_905e7af7_4_k_cu_327901e96thrust24THRUST_300001_SM_1000_NS12placeholders2_8E
	.align		8
        /*0188*/ 	.dword	_ZN34_INTERNAL_905e7af7_4_k_cu_327901e96thrust24THRUST_300001_SM_1000_NS12placeholders2_9E
	.align		8
        /*0190*/ 	.dword	_ZN34_INTERNAL_905e7af7_4_k_cu_327901e96thrust24THRUST_300001_SM_1000_NS12placeholders3_10E
	.align		8
        /*0198*/ 	.dword	_ZN34_INTERNAL_905e7af7_4_k_cu_327901e96thrust24THRUST_300001_SM_1000_NS3seqE
	.align		8
        /*01a0*/ 	.dword	_ZN34_INTERNAL_905e7af7_4_k_cu_327901e96thrust24THRUST_300001_SM_1000_NS6deviceE


//--------------------- .nv.constant3             --------------------------
	.section	.nv.constant3,"a",@progbits
	.align	8
.nv.constant3:
	.type		__cr_lgamma_table,@object
	.size		__cr_lgamma_table,(.L_8 - __cr_lgamma_table)
__cr_lgamma_table:
        /*0000*/ 	.byte	0x00, 0x00, 0x00, 0x00, 0x00, 0x00, 0x00, 0x00, 0x00, 0x00, 0x00, 0x00, 0x00, 0x00, 0x00, 0x00
        /*0010*/ 	.byte	0xef, 0x39, 0xfa, 0xfe, 0x42, 0x2e, 0xe6, 0x3f, 0x02, 0x20, 0x2a, 0xfa, 0x0b, 0xab, 0xfc, 0x3f
        /*0020*/ 	.byte	0xf9, 0x2c, 0x92, 0x7c, 0xa7, 0x6c, 0x09, 0x40, 0xc9, 0x79, 0x44, 0x3c, 0x64, 0x26, 0x13, 0x40
        /*0030*/ 	.byte	0xca, 0x01, 0xcf, 0x3a, 0x27, 0x51, 0x1a, 0x40, 0x30, 0xcc, 0x2d, 0xf3, 0xe1, 0x0c, 0x21, 0x40
        /*0040*/ 	.byte	0x0d, 0xb7, 0xfc, 0x82, 0x8e, 0x35, 0x25, 0x40
.L_8:


//--------------------- .text._ZN16lidar_processing4cuda16initRandomStatesEP17curandStateXORWOWmi --------------------------
	.section	.text._ZN16lidar_processing4cuda16initRandomStatesEP17curandStateXORWOWmi,"ax",@progbits
	.align	128
        .global         _ZN16lidar_processing4cuda16initRandomStatesEP17curandStateXORWOWmi
        .type           _ZN16lidar_processing4cuda16initRandomStatesEP17curandStateXORWOWmi,@function
        .size           _ZN16lidar_processing4cuda16initRandomStatesEP17curandStateXORWOWmi,(.L_x_246 - _ZN16lidar_processing4cuda16initRandomStatesEP17curandStateXORWOWmi)
        .other          _ZN16lidar_processing4cuda16initRandomStatesEP17curandStateXORWOWmi,@"STO_CUDA_ENTRY STV_DEFAULT"
_ZN16lidar_processing4cuda16initRandomStatesEP17curandStateXORWOWmi:
.text._ZN16lidar_processing4cuda16initRandomStatesEP17curandStateXORWOWmi:
[----:B------:R-:W-:Y:S01]  /*0000*/  LDC R1, c[0x0][0x37c] ;  /* 0x0000df00ff017b82 */ /* 0x000fe20000000800 */
[----:B------:R-:W0:Y:S07]  /*0010*/  S2R R0, SR_TID.X ;  /* 0x0000000000007919 */ /* 0x000e2e0000002100 */
[----:B------:R-:W0:Y:S01]  /*0020*/  S2UR UR4, SR_CTAID.X ;  /* 0x00000000000479c3 */ /* 0x000e220000002500 */
[----:B------:R-:W1:Y:S07]  /*0030*/  LDCU UR5, c[0x0][0x390] ;  /* 0x00007200ff0577ac */ /* 0x000e6e0008000800 */
[----:B------:R-:W0:Y:S02]  /*0040*/  LDC R13, c[0x0][0x360] ;  /* 0x0000d800ff0d7b82 */ /* 0x000e240000000800 */
[----:B0-----:R-:W-:-:S05]  /*0050*/  IMAD R13, R13, UR4, R0 ;  /* 0x000000040d0d7c24 */ /* 0x001fca000f8e0200 */
[----:B-1----:R-:W-:-:S13]  /*0060*/  ISETP.GE.AND P0, PT, R13, UR5, PT ;  /* 0x000000050d007c0c */ /* 0x002fda000bf06270 */
[----:B------:R-:W-:Y:S05]  /*0070*/  @P0 EXIT ;  /* 0x000000000000094d */ /* 0x000fea0003800000 */
[----:B------:R-:W0:Y:S01]  /*0080*/  LDC.64 R2, c[0x0][0x388] ;  /* 0x0000e200ff027b82 */ /* 0x000e220000000a00 */
[----:B------:R-:W1:Y:S01]  /*0090*/  LDCU.64 UR4, c[0x0][0x358] ;  /* 0x00006b00ff0477ac */ /* 0x000e620008000a00 */
[----:B------:R-:W-:Y:S01]  /*00a0*/  ISETP.NE.AND P0, PT, R13, RZ, PT ;  /* 0x000000ff0d00720c */ /* 0x000fe20003f05270 */
[----:B------:R-:W-:Y:S05]  /*00b0*/  BSSY.RECONVERGENT B0, `(.L_x_0) ;  /* 0x00000e1000007945 */ /* 0x000fea0003800200 */
[----:B------:R-:W2:Y:S01]  /*00c0*/  LDC.64 R6, c[0x0][0x380] ;  /* 0x0000e000ff067b82 */ /* 0x000ea20000000a00 */
[----:B0-----:R-:W-:Y:S02]  /*00d0*/  LOP3.LUT R0, R2, 0xaad26b49, RZ, 0x3c, !PT ;  /* 0xaad26b4902007812 */ /* 0x001fe400078e3cff */
[----:B------:R-:W-:-:S03]  /*00e0*/  LOP3.LUT R2, R3, 0xf7dcefdd, RZ, 0x3c, !PT ;  /* 0xf7dcefdd03027812 */ /* 0x000fc600078e3cff */
[----:B------:R-:W-:Y:S02]  /*00f0*/  IMAD R0, R0, 0x4182bed5, RZ ;  /* 0x4182bed500007824 */ /* 0x000fe400078e02ff */
[----:B------:R-:W-:Y:S02]  /*0100*/  IMAD R3, R2, -0x658354e5, RZ ;  /* 0x9a7cab1b02037824 */ /* 0x000fe400078e02ff */
[----:B--2---:R-:W-:Y:S01]  /*0110*/  IMAD.WIDE R6, R13, 0x30, R6 ;  /* 0x000000300d067825 */ /* 0x004fe200078e0206 */
[C---:B------:R-:W-:Y:S02]  /*0120*/  LOP3.LUT R8, R0.reuse, 0x159a55e5, RZ, 0x3c, !PT ;  /* 0x159a55e500087812 */ /* 0x040fe400078e3cff */
[C---:B------:R-:W-:Y:S01]  /*0130*/  IADD3 R4, PT, PT, R0.reuse, 0x64f0c9, R3 ;  /* 0x0064f0c900047810 */ /* 0x040fe20007ffe003 */
[C---:B------:R-:W-:Y:S01]  /*0140*/  VIADD R5, R0.reuse, 0x75bcd15 ;  /* 0x075bcd1500057836 */ /* 0x040fe20000000000 */
[----:B------:R-:W-:Y:S01]  /*0150*/  LOP3.LUT R10, R3, 0x5491333, RZ, 0x3c, !PT ;  /* 0x05491333030a7812 */ /* 0x000fe200078e3cff */
[----:B------:R-:W-:-:S02]  /*0160*/  VIADD R11, R0, 0x583f19 ;  /* 0x00583f19000b7836 */ /* 0x000fc40000000000 */
[----:B------:R-:W-:Y:S01]  /*0170*/  VIADD R9, R3, 0x1f123bb5 ;  /* 0x1f123bb503097836 */ /* 0x000fe20000000000 */
[----:B-1----:R0:W-:Y:S04]  /*0180*/  STG.E.64 desc[UR4][R6.64], R4 ;  /* 0x0000000406007986 */ /* 0x0021e8000c101b04 */
[----:B------:R0:W-:Y:S04]  /*0190*/  STG.E.64 desc[UR4][R6.64+0x8], R8 ;  /* 0x0000080806007986 */ /* 0x0001e8000c101b04 */
[----:B------:R0:W-:Y:S01]  /*01a0*/  STG.E.64 desc[UR4][R6.64+0x10], R10 ;  /* 0x0000100a06007986 */ /* 0x0001e2000c101b04 */
[----:B------:R-:W-:Y:S05]  /*01b0*/  @!P0 BRA `(.L_x_1) ;  /* 0x0000000c00408947 */ /* 0x000fea0003800000 */
[----:B------:R-:W-:Y:S01]  /*01c0*/  SHF.R.S32.HI R0, RZ, 0x1f, R13 ;  /* 0x0000001fff007819 */ /* 0x000fe2000001140d */
[----:B------:R-:W-:-:S07]  /*01d0*/  IMAD.MOV.U32 R12, RZ, RZ, RZ ;  /* 0x000000ffff0c7224 */ /* 0x000fce00078e00ff */
.L_x_7:
[----:B-1----:R-:W-:Y:S01]  /*01e0*/  LOP3.LUT R2, R13, 0x3, RZ, 0xc0, !PT ;  /* 0x000000030d027812 */ /* 0x002fe200078ec0ff */
[----:B------:R-:W-:Y:S03]  /*01f0*/  BSSY.RECONVERGENT B1, `(.L_x_2) ;  /* 0x00000c6000017945 */ /* 0x000fe60003800200 */
[----:B------:R-:W-:-:S04]  /*0200*/  ISETP.NE.U32.AND P0, PT, R2, RZ, PT ;  /* 0x000000ff0200720c */ /* 0x000fc80003f05070 */
[----:B------:R-:W-:-:S13]  /*0210*/  ISETP.NE.AND.EX P0, PT, RZ, RZ, PT, P0 ;  /* 0x000000ffff00720c */ /* 0x000fda0003f05300 */
[----:B------:R-:W-:Y:S05]  /*0220*/  @!P0 BRA `(.L_x_3) ;  /* 0x0000000c00088947 */ /* 0x000fea0003800000 */
[----:B0-----:R-:W0:Y:S01]  /*0230*/  LDC.64 R8, c[0x4][RZ] ;  /* 0x01000000ff087b82 */ /* 0x001e220000000a00 */
[----:B------:R-:W-:Y:S02]  /*0240*/  IMAD.MOV.U32 R14, RZ, RZ, RZ ;  /* 0x000000ffff0e7224 */ /* 0x000fe400078e00ff */
[----:B0-----:R-:W-:-:S07]  /*0250*/  IMAD.WIDE.U32 R8, R12, 0xc80, R8 ;  /* 0x00000c800c087825 */ /* 0x001fce00078e0008 */
.L_x_6:
[----:B-1----:R-:W-:Y:S01]  /*0260*/  IMAD.MOV.U32 R15, RZ, RZ, RZ ;  /* 0x000000ffff0f7224 */ /* 0x002fe200078e00ff */
[----:B------:R-:W-:Y:S01]  /*0270*/  CS2R R2, SRZ ;  /* 0x0000000000027805 */ /* 0x000fe2000001ff00 */
[----:B------:R-:W-:Y:S01]  /*0280*/  IMAD.MOV.U32 R17, RZ, RZ, RZ ;  /* 0x000000ffff117224 */ /* 0x000fe200078e00ff */
[----:B------:R-:W-:-:S07]  /*0290*/  CS2R R4, SRZ ;  /* 0x0000000000047805 */ /* 0x000fce000001ff00 */
.L_x_5:
[----:B------:R-:W-:-:S05]  /*02a0*/  IMAD.WIDE.U32 R10, R17, 0x4, R6 ;  /* 0x00000004110a7825 */ /* 0x000fca00078e0006 */
[----:B------:R0:W5:Y:S01]  /*02b0*/  LDG.E R16, desc[UR4][R10.64+0x4] ;  /* 0x000004040a107981 */ /* 0x000162000c1e1900 */
[----:B------:R-:W-:-:S07]  /*02c0*/  IMAD.MOV.U32 R19, RZ, RZ, RZ ;  /* 0x000000ffff137224 */ /* 0x000fce00078e00ff */
.L_x_4:
[----:B-----5:R-:W-:Y:S01]  /*02d0*/  SHF.R.U32.HI R24, RZ, R19, R16 ;  /* 0x00000013ff187219 */ /* 0x020fe20000011610 */
[----:B0-----:R-:W-:-:S03]  /*02e0*/  IMAD.SHL.U32 R10, R17, 0x20, RZ ;  /* 0x00000020110a7824 */ /* 0x001fc600078e00ff */
[----:B------:R-:W-:Y:S01]  /*02f0*/  LOP3.LUT R11, R24, 0x1, RZ, 0xc0, !PT ;  /* 0x00000001180b7812 */ /* 0x000fe200078ec0ff */
[----:B------:R-:W-:-:S03]  /*0300*/  IMAD.IADD R10, R10, 0x1, R19 ;  /* 0x000000010a0a7824 */ /* 0x000fc600078e0213 */
[----:B------:R-:W-:Y:S01]  /*0310*/  ISETP.NE.U32.AND P0, PT, R11, 0x1, PT ;  /* 0x000000010b00780c */ /* 0x000fe20003f05070 */
[----:B------:R-:W-:-:S03]  /*0320*/  IMAD R11, R10, 0x5, RZ ;  /* 0x000000050a0b7824 */ /* 0x000fc600078e02ff */
[----:B------:R-:W-:Y:S01]  /*0330*/  R2P PR, R24, 0x7e ;  /* 0x0000007e18007804 */ /* 0x000fe20000000000 */
[----:B------:R-:W-:-:S08]  /*0340*/  IMAD.WIDE.U32 R10, R11, 0x4, R8 ;  /* 0x000000040b0a7825 */ /* 0x000fd000078e0008 */
[----:B------:R-:W2:Y:S04]  /*0350*/  @!P0 LDG.E R18, desc[UR4][R10.64] ;  /* 0x000000040a128981 */ /* 0x000ea8000c1e1900 */
[----:B------:R-:W3:Y:S04]  /*0360*/  @!P0 LDG.E R20, desc[UR4][R10.64+0x10] ;  /* 0x000010040a148981 */ /* 0x000ee8000c1e1900 */
[----:B------:R-:W4:Y:S04]  /*0370*/  @P1 LDG.E R22, desc[UR4][R10.64+0x14] ;  /* 0x000014040a161981 */ /* 0x000f28000c1e1900 */
[----:B------:R-:W4:Y:S04]  /*0380*/  @P2 LDG.E R26, desc[UR4][R10.64+0x28] ;  /* 0x000028040a1a2981 */ /* 0x000f28000c1e1900 */
[----:B------:R-:W4:Y:S04]  /*0390*/  @!P0 LDG.E R21, desc[UR4][R10.64+0x4] ;  /* 0x000004040a158981 */ /* 0x000f28000c1e1900 */
[----:B------:R-:W4:Y:S04]  /*03a0*/  @!P0 LDG.E R23, desc[UR4][R10.64+0xc] ;  /* 0x00000c040a178981 */ /* 0x000f28000c1e1900 */
[----:B------:R-:W4:Y:S04]  /*03b0*/  @P1 LDG.E R25, desc[UR4][R10.64+0x18] ;  /* 0x000018040a191981 */ /* 0x000f28000c1e1900 */
[----:B------:R-:W4:Y:S04]  /*03c0*/  @P3 LDG.E R28, desc[UR4][R10.64+0x3c] ;  /* 0x00003c040a1c3981 */ /* 0x000f28000c1e1900 */
[----:B------:R-:W4:Y:S01]  /*03d0*/  @P6 LDG.E R27, desc[UR4][R10.64+0x7c] ;  /* 0x00007c040a1b6981 */ /* 0x000f22000c1e1900 */
[----:B--2---:R-:W-:-:S03]  /*03e0*/  @!P0 LOP3.LUT R15, R15, R18, RZ, 0x3c, !PT ;  /* 0x000000120f0f8212 */ /* 0x004fc600078e3cff */
[----:B------:R-:W2:Y:S01]  /*03f0*/  @!P0 LDG.E R18, desc[UR4][R10.64+0x8] ;  /* 0x000008040a128981 */ /* 0x000ea2000c1e1900 */
[----:B---3--:R-:W-:-:S03]  /*0400*/  @!P0 LOP3.LUT R3, R3, R20, RZ, 0x3c, !PT ;  /* 0x0000001403038212 */ /* 0x008fc600078e3cff */
[----:B------:R-:W3:Y:S01]  /*0410*/  @P1 LDG.E R20, desc[UR4][R10.64+0x24] ;  /* 0x000024040a141981 */ /* 0x000ee2000c1e1900 */
[----:B----4-:R-:W-:-:S03]  /*0420*/  @P1 LOP3.LUT R15, R15, R22, RZ, 0x3c, !PT ;  /* 0x000000160f0f1212 */ /* 0x010fc600078e3cff */
[----:B------:R-:W4:Y:S01]  /*0430*/  @P2 LDG.E R22, desc[UR4][R10.64+0x38] ;  /* 0x000038040a162981 */ /* 0x000f22000c1e1900 */
[----:B------:R-:W-:-:S03]  /*0440*/  @P2 LOP3.LUT R15, R15, R26, RZ, 0x3c, !PT ;  /* 0x0000001a0f0f2212 */ /* 0x000fc600078e3cff */
[----:B------:R-:W4:Y:S01]  /*0450*/  @P4 LDG.E R26, desc[UR4][R10.64+0x50] ;  /* 0x000050040a1a4981 */ /* 0x000f22000c1e1900 */
[----:B------:R-:W-:-:S03]  /*0460*/  @!P0 LOP3.LUT R4, R4, R21, RZ, 0x3c, !PT ;  /* 0x0000001504048212 */ /* 0x000fc600078e3cff */
[----:B------:R-:W4:Y:S01]  /*0470*/  @P1 LDG.E R21, desc[UR4][R10.64+0x20] ;  /* 0x000020040a151981 */ /* 0x000f22000c1e1900 */
[----:B------:R-:W-:-:S03]  /*0480*/  @!P0 LOP3.LUT R2, R2, R23, RZ, 0x3c, !PT ;  /* 0x0000001702028212 */ /* 0x000fc600078e3cff */
[----:B------:R-:W4:Y:S01]  /*0490*/  @P2 LDG.E R23, desc[UR4][R10.64+0x2c] ;  /* 0x00002c040a172981 */ /* 0x000f22000c1e1900 */
[----:B------:R-:W-:-:S03]  /*04a0*/  @P1 LOP3.LUT R4, R4, R25, RZ, 0x3c, !PT ;  /* 0x0000001904041212 */ /* 0x000fc600078e3cff */
[----:B------:R-:W4:Y:S01]  /*04b0*/  @P2 LDG.E R25, desc[UR4][R10.64+0x34] ;  /* 0x000034040a192981 */ /* 0x000f22000c1e1900 */
[----:B--2---:R-:W-:-:S03]  /*04c0*/  @!P0 LOP3.LUT R5, R5, R18, RZ, 0x3c, !PT ;  /* 0x0000001205058212 */ /* 0x004fc600078e3cff */
[----:B------:R-:W2:Y:S01]  /*04d0*/  @P1 LDG.E R18, desc[UR4][R10.64+0x1c] ;  /* 0x00001c040a121981 */ /* 0x000ea2000c1e1900 */
[----:B---3--:R-:W-:-:S03]  /*04e0*/  @P1 LOP3.LUT R3, R3, R20, RZ, 0x3c, !PT ;  /* 0x0000001403031212 */ /* 0x008fc600078e3cff */
[----:B------:R-:W3:Y:S01]  /*04f0*/  @P2 LDG.E R20, desc[UR4][R10.64+0x30] ;  /* 0x000030040a142981 */ /* 0x000ee2000c1e1900 */
[----:B----4-:R-:W-:-:S03]  /*0500*/  @P2 LOP3.LUT R3, R3, R22, RZ, 0x3c, !PT ;  /* 0x0000001603032212 */ /* 0x010fc600078e3cff */
[----:B------:R-:W4:Y:S01]  /*0510*/  @P3 LDG.E R22, desc[UR4][R10.64+0x4c] ;  /* 0x00004c040a163981 */ /* 0x000f22000c1e1900 */
[----:B------:R-:W-:-:S04]  /*0520*/  @P3 LOP3.LUT R15, R15, R28, RZ, 0x3c, !PT ;  /* 0x0000001c0f0f3212 */ /* 0x000fc800078e3cff */
[----:B------:R-:W-:Y:S02]  /*0530*/  @P4 LOP3.LUT R15, R15, R26, RZ, 0x3c, !PT ;  /* 0x0000001a0f0f4212 */ /* 0x000fe400078e3cff */
[----:B------:R-:W-:Y:S01]  /*0540*/  @P1 LOP3.LUT R2, R2, R21, RZ, 0x3c, !PT ;  /* 0x0000001502021212 */ /* 0x000fe200078e3cff */
[----:B------:R-:W4:Y:S04]  /*0550*/  @P5 LDG.E R26, desc[UR4][R10.64+0x64] ;  /* 0x000064040a1a5981 */ /* 0x000f28000c1e1900 */
[----:B------:R-:W4:Y:S01]  /*0560*/  @P3 LDG.E R21, desc[UR4][R10.64+0x40] ;  /* 0x000040040a153981 */ /* 0x000f22000c1e1900 */
[----:B------:R-:W-:Y:S02]  /*0570*/  @P2 LOP3.LUT R4, R4, R23, RZ, 0x3c, !PT ;  /* 0x0000001704042212 */ /* 0x000fe400078e3cff */
[----:B------:R-:W-:Y:S01]  /*0580*/  @P2 LOP3.LUT R2, R2, R25, RZ, 0x3c, !PT ;  /* 0x0000001902022212 */ /* 0x000fe200078e3cff */
[----:B------:R-:W4:Y:S04]  /*0590*/  @P3 LDG.E R23, desc[UR4][R10.64+0x48] ;  /* 0x000048040a173981 */ /* 0x000f28000c1e1900 */
[----:B------:R-:W4:Y:S01]  /*05a0*/  @P4 LDG.E R25, desc[UR4][R10.64+0x54] ;  /* 0x000054040a194981 */ /* 0x000f22000c1e1900 */
[----:B--2---:R-:W-:-:S03]  /*05b0*/  @P1 LOP3.LUT R5, R5, R18, RZ, 0x3c, !PT ;  /* 0x0000001205051212 */ /* 0x004fc600078e3cff */
[----:B------:R-:W2:Y:S01]  /*05c0*/  @P3 LDG.E R18, desc[UR4][R10.64+0x44] ;  /* 0x000044040a123981 */ /* 0x000ea2000c1e1900 */
[----:B---3--:R-:W-:-:S03]  /*05d0*/  @P2 LOP3.LUT R5, R5, R20, RZ, 0x3c, !PT ;  /* 0x0000001405052212 */ /* 0x008fc600078e3cff */
[----:B------:R-:W3:Y:S01]  /*05e0*/  @P4 LDG.E R20, desc[UR4][R10.64+0x58] ;  /* 0x000058040a144981 */ /* 0x000ee2000c1e1900 */
[----:B----4-:R-:W-:-:S03]  /*05f0*/  @P3 LOP3.LUT R3, R3, R22, RZ, 0x3c, !PT ;  /* 0x0000001603033212 */ /* 0x010fc600078e3cff */
[----:B------:R-:W4:Y:S01]  /*0600*/  @P4 LDG.E R22, desc[UR4][R10.64+0x60] ;  /* 0x000060040a164981 */ /* 0x000f22000c1e1900 */
[----:B------:R-:W-:Y:S02]  /*0610*/  LOP3.LUT P0, RZ, R24, 0x80, RZ, 0xc0, !PT ;  /* 0x0000008018ff7812 */ /* 0x000fe4000780c0ff */
[----:B------:R-:W-:Y:S02]  /*0620*/  @P5 LOP3.LUT R15, R15, R26, RZ, 0x3c, !PT ;  /* 0x0000001a0f0f5212 */ /* 0x000fe400078e3cff */
[----:B------:R-:W4:Y:S01]  /*0630*/  @P6 LDG.E R26, desc[UR4][R10.64+0x78] ;  /* 0x000078040a1a6981 */ /* 0x000f22000c1e1900 */
[----:B------:R-:W-:-:S03]  /*0640*/  @P3 LOP3.LUT R4, R4, R21, RZ, 0x3c, !PT ;  /* 0x0000001504043212 */ /* 0x000fc600078e3cff */
[----:B------:R-:W4:Y:S01]  /*0650*/  @P4 LDG.E R21, desc[UR4][R10.64+0x5c] ;  /* 0x00005c040a154981 */ /* 0x000f22000c1e1900 */
[----:B------:R-:W-:-:S03]  /*0660*/  @P3 LOP3.LUT R2, R2, R23, RZ, 0x3c, !PT ;  /* 0x0000001702023212 */ /* 0x000fc600078e3cff */
[----:B------:R-:W4:Y:S01]  /*0670*/  @P5 LDG.E R23, desc[UR4][R10.64+0x68] ;  /* 0x000068040a175981 */ /* 0x000f22000c1e1900 */
[----:B------:R-:W-:-:S03]  /*0680*/  @P4 LOP3.LUT R4, R4, R25, RZ, 0x3c, !PT ;  /* 0x0000001904044212 */ /* 0x000fc600078e3cff */
[----:B------:R-:W4:Y:S01]  /*0690*/  @P5 LDG.E R25, desc[UR4][R10.64+0x70] ;  /* 0x000070040a195981 */ /* 0x000f22000c1e1900 */
[----:B--2---:R-:W-:-:S03]  /*06a0*/  @P3 LOP3.LUT R5, R5, R18, RZ, 0x3c, !PT ;  /* 0x0000001205053212 */ /* 0x004fc600078e3cff */
[----:B------:R-:W2:Y:S01]  /*06b0*/  @P5 LDG.E R18, desc[UR4][R10.64+0x6c] ;  /* 0x00006c040a125981 */ /* 0x000ea2000c1e1900 */
[----:B---3--:R-:W-:-:S03]  /*06c0*/  @P4 LOP3.LUT R5, R5, R20, RZ, 0x3c, !PT ;  /* 0x0000001405054212 */ /* 0x008fc600078e3cff */
[----:B------:R-:W3:Y:S01]  /*06d0*/  @P5 LDG.E R20, desc[UR4][R10.64+0x74] ;  /* 0x000074040a145981 */ /* 0x000ee2000c1e1900 */
[----:B----4-:R-:W-:-:S03]  /*06e0*/  @P4 LOP3.LUT R3, R3, R22, RZ, 0x3c, !PT ;  /* 0x0000001603034212 */ /* 0x010fc600078e3cff */
[----:B------:R-:W4:Y:S01]  /*06f0*/  @P0 LDG.E R22, desc[UR4][R10.64+0x8c] ;  /* 0x00008c040a160981 */ /* 0x000f22000c1e1900 */
[----:B------:R-:W-:-:S03]  /*0700*/  @P6 LOP3.LUT R15, R15, R26, RZ, 0x3c, !PT ;  /* 0x0000001a0f0f6212 */ /* 0x000fc600078e3cff */
        /* <DEDUP_REMOVED lines=13> */
[----:B------:R-:W-:Y:S02]  /*07e0*/  @P6 LOP3.LUT R4, R4, R27, RZ, 0x3c, !PT ;  /* 0x0000001b04046212 */ /* 0x000fe400078e3cff */
[----:B------:R-:W-:Y:S02]  /*07f0*/  @P6 LOP3.LUT R2, R2, R21, RZ, 0x3c, !PT ;  /* 0x0000001502026212 */ /* 0x000fe400078e3cff */
[----:B------:R-:W-:Y:S02]  /*0800*/  @P0 LOP3.LUT R4, R4, R23, RZ, 0x3c, !PT ;  /* 0x0000001704040212 */ /* 0x000fe400078e3cff */
[----:B------:R-:W-:Y:S02]  /*0810*/  @P0 LOP3.LUT R2, R2, R25, RZ, 0x3c, !PT ;  /* 0x0000001902020212 */ /* 0x000fe400078e3cff */
[----:B--2---:R-:W-:Y:S02]  /*0820*/  @P6 LOP3.LUT R5, R5, R18, RZ, 0x3c, !PT ;  /* 0x0000001205056212 */ /* 0x004fe400078e3cff */
[----:B---3--:R-:W-:-:S02]  /*0830*/  @P6 LOP3.LUT R3, R3, R20, RZ, 0x3c, !PT ;  /* 0x0000001403036212 */ /* 0x008fc400078e3cff */
[----:B----4-:R-:W-:Y:S02]  /*0840*/  @P0 LOP3.LUT R5, R5, R22, RZ, 0x3c, !PT ;  /* 0x0000001605050212 */ /* 0x010fe400078e3cff */
[----:B------:R-:W-:Y:S02]  /*0850*/  @P0 LOP3.LUT R3, R3, R26, RZ, 0x3c, !PT ;  /* 0x0000001a03030212 */ /* 0x000fe400078e3cff */
[----:B------:R-:W-:-:S13]  /*0860*/  R2P PR, R24.B1, 0x7f ;  /* 0x0000007f18007804 */ /* 0x000fda0000001000 */
[----:B------:R-:W2:Y:S04]  /*0870*/  @P0 LDG.E R18, desc[UR4][R10.64+0xa0] ;  /* 0x0000a0040a120981 */ /* 0x000ea8000c1e1900 */
[----:B------:R-:W3:Y:S04]  /*0880*/  @P1 LDG.E R22, desc[UR4][R10.64+0xb4] ;  /* 0x0000b4040a161981 */ /* 0x000ee8000c1e1900 */
[----:B------:R-:W4:Y:S04]  /*0890*/  @P2 LDG.E R26, desc[UR4][R10.64+0xc8] ;  /* 0x0000c8040a1a2981 */ /* 0x000f28000c1e1900 */
[----:B------:R-:W4:Y:S04]  /*08a0*/  @P3 LDG.E R28, desc[UR4][R10.64+0xdc] ;  /* 0x0000dc040a1c3981 */ /* 0x000f28000c1e1900 */
[----:B------:R-:W4:Y:S04]  /*08b0*/  @P0 LDG.E R23, desc[UR4][R10.64+0xa4] ;  /* 0x0000a4040a170981 */ /* 0x000f28000c1e1900 */
[----:B------:R-:W4:Y:S04]  /*08c0*/  @P0 LDG.E R20, desc[UR4][R10.64+0xa8] ;  /* 0x0000a8040a140981 */ /* 0x000f28000c1e1900 */
[----:B------:R-:W4:Y:S04]  /*08d0*/  @P4 LDG.E R25, desc[UR4][R10.64+0xf0] ;  /* 0x0000f0040a194981 */ /* 0x000f28000c1e1900 */
        /* <DEDUP_REMOVED lines=21> */
[----:B------:R-:W-:Y:S02]  /*0a30*/  LOP3.LUT P0, RZ, R24, 0x8000, RZ, 0xc0, !PT ;  /* 0x0000800018ff7812 */ /* 0x000fe4000780c0ff */
[----:B----4-:R-:W-:Y:S01]  /*0a40*/  @P5 LOP3.LUT R15, R15, R26, RZ, 0x3c, !PT ;  /* 0x0000001a0f0f5212 */ /* 0x010fe200078e3cff */
[----:B------:R-:W4:Y:S04]  /*0a50*/  @P3 LDG.E R24, desc[UR4][R10.64+0xe4] ;  /* 0x0000e4040a183981 */ /* 0x000f28000c1e1900 */
[----:B------:R-:W2:Y:S01]  /*0a60*/  @P6 LDG.E R26, desc[UR4][R10.64+0x118] ;  /* 0x000118040a1a6981 */ /* 0x000ea2000c1e1900 */
        /* <DEDUP_REMOVED lines=8> */
[----:B---3--:R-:W-:-:S03]  /*0af0*/  @P2 LOP3.LUT R3, R3, R22, RZ, 0x3c, !PT ;  /* 0x0000001603032212 */ /* 0x008fc600078e3cff */
[----:B------:R-:W3:Y:S01]  /*0b00*/  @P4 LDG.E R22, desc[UR4][R10.64+0x100] ;  /* 0x000100040a164981 */ /* 0x000ee2000c1e1900 */
[----:B--2---:R-:W-:-:S03]  /*0b10*/  @P6 LOP3.LUT R15, R15, R26, RZ, 0x3c, !PT ;  /* 0x0000001a0f0f6212 */ /* 0x004fc600078e3cff */
[----:B------:R-:W2:Y:S01]  /*0b20*/  @P0 LDG.E R26, desc[UR4][R10.64+0x12c] ;  /* 0x00012c040a1a0981 */ /* 0x000ea2000c1e1900 */
[----:B----4-:R-:W-:-:S03]  /*0b30*/  @P2 LOP3.LUT R2, R2, R23, RZ, 0x3c, !PT ;  /* 0x0000001702022212 */ /* 0x010fc600078e3cff */
[----:B------:R-:W4:Y:S01]  /*0b40*/  @P4 LDG.E R23, desc[UR4][R10.64+0xfc] ;  /* 0x0000fc040a174981 */ /* 0x000f22000c1e1900 */
[----:B------:R-:W-:-:S03]  /*0b50*/  @P2 LOP3.LUT R5, R5, R20, RZ, 0x3c, !PT ;  /* 0x0000001405052212 */ /* 0x000fc600078e3cff */
[----:B------:R-:W4:Y:S01]  /*0b60*/  @P4 LDG.E R20, desc[UR4][R10.64+0xf8] ;  /* 0x0000f8040a144981 */ /* 0x000f22000c1e1900 */
[----:B------:R-:W-:Y:S02]  /*0b70*/  @P3 LOP3.LUT R2, R2, R27, RZ, 0x3c, !PT ;  /* 0x0000001b02023212 */ /* 0x000fe400078e3cff */
[----:B------:R-:W-:Y:S01]  /*0b80*/  @P3 LOP3.LUT R4, R4, R25, RZ, 0x3c, !PT ;  /* 0x0000001904043212 */ /* 0x000fe200078e3cff */
[----:B------:R-:W4:Y:S01]  /*0b90*/  @P5 LDG.E R27, desc[UR4][R10.64+0x110] ;  /* 0x000110040a1b5981 */ /* 0x000f22000c1e1900 */
[----:B------:R-:W-:-:S03]  /*0ba0*/  @P3 LOP3.LUT R5, R5, R24, RZ, 0x3c, !PT ;  /* 0x0000001805053212 */ /* 0x000fc600078e3cff */
[----:B------:R-:W4:Y:S04]  /*0bb0*/  @P5 LDG.E R25, desc[UR4][R10.64+0x108] ;  /* 0x000108040a195981 */ /* 0x000f28000c1e1900 */
        /* <DEDUP_REMOVED lines=19> */
[----:B------:R-:W-:-:S05]  /*0cf0*/  VIADD R19, R19, 0x10 ;  /* 0x0000001013137836 */ /* 0x000fca0000000000 */
[----:B------:R-:W-:Y:S02]  /*0d00*/  ISETP.NE.AND P1, PT, R19, 0x20, PT ;  /* 0x000000201300780c */ /* 0x000fe40003f25270 */
[----:B------:R-:W-:Y:S02]  /*0d10*/  @P5 LOP3.LUT R3, R3, R18, RZ, 0x3c, !PT ;  /* 0x0000001203035212 */ /* 0x000fe400078e3cff */
[----:B------:R-:W-:Y:S02]  /*0d20*/  @P6 LOP3.LUT R4, R4, R21, RZ, 0x3c, !PT ;  /* 0x0000001504046212 */ /* 0x000fe400078e3cff */
[----:B---3--:R-:W-:-:S04]  /*0d30*/  @P6 LOP3.LUT R3, R3, R22, RZ, 0x3c, !PT ;  /* 0x0000001603036212 */ /* 0x008fc800078e3cff */
[----:B--2---:R-:W-:Y:S02]  /*0d40*/  @P0 LOP3.LUT R3, R3, R26, RZ, 0x3c, !PT ;  /* 0x0000001a03030212 */ /* 0x004fe400078e3cff */
[----:B----4-:R-:W-:Y:S02]  /*0d50*/  @P6 LOP3.LUT R2, R2, R23, RZ, 0x3c, !PT ;  /* 0x0000001702026212 */ /* 0x010fe400078e3cff */
[----:B------:R-:W-:Y:S02]  /*0d60*/  @P6 LOP3.LUT R5, R5, R20, RZ, 0x3c, !PT ;  /* 0x0000001405056212 */ /* 0x000fe400078e3cff */
[----:B------:R-:W-:Y:S02]  /*0d70*/  @P0 LOP3.LUT R2, R2, R27, RZ, 0x3c, !PT ;  /* 0x0000001b02020212 */ /* 0x000fe400078e3cff */
[----:B------:R-:W-:Y:S02]  /*0d80*/  @P0 LOP3.LUT R4, R4, R25, RZ, 0x3c, !PT ;  /* 0x0000001904040212 */ /* 0x000fe400078e3cff */
[----:B------:R-:W-:Y:S01]  /*0d90*/  @P0 LOP3.LUT R5, R5, R24, RZ, 0x3c, !PT ;  /* 0x0000001805050212 */ /* 0x000fe200078e3cff */
[----:B------:R-:W-:Y:S06]  /*0da0*/  @P1 BRA `(.L_x_4) ;  /* 0xfffffff400481947 */ /* 0x000fec000383ffff */
[----:B------:R-:W-:-:S05]  /*0db0*/  VIADD R17, R17, 0x1 ;  /* 0x0000000111117836 */ /* 0x000fca0000000000 */
[----:B------:R-:W-:-:S13]  /*0dc0*/  ISETP.NE.AND P0, PT, R17, 0x5, PT ;  /* 0x000000051100780c */ /* 0x000fda0003f05270 */
[----:B------:R-:W-:Y:S05]  /*0dd0*/  @P0 BRA `(.L_x_5) ;  /* 0xfffffff400300947 */ /* 0x000fea000383ffff */
[----:B------:R1:W-:Y:S01]  /*0de0*/  STG.E.64 desc[UR4][R6.64+0x8], R4 ;  /* 0x0000080406007986 */ /* 0x0003e2000c101b04 */
[----:B------:R-:W-:Y:S01]  /*0df0*/  VIADD R14, R14, 0x1 ;  /* 0x000000010e0e7836 */ /* 0x000fe20000000000 */
[----:B------:R-:W-:Y:S02]  /*0e00*/  LOP3.LUT R11, R13, 0x3, RZ, 0xc0, !PT ;  /* 0x000000030d0b7812 */ /* 0x000fe400078ec0ff */
[----:B------:R1:W-:Y:S02]  /*0e10*/  STG.E.64 desc[UR4][R6.64+0x10], R2 ;  /* 0x0000100206007986 */ /* 0x0003e4000c101b04 */
[----:B------:R-:W-:Y:S02]  /*0e20*/  ISETP.GE.U32.AND P0, PT, R14, R11, PT ;  /* 0x0000000b0e00720c */ /* 0x000fe40003f06070 */
[----:B------:R1:W-:Y:S11]  /*0e30*/  STG.E desc[UR4][R6.64+0x4], R15 ;  /* 0x0000040f06007986 */ /* 0x0003f6000c101904 */
[----:B------:R-:W-:Y:S05]  /*0e40*/  @!P0 BRA `(.L_x_6) ;  /* 0xfffffff400048947 */ /* 0x000fea000383ffff */
.L_x_3:
[----:B------:R-:W-:Y:S05]  /*0e50*/  BSYNC.RECONVERGENT B1 ;  /* 0x0000000000017941 */ /* 0x000fea0003800200 */
.L_x_2:
[C---:B------:R-:W-:Y:S01]  /*0e60*/  ISETP.GT.U32.AND P0, PT, R13.reuse, 0x3, PT ;  /* 0x000000030d00780c */ /* 0x040fe20003f04070 */
[----:B------:R-:W-:Y:S01]  /*0e70*/  VIADD R12, R12, 0x1 ;  /* 0x000000010c0c7836 */ /* 0x000fe20000000000 */
[--C-:B------:R-:W-:Y:S02]  /*0e80*/  SHF.R.U64 R13, R13, 0x2, R0.reuse ;  /* 0x000000020d0d7819 */ /* 0x100fe40000001200 */
[----:B------:R-:W-:Y:S02]  /*0e90*/  ISETP.GT.U32.AND.EX P0, PT, R0, RZ, PT, P0 ;  /* 0x000000ff0000720c */ /* 0x000fe40003f04100 */
[----:B------:R-:W-:-:S11]  /*0ea0*/  SHF.R.U32.HI R0, RZ, 0x2, R0 ;  /* 0x00000002ff007819 */ /* 0x000fd60000011600 */
[----:B------:R-:W-:Y:S05]  /*0eb0*/  @P0 BRA `(.L_x_7) ;  /* 0xfffffff000c80947 */ /* 0x000fea000383ffff */
.L_x_1:
[----:B------:R-:W-:Y:S05]  /*0ec0*/  BSYNC.RECONVERGENT B0 ;  /* 0x0000000000007941 */ /* 0x000fea0003800200 */
.L_x_0:
[----:B------:R-:W-:Y:S04]  /*0ed0*/  STG.E.64 desc[UR4][R6.64+0x18], RZ ;  /* 0x000018ff06007986 */ /* 0x000fe8000c101b04 */
[----:B------:R-:W-:Y:S04]  /*0ee0*/  STG.E desc[UR4][R6.64+0x20], RZ ;  /* 0x000020ff06007986 */ /* 0x000fe8000c101904 */
[----:B------:R-:W-:Y:S01]  /*0ef0*/  STG.E.64 desc[UR4][R6.64+0x28], RZ ;  /* 0x000028ff06007986 */ /* 0x000fe2000c101b04 */
[----:B------:R-:W-:Y:S05]  /*0f00*/  EXIT ;  /* 0x000000000000794d */ /* 0x000fea0003800000 */
.L_x_8:
[----:B------:R-:W-:-:S00]  /*0f10*/  BRA `(.L_x_8) ;  /* 0xfffffffc00fc7947 */ /* 0x000fc0000383ffff */
[----:B------:R-:W-:-:S00]  /*0f20*/  NOP ;  /* 0x0000000000007918 */ /* 0x000fc00000000000 */
        /* <DEDUP_REMOVED lines=13> */
.L_x_246:


//--------------------- .text._ZN16lidar_processing4cuda19voxelGridDownsampleEPKNS0_9CudaPointEPS1_PiifS5_iiifff --------------------------
	.section	.text._ZN16lidar_processing4cuda19voxelGridDownsampleEPKNS0_9CudaPointEPS1_PiifS5_iiifff,"ax",@progbits
	.align	128
        .global         _ZN16lidar_processing4cuda19voxelGridDownsampleEPKNS0_9CudaPointEPS1_PiifS5_iiifff
        .type           _ZN16lidar_processing4cuda19voxelGridDownsampleEPKNS0_9CudaPointEPS1_PiifS5_iiifff,@function
        .size           _ZN16lidar_processing4cuda19voxelGridDownsampleEPKNS0_9CudaPointEPS1_PiifS5_iiifff,(.L_x_237 - _ZN16lidar_processing4cuda19voxelGridDownsampleEPKNS0_9CudaPointEPS1_PiifS5_iiifff)
        .other          _ZN16lidar_processing4cuda19voxelGridDownsampleEPKNS0_9CudaPointEPS1_PiifS5_iiifff,@"STO_CUDA_ENTRY STV_DEFAULT"
_ZN16lidar_processing4cuda19voxelGridDownsampleEPKNS0_9CudaPointEPS1_PiifS5_iiifff:
.text._ZN16lidar_processing4cuda19voxelGridDownsampleEPKNS0_9CudaPointEPS1_PiifS5_iiifff:
        /* <DEDUP_REMOVED lines=10> */
[----:B------:R-:W2:Y:S06]  /*00a0*/  LDCU UR6, c[0x0][0x3b4] ;  /* 0x00007680ff0677ac */ /* 0x000eac0008000800 */
[----:B------:R-:W3:Y:S01]  /*00b0*/  LDC R9, c[0x0][0x39c] ;  /* 0x0000e700ff097b82 */ /* 0x000ee20000000800 */
[----:B0-----:R-:W-:-:S05]  /*00c0*/  IMAD.WIDE R4, R3, 0x1c, R4 ;  /* 0x0000001c03047825 */ /* 0x001fca00078e0204 */
[----:B-1----:R-:W2:Y:S02]  /*00d0*/  LDG.E R2, desc[UR4][R4.64] ;  /* 0x0000000404027981 */ /* 0x002ea4000c1e1900 */
[----:B------:R-:W0:Y:S01]  /*00e0*/  LDC R0, c[0x0][0x39c] ;  /* 0x0000e700ff007b82 */ /* 0x000e220000000800 */
[----:B------:R-:W-:Y:S01]  /*00f0*/  BSSY.RECONVERGENT B0, `(.L_x_9) ;  /* 0x000000d000007945 */ /* 0x000fe20003800200 */
[----:B---3--:R-:W1:Y:S02]  /*0100*/  MUFU.RCP R6, R9 ;  /* 0x0000000900067308 */ /* 0x008e640000001000 */
[----:B-1----:R-:W-:-:S04]  /*0110*/  FFMA R7, R6, -R9, 1 ;  /* 0x3f80000006077423 */ /* 0x002fc80000000809 */
[----:B------:R-:W-:Y:S01]  /*0120*/  FFMA R7, R6, R7, R6 ;  /* 0x0000000706077223 */ /* 0x000fe20000000006 */
[----:B--2---:R-:W-:-:S04]  /*0130*/  FADD R2, R2, -UR6 ;  /* 0x8000000602027e21 */ /* 0x004fc80008000000 */
[----:B------:R-:W1:Y:S01]  /*0140*/  FCHK P0, R2, R9 ;  /* 0x0000000902007302 */ /* 0x000e620000000000 */
[----:B------:R-:W-:-:S04]  /*0150*/  FFMA R6, R2, R7, RZ ;  /* 0x0000000702067223 */ /* 0x000fc800000000ff */
[----:B------:R-:W-:-:S04]  /*0160*/  FFMA R8, R6, -R9, R2 ;  /* 0x8000000906087223 */ /* 0x000fc80000000002 */
[----:B------:R-:W-:Y:S01]  /*0170*/  FFMA R6, R7, R8, R6 ;  /* 0x0000000807067223 */ /* 0x000fe20000000006 */
[----:B01----:R-:W-:Y:S06]  /*0180*/  @!P0 BRA `(.L_x_10) ;  /* 0x00000000000c8947 */ /* 0x003fec0003800000 */
[----:B------:R-:W-:-:S07]  /*0190*/  MOV R8, 0x1b0 ;  /* 0x000001b000087802 */ /* 0x000fce0000000f00 */
[----:B------:R-:W-:Y:S05]  /*01a0*/  CALL.REL.NOINC `($__internal_0_$__cuda_sm3x_div_rn_noftz_f32_slowpath) ;  /* 0x00000004005c7944 */ /* 0x000fea0003c00000 */
[----:B------:R-:W-:-:S07]  /*01b0*/  IMAD.MOV.U32 R6, RZ, RZ, R2 ;  /* 0x000000ffff067224 */ /* 0x000fce00078e0002 */
.L_x_10:
[----:B------:R-:W-:Y:S05]  /*01c0*/  BSYNC.RECONVERGENT B0 ;  /* 0x0000000000007941 */ /* 0x000fea0003800200 */
.L_x_9:
[----:B------:R-:W2:Y:S01]  /*01d0*/  LDG.E R2, desc[UR4][R4.64+0x4] ;  /* 0x0000040404027981 */ /* 0x000ea2000c1e1900 */
[----:B------:R-:W0:Y:S01]  /*01e0*/  LDC R10, c[0x0][0x39c] ;  /* 0x0000e700ff0a7b82 */ /* 0x000e220000000800 */
[----:B------:R-:W2:Y:S01]  /*01f0*/  LDCU UR6, c[0x0][0x3b8] ;  /* 0x00007700ff0677ac */ /* 0x000ea20008000800 */
[----:B------:R-:W-:Y:S01]  /*0200*/  F2I.TRUNC.NTZ R6, R6 ;  /* 0x0000000600067305 */ /* 0x000fe2000020f100 */
[----:B------:R-:W-:Y:S07]  /*0210*/  BSSY.RECONVERGENT B0, `(.L_x_11) ;  /* 0x000000e000007945 */ /* 0x000fee0003800200 */
[----:B0-----:R-:W0:Y:S02]  /*0220*/  MUFU.RCP R9, R10 ;  /* 0x0000000a00097308 */ /* 0x001e240000001000 */
[----:B0-----:R-:W-:Y:S01]  /*0230*/  FFMA R8, R9, -R10, 1 ;  /* 0x3f80000009087423 */ /* 0x001fe2000000080a */
[----:B--2---:R-:W-:-:S03]  /*0240*/  FADD R7, R2, -UR6 ;  /* 0x8000000602077e21 */ /* 0x004fc60008000000 */
[----:B------:R-:W-:Y:S02]  /*0250*/  FFMA R2, R9, R8, R9 ;  /* 0x0000000809027223 */ /* 0x000fe40000000009 */
[----:B------:R-:W0:Y:S02]  /*0260*/  FCHK P0, R7, R10 ;  /* 0x0000000a07007302 */ /* 0x000e240000000000 */
[----:B------:R-:W-:-:S04]  /*0270*/  FFMA R8, R2, R7, RZ ;  /* 0x0000000702087223 */ /* 0x000fc800000000ff */
[----:B------:R-:W-:-:S04]  /*0280*/  FFMA R9, R8, -R10, R7 ;  /* 0x8000000a08097223 */ /* 0x000fc80000000007 */
[----:B------:R-:W-:Y:S01]  /*0290*/  FFMA R8, R2, R9, R8 ;  /* 0x0000000902087223 */ /* 0x000fe20000000008 */
[----:B0-----:R-:W-:Y:S06]  /*02a0*/  @!P0 BRA `(.L_x_12) ;  /* 0x0000000000108947 */ /* 0x001fec0003800000 */
[----:B------:R-:W-:Y:S01]  /*02b0*/  IMAD.MOV.U32 R2, RZ, RZ, R7 ;  /* 0x000000ffff027224 */ /* 0x000fe200078e0007 */
[----:B------:R-:W-:-:S07]  /*02c0*/  MOV R8, 0x2e0 ;  /* 0x000002e000087802 */ /* 0x000fce0000000f00 */
[----:B------:R-:W-:Y:S05]  /*02d0*/  CALL.REL.NOINC `($__internal_0_$__cuda_sm3x_div_rn_noftz_f32_slowpath) ;  /* 0x0000000400107944 */ /* 0x000fea0003c00000 */
[----:B------:R-:W-:-:S07]  /*02e0*/  IMAD.MOV.U32 R8, RZ, RZ, R2 ;  /* 0x000000ffff087224 */ /* 0x000fce00078e0002 */
.L_x_12:
[----:B------:R-:W-:Y:S05]  /*02f0*/  BSYNC.RECONVERGENT B0 ;  /* 0x0000000000007941 */ /* 0x000fea0003800200 */
.L_x_11:
        /* <DEDUP_REMOVED lines=17> */
.L_x_14:
[----:B------:R-:W-:Y:S05]  /*0410*/  BSYNC.RECONVERGENT B0 ;  /* 0x0000000000007941 */ /* 0x000fea0003800200 */
.L_x_13:
[----:B------:R-:W0:Y:S01]  /*0420*/  LDCU.64 UR6, c[0x0][0x3a8] ;  /* 0x00007500ff0677ac */ /* 0x000e220008000a00 */
[----:B------:R-:W1:Y:S01]  /*0430*/  F2I.TRUNC.NTZ R2, R2 ;  /* 0x0000000200027305 */ /* 0x000e62000020f100 */
[----:B------:R-:W1:Y:S01]  /*0440*/  LDCU UR8, c[0x0][0x3b0] ;  /* 0x00007600ff0877ac */ /* 0x000e620008000800 */
[----:B0-----:R-:W-:Y:S02]  /*0450*/  ISETP.GE.AND P0, PT, R6, UR6, PT ;  /* 0x0000000606007c0c */ /* 0x001fe4000bf06270 */
[C---:B------:R-:W-:Y:S02]  /*0460*/  ISETP.GE.AND P2, PT, R7.reuse, UR7, PT ;  /* 0x0000000707007c0c */ /* 0x040fe4000bf46270 */
[----:B-1----:R-:W-:Y:S02]  /*0470*/  ISETP.GE.AND P1, PT, R2, UR8, PT ;  /* 0x0000000802007c0c */ /* 0x002fe4000bf26270 */
[----:B------:R-:W-:Y:S02]  /*0480*/  ISETP.LT.OR P0, PT, R6, RZ, P0 ;  /* 0x000000ff0600720c */ /* 0x000fe40000701670 */
[----:B------:R-:W-:-:S02]  /*0490*/  ISETP.LT.OR P2, PT, R7, RZ, P2 ;  /* 0x000000ff0700720c */ /* 0x000fc40001741670 */
[----:B------:R-:W-:-:S04]  /*04a0*/  ISETP.LT.OR P1, PT, R2, RZ, P1 ;  /* 0x000000ff0200720c */ /* 0x000fc80000f21670 */
[----:B------:R-:W-:-:S13]  /*04b0*/  PLOP3.LUT P0, PT, P1, P0, P2, 0xfe, 0x0 ;  /* 0x000000000000781c */ /* 0x000fda0000f01f26 */
[----:B------:R-:W-:Y:S05]  /*04c0*/  @P0 EXIT ;  /* 0x000000000000094d */ /* 0x000fea0003800000 */
[----:B------:R-:W0:Y:S01]  /*04d0*/  LDC.64 R8, c[0x0][0x3a0] ;  /* 0x0000e800ff087b82 */ /* 0x000e220000000a00 */
[----:B------:R-:W-:Y:S02]  /*04e0*/  IMAD R7, R2, UR7, R7 ;  /* 0x0000000702077c24 */ /* 0x000fe4000f8e0207 */
[----:B------:R-:W-:Y:S02]  /*04f0*/  IMAD.MOV.U32 R2, RZ, RZ, -0x1 ;  /* 0xffffffffff027424 */ /* 0x000fe400078e00ff */
[----:B------:R-:W-:-:S04]  /*0500*/  IMAD R7, R7, UR6, R6 ;  /* 0x0000000607077c24 */ /* 0x000fc8000f8e0206 */
[----:B0-----:R-:W-:-:S05]  /*0510*/  IMAD.WIDE R6, R7, 0x4, R8 ;  /* 0x0000000407067825 */ /* 0x001fca00078e0208 */
[----:B------:R-:W2:Y:S02]  /*0520*/  ATOMG.E.CAS.STRONG.GPU PT, R2, [R6], R2, R3 ;  /* 0x00000002060273a9 */ /* 0x000ea400001ee103 */
[----:B--2---:R-:W-:-:S13]  /*0530*/  ISETP.NE.AND P0, PT, R2, -0x1, PT ;  /* 0xffffffff0200780c */ /* 0x004fda0003f05270 */
[----:B------:R-:W-:Y:S05]  /*0540*/  @P0 EXIT ;  /* 0x000000000000094d */ /* 0x000fea0003800000 */
[----:B------:R-:W0:Y:S01]  /*0550*/  S2R R7, SR_LANEID ;  /* 0x0000000000077919 */ /* 0x000e220000000000 */
[----:B------:R-:W-:Y:S01]  /*0560*/  VOTEU.ANY UR6, UPT, PT ;  /* 0x0000000000067886 */ /* 0x000fe200038e0100 */
[----:B------:R-:W1:Y:S01]  /*0570*/  LDC.64 R2, c[0x0][0x390] ;  /* 0x0000e400ff027b82 */ /* 0x000e620000000a00 */
[----:B------:R-:W0:Y:S08]  /*0580*/  FLO.U32 R0, UR6 ;  /* 0x0000000600007d00 */ /* 0x000e3000080e0000 */
[----:B------:R-:W1:Y:S01]  /*0590*/  POPC R23, UR6 ;  /* 0x0000000600177d09 */ /* 0x000e620008000000 */
[----:B0-----:R-:W-:Y:S01]  /*05a0*/  ISETP.EQ.U32.AND P0, PT, R0, R7, PT ;  /* 0x000000070000720c */ /* 0x001fe20003f02070 */
[----:B------:R-:W0:Y:S01]  /*05b0*/  S2R R8, SR_LTMASK ;  /* 0x0000000000087919 */ /* 0x000e220000003900 */
[----:B------:R-:W2:Y:S11]  /*05c0*/  LDC.64 R6, c[0x0][0x388] ;  /* 0x0000e200ff067b82 */ /* 0x000eb60000000a00 */
[----:B-1----:R1:W3:Y:S04]  /*05d0*/  @P0 ATOMG.E.ADD.STRONG.GPU PT, R23, desc[UR4][R2.64], R23 ;  /* 0x80000017021709a8 */ /* 0x0022e800081ef104 */
[----:B------:R-:W4:Y:S04]  /*05e0*/  LDG.E R9, desc[UR4][R4.64] ;  /* 0x0000000404097981 */ /* 0x000f28000c1e1900 */
[----:B------:R-:W5:Y:S04]  /*05f0*/  LDG.E R11, desc[UR4][R4.64+0x4] ;  /* 0x00000404040b7981 */ /* 0x000f68000c1e1900 */
[----:B------:R-:W5:Y:S04]  /*0600*/  LDG.E R13, desc[UR4][R4.64+0x8] ;  /* 0x00000804040d7981 */ /* 0x000f68000c1e1900 */
[----:B------:R-:W5:Y:S04]  /*0610*/  LDG.E R15, desc[UR4][R4.64+0xc] ;  /* 0x00000c04040f7981 */ /* 0x000f68000c1e1900 */
[----:B------:R-:W5:Y:S04]  /*0620*/  LDG.E R17, desc[UR4][R4.64+0x10] ;  /* 0x0000100404117981 */ /* 0x000f68000c1e1900 */
[----:B------:R-:W5:Y:S04]  /*0630*/  LDG.E R19, desc[UR4][R4.64+0x14] ;  /* 0x0000140404137981 */ /* 0x000f68000c1e1900 */
[----:B------:R-:W5:Y:S01]  /*0640*/  LDG.E R21, desc[UR4][R4.64+0x18] ;  /* 0x0000180404157981 */ /* 0x000f62000c1e1900 */
[----:B0-----:R-:W-:-:S04]  /*0650*/  LOP3.LUT R8, R8, UR6, RZ, 0xc0, !PT ;  /* 0x0000000608087c12 */ /* 0x001fc8000f8ec0ff */
[----:B-1----:R-:W0:Y:S01]  /*0660*/  POPC R3, R8 ;  /* 0x0000000800037309 */ /* 0x002e220000000000 */
[----:B---3--:R-:W0:Y:S02]  /*0670*/  SHFL.IDX PT, R0, R23, R0, 0x1f ;  /* 0x00001f0017007589 */ /* 0x008e2400000e0000 */
[----:B0-----:R-:W-:-:S04]  /*0680*/  IMAD.IADD R3, R0, 0x1, R3 ;  /* 0x0000000100037824 */ /* 0x001fc800078e0203 */
[----:B--2---:R-:W-:-:S05]  /*0690*/  IMAD.WIDE R2, R3, 0x1c, R6 ;  /* 0x0000001c03027825 */ /* 0x004fca00078e0206 */
[----:B----4-:R-:W-:Y:S04]  /*06a0*/  STG.E desc[UR4][R2.64], R9 ;  /* 0x0000000902007986 */ /* 0x010fe8000c101904 */
[----:B-----5:R-:W-:Y:S04]  /*06b0*/  STG.E desc[UR4][R2.64+0x4], R11 ;  /* 0x0000040b02007986 */ /* 0x020fe8000c101904 */
[----:B------:R-:W-:Y:S04]  /*06c0*/  STG.E desc[UR4][R2.64+0x8], R13 ;  /* 0x0000080d02007986 */ /* 0x000fe8000c101904 */
[----:B------:R-:W-:Y:S04]  /*06d0*/  STG.E desc[UR4][R2.64+0xc], R15 ;  /* 0x00000c0f02007986 */ /* 0x000fe8000c101904 */
[----:B------:R-:W-:Y:S04]  /*06e0*/  STG.E desc[UR4][R2.64+0x10], R17 ;  /* 0x0000101102007986 */ /* 0x000fe8000c101904 */
[----:B------:R-:W-:Y:S04]  /*06f0*/  STG.E desc[UR4][R2.64+0x14], R19 ;  /* 0x0000141302007986 */ /* 0x000fe8000c101904 */
[----:B------:R-:W-:Y:S01]  /*0700*/  STG.E desc[UR4][R2.64+0x18], R21 ;  /* 0x0000181502007986 */ /* 0x000fe2000c101904 */
[----:B------:R-:W-:Y:S05]  /*0710*/  EXIT ;  /* 0x000000000000794d */ /* 0x000fea0003800000 */
        .weak           $__internal_0_$__cuda_sm3x_div_rn_noftz_f32_slowpath
        .type           $__internal_0_$__cuda_sm3x_div_rn_noftz_f32_slowpath,@function
        .size           $__internal_0_$__cuda_sm3x_div_rn_noftz_f32_slowpath,(.L_x_237 - $__internal_0_$__cuda_sm3x_div_rn_noftz_f32_slowpath)
$__internal_0_$__cuda_sm3x_div_rn_noftz_f32_slowpath:
[----:B------:R-:W-:Y:S01]  /*0720*/  SHF.R.U32.HI R10, RZ, 0x17, R0 ;  /* 0x00000017ff0a7819 */ /* 0x000fe20000011600 */
[----:B------:R-:W-:Y:S01]  /*0730*/  BSSY.RECONVERGENT B1, `(.L_x_15) ;  /* 0x0000063000017945 */ /* 0x000fe20003800200 */
[----:B------:R-:W-:Y:S01]  /*0740*/  SHF.R.U32.HI R9, RZ, 0x17, R2 ;  /* 0x00000017ff097819 */ /* 0x000fe20000011602 */
[----:B------:R-:W-:Y:S01]  /*0750*/  IMAD.MOV.U32 R11, RZ, RZ, R0 ;  /* 0x000000ffff0b7224 */ /* 0x000fe200078e0000 */
[----:B------:R-:W-:Y:S02]  /*0760*/  LOP3.LUT R10, R10, 0xff, RZ, 0xc0, !PT ;  /* 0x000000ff0a0a7812 */ /* 0x000fe400078ec0ff */
[----:B------:R-:W-:-:S03]  /*0770*/  LOP3.LUT R14, R9, 0xff, RZ, 0xc0, !PT ;  /* 0x000000ff090e7812 */ /* 0x000fc600078ec0ff */
[----:B------:R-:W-:Y:S02]  /*0780*/  VIADD R12, R10, 0xffffffff ;  /* 0xffffffff0a0c7836 */ /* 0x000fe40000000000 */
[----:B------:R-:W-:-:S03]  /*0790*/  VIADD R13, R14, 0xffffffff ;  /* 0xffffffff0e0d7836 */ /* 0x000fc60000000000 */
[----:B------:R-:W-:-:S04]  /*07a0*/  ISETP.GT.U32.AND P0, PT, R12, 0xfd, PT ;  /* 0x000000fd0c00780c */ /* 0x000fc80003f04070 */
[----:B------:R-:W-:-:S13]  /*07b0*/  ISETP.GT.U32.OR P0, PT, R13, 0xfd, P0 ;  /* 0x000000fd0d00780c */ /* 0x000fda0000704470 */
[----:B------:R-:W-:Y:S01]  /*07c0*/  @!P0 IMAD.MOV.U32 R9, RZ, RZ, RZ ;  /* 0x000000ffff098224 */ /* 0x000fe200078e00ff */
[----:B------:R-:W-:Y:S06]  /*07d0*/  @!P0 BRA `(.L_x_16) ;  /* 0x00000000005c8947 */ /* 0x000fec0003800000 */
[----:B------:R-:W-:Y:S02]  /*07e0*/  FSETP.GTU.FTZ.AND P0, PT, |R2|, +INF , PT ;  /* 0x7f8000000200780b */ /* 0x000fe40003f1c200 */
[----:B------:R-:W-:-:S04]  /*07f0*/  FSETP.GTU.FTZ.AND P1, PT, |R0|, +INF , PT ;  /* 0x7f8000000000780b */ /* 0x000fc80003f3c200 */
[----:B------:R-:W-:-:S13]  /*0800*/  PLOP3.LUT P0, PT, P0, P1, PT, 0xf8, 0x8f ;  /* 0x00000000008f781c */ /* 0x000fda0000703f70 */
[----:B------:R-:W-:Y:S05]  /*0810*/  @P0 BRA `(.L_x_17) ;  /* 0x00000004004c0947 */ /* 0x000fea0003800000 */
[----:B------:R-:W-:-:S13]  /*0820*/  LOP3.LUT P0, RZ, R11, 0x7fffffff, R2, 0xc8, !PT ;  /* 0x7fffffff0bff7812 */ /* 0x000fda000780c802 */
[----:B------:R-:W-:Y:S05]  /*0830*/  @!P0 BRA `(.L_x_18) ;  /* 0x00000004003c8947 */ /* 0x000fea0003800000 */
[----:B------:R-:W-:Y:S02]  /*0840*/  FSETP.NEU.FTZ.AND P2, PT, |R2|, +INF , PT ;  /* 0x7f8000000200780b */ /* 0x000fe40003f5d200 */
[----:B------:R-:W-:Y:S02]  /*0850*/  FSETP.NEU.FTZ.AND P1, PT, |R0|, +INF , PT ;  /* 0x7f8000000000780b */ /* 0x000fe40003f3d200 */
[----:B------:R-:W-:-:S11]  /*0860*/  FSETP.NEU.FTZ.AND P0, PT, |R2|, +INF , PT ;  /* 0x7f8000000200780b */ /* 0x000fd60003f1d200 */
[----:B------:R-:W-:Y:S05]  /*0870*/  @!P1 BRA !P2, `(.L_x_18) ;  /* 0x00000004002c9947 */ /* 0x000fea0005000000 */
[----:B------:R-:W-:-:S04]  /*0880*/  LOP3.LUT P2, RZ, R2, 0x7fffffff, RZ, 0xc0, !PT ;  /* 0x7fffffff02ff7812 */ /* 0x000fc8000784c0ff */
[----:B------:R-:W-:-:S13]  /*0890*/  PLOP3.LUT P1, PT, P1, P2, PT, 0x2f, 0xf2 ;  /* 0x0000000000f2781c */ /* 0x000fda0000f24577 */
[----:B------:R-:W-:Y:S05]  /*08a0*/  @P1 BRA `(.L_x_19) ;  /* 0x0000000400181947 */ /* 0x000fea0003800000 */
[----:B------:R-:W-:-:S04]  /*08b0*/  LOP3.LUT P1, RZ, R11, 0x7fffffff, RZ, 0xc0, !PT ;  /* 0x7fffffff0bff7812 */ /* 0x000fc8000782c0ff */
[----:B------:R-:W-:-:S13]  /*08c0*/  PLOP3.LUT P0, PT, P0, P1, PT, 0x2f, 0xf2 ;  /* 0x0000000000f2781c */ /* 0x000fda0000702577 */
[----:B------:R-:W-:Y:S05]  /*08d0*/  @P0 BRA `(.L_x_20) ;  /* 0x0000000400000947 */ /* 0x000fea0003800000 */
[----:B------:R-:W-:Y:S02]  /*08e0*/  ISETP.GE.AND P0, PT, R13, RZ, PT ;  /* 0x000000ff0d00720c */ /* 0x000fe40003f06270 */
[----:B------:R-:W-:-:S11]  /*08f0*/  ISETP.GE.AND P1, PT, R12, RZ, PT ;  /* 0x000000ff0c00720c */ /* 0x000fd60003f26270 */
[----:B------:R-:W-:Y:S02]  /*0900*/  @P0 IMAD.MOV.U32 R9, RZ, RZ, RZ ;  /* 0x000000ffff090224 */ /* 0x000fe400078e00ff */
[----:B------:R-:W-:Y:S01]  /*0910*/  @!P0 FFMA R2, R2, 1.84467440737095516160e+19, RZ ;  /* 0x5f80000002028823 */ /* 0x000fe200000000ff */
[----:B------:R-:W-:Y:S02]  /*0920*/  @!P0 IMAD.MOV.U32 R9, RZ, RZ, -0x40 ;  /* 0xffffffc0ff098424 */ /* 0x000fe400078e00ff */
[----:B------:R-:W-:Y:S02]  /*0930*/  @!P1 FFMA R11, R0, 1.84467440737095516160e+19, RZ ;  /* 0x5f800000000b9823 */ /* 0x000fe400000000ff */
[----:B------:R-:W-:-:S07]  /*0940*/  @!P1 VIADD R9, R9, 0x40 ;  /* 0x0000004009099836 */ /* 0x000fce0000000000 */
.L_x_16:
[----:B------:R-:W-:Y:S01]  /*0950*/  LEA R12, R10, 0xc0800000, 0x17 ;  /* 0xc08000000a0c7811 */ /* 0x000fe200078eb8ff */
[----:B------:R-:W-:Y:S04]  /*0960*/  BSSY.RECONVERGENT B2, `(.L_x_21) ;  /* 0x0000036000027945 */ /* 0x000fe80003800200 */
[----:B------:R-:W-:Y:S02]  /*0970*/  IMAD.IADD R12, R11, 0x1, -R12 ;  /* 0x000000010b0c7824 */ /* 0x000fe400078e0a0c */
[----:B------:R-:W-:Y:S02]  /*0980*/  VIADD R11, R14, 0xffffff81 ;  /* 0xffffff810e0b7836 */ /* 0x000fe40000000000 */
[----:B------:R0:W1:Y:S01]  /*0990*/  MUFU.RCP R13, R12 ;  /* 0x0000000c000d7308 */ /* 0x0000620000001000 */
[----:B------:R-:W-:Y:S01]  /*09a0*/  FADD.FTZ R15, -R12, -RZ ;  /* 0x800000ff0c0f7221 */ /* 0x000fe20000010100 */
[C---:B------:R-:W-:Y:S01]  /*09b0*/  IMAD R2, R11.reuse, -0x800000, R2 ;  /* 0xff8000000b027824 */ /* 0x040fe200078e0202 */
[----:B0-----:R-:W-:-:S05]  /*09c0*/  IADD3 R12, PT, PT, R11, 0x7f, -R10 ;  /* 0x0000007f0b0c7810 */ /* 0x001fca0007ffe80a */
[----:B------:R-:W-:Y:S02]  /*09d0*/  IMAD.IADD R9, R12, 0x1, R9 ;  /* 0x000000010c097824 */ /* 0x000fe400078e0209 */
[----:B-1----:R-:W-:-:S04]  /*09e0*/  FFMA R14, R13, R15, 1 ;  /* 0x3f8000000d0e7423 */ /* 0x002fc8000000000f */
[----:B------:R-:W-:-:S04]  /*09f0*/  FFMA R16, R13, R14, R13 ;  /* 0x0000000e0d107223 */ /* 0x000fc8000000000d */
[----:B------:R-:W-:-:S04]  /*0a00*/  FFMA R13, R2, R16, RZ ;  /* 0x00000010020d7223 */ /* 0x000fc800000000ff */
[----:B------:R-:W-:-:S04]  /*0a10*/  FFMA R14, R15, R13, R2 ;  /* 0x0000000d0f0e7223 */ /* 0x000fc80000000002 */
[----:B------:R-:W-:-:S04]  /*0a20*/  FFMA R13, R16, R14, R13 ;  /* 0x0000000e100d7223 */ /* 0x000fc8000000000d */
[----:B------:R-:W-:-:S04]  /*0a30*/  FFMA R14, R15, R13, R2 ;  /* 0x0000000d0f0e7223 */ /* 0x000fc80000000002 */
[----:B------:R-:W-:-:S05]  /*0a40*/  FFMA R2, R16, R14, R13 ;  /* 0x0000000e10027223 */ /* 0x000fca000000000d */
[----:B------:R-:W-:-:S04]  /*0a50*/  SHF.R.U32.HI R10, RZ, 0x17, R2 ;  /* 0x00000017ff0a7819 */ /* 0x000fc80000011602 */
[----:B------:R-:W-:-:S05]  /*0a60*/  LOP3.LUT R10, R10, 0xff, RZ, 0xc0, !PT ;  /* 0x000000ff0a0a7812 */ /* 0x000fca00078ec0ff */
[----:B------:R-:W-:-:S04]  /*0a70*/  IMAD.IADD R15, R10, 0x1, R9 ;  /* 0x000000010a0f7824 */ /* 0x000fc800078e0209 */
[----:B------:R-:W-:-:S05]  /*0a80*/  VIADD R10, R15, 0xffffffff ;  /* 0xffffffff0f0a7836 */ /* 0x000fca0000000000 */
[----:B------:R-:W-:-:S13]  /*0a90*/  ISETP.GE.U32.AND P0, PT, R10, 0xfe, PT ;  /* 0x000000fe0a00780c */ /* 0x000fda0003f06070 */
[----:B------:R-:W-:Y:S05]  /*0aa0*/  @!P0 BRA `(.L_x_22) ;  /* 0x0000000000808947 */ /* 0x000fea0003800000 */
[----:B------:R-:W-:-:S13]  /*0ab0*/  ISETP.GT.AND P0, PT, R15, 0xfe, PT ;  /* 0x000000fe0f00780c */ /* 0x000fda0003f04270 */
[----:B------:R-:W-:Y:S05]  /*0ac0*/  @P0 BRA `(.L_x_23) ;  /* 0x00000000006c0947 */ /* 0x000fea0003800000 */
[----:B------:R-:W-:-:S13]  /*0ad0*/  ISETP.GE.AND P0, PT, R15, 0x1, PT ;  /* 0x000000010f00780c */ /* 0x000fda0003f06270 */
[----:B------:R-:W-:Y:S05]  /*0ae0*/  @P0 BRA `(.L_x_24) ;  /* 0x0000000000740947 */ /* 0x000fea0003800000 */
[----:B------:R-:W-:Y:S02]  /*0af0*/  ISETP.GE.AND P0, PT, R15, -0x18, PT ;  /* 0xffffffe80f00780c */ /* 0x000fe40003f06270 */
[----:B------:R-:W-:-:S11]  /*0b00*/  LOP3.LUT R2, R2, 0x80000000, RZ, 0xc0, !PT ;  /* 0x8000000002027812 */ /* 0x000fd600078ec0ff */
[----:B------:R-:W-:Y:S05]  /*0b10*/  @!P0 BRA `(.L_x_24) ;  /* 0x0000000000688947 */ /* 0x000fea0003800000 */
[CCC-:B------:R-:W-:Y:S01]  /*0b20*/  FFMA.RZ R9, R16.reuse, R14.reuse, R13.reuse ;  /* 0x0000000e10097223 */ /* 0x1c0fe2000000c00d */
[C---:B------:R-:W-:Y:S02]  /*0b30*/  VIADD R12, R15.reuse, 0x20 ;  /* 0x000000200f0c7836 */ /* 0x040fe40000000000 */
[CCC-:B------:R-:W-:Y:S01]  /*0b40*/  FFMA.RM R10, R16.reuse, R14.reuse, R13.reuse ;  /* 0x0000000e100a7223 */ /* 0x1c0fe2000000400d */
[----:B------:R-:W-:Y:S02]  /*0b50*/  ISETP.NE.AND P2, PT, R15, RZ, PT ;  /* 0x000000ff0f00720c */ /* 0x000fe40003f45270 */
[----:B------:R-:W-:Y:S01]  /*0b60*/  LOP3.LUT R11, R9, 0x7fffff, RZ, 0xc0, !PT ;  /* 0x007fffff090b7812 */ /* 0x000fe200078ec0ff */
[----:B------:R-:W-:Y:S01]  /*0b70*/  FFMA.RP R9, R16, R14, R13 ;  /* 0x0000000e10097223 */ /* 0x000fe2000000800d */
[----:B------:R-:W-:Y:S01]  /*0b80*/  IMAD.MOV R13, RZ, RZ, -R15 ;  /* 0x000000ffff0d7224 */ /* 0x000fe200078e0a0f */
[----:B------:R-:W-:Y:S02]  /*0b90*/  ISETP.NE.AND P1, PT, R15, RZ, PT ;  /* 0x000000ff0f00720c */ /* 0x000fe40003f25270 */
[----:B------:R-:W-:-:S02]  /*0ba0*/  LOP3.LUT R11, R11, 0x800000, RZ, 0xfc, !PT ;  /* 0x008000000b0b7812 */ /* 0x000fc400078efcff */
[----:B------:R-:W-:Y:S02]  /*0bb0*/  FSETP.NEU.FTZ.AND P0, PT, R9, R10, PT ;  /* 0x0000000a0900720b */ /* 0x000fe40003f1d000 */
[----:B------:R-:W-:Y:S02]  /*0bc0*/  SHF.L.U32 R12, R11, R12, RZ ;  /* 0x0000000c0b0c7219 */ /* 0x000fe400000006ff */
[----:B------:R-:W-:Y:S02]  /*0bd0*/  SEL R10, R13, RZ, P2 ;  /* 0x000000ff0d0a7207 */ /* 0x000fe40001000000 */
[----:B------:R-:W-:Y:S02]  /*0be0*/  ISETP.NE.AND P1, PT, R12, RZ, P1 ;  /* 0x000000ff0c00720c */ /* 0x000fe40000f25270 */
[----:B------:R-:W-:Y:S02]  /*0bf0*/  SHF.R.U32.HI R10, RZ, R10, R11 ;  /* 0x0000000aff0a7219 */ /* 0x000fe4000001160b */
[----:B------:R-:W-:-:S02]  /*0c00*/  PLOP3.LUT P0, PT, P0, P1, PT, 0xf8, 0x8f ;  /* 0x00000000008f781c */ /* 0x000fc40000703f70 */
[----:B------:R-:W-:Y:S02]  /*0c10*/  SHF.R.U32.HI R12, RZ, 0x1, R10 ;  /* 0x00000001ff0c7819 */ /* 0x000fe4000001160a */
[----:B------:R-:W-:-:S04]  /*0c20*/  SEL R9, RZ, 0x1, !P0 ;  /* 0x00000001ff097807 */ /* 0x000fc80004000000 */
[----:B------:R-:W-:-:S04]  /*0c30*/  LOP3.LUT R9, R9, 0x1, R12, 0xf8, !PT ;  /* 0x0000000109097812 */ /* 0x000fc800078ef80c */
[----:B------:R-:W-:-:S05]  /*0c40*/  LOP3.LUT R9, R9, R10, RZ, 0xc0, !PT ;  /* 0x0000000a09097212 */ /* 0x000fca00078ec0ff */
[----:B------:R-:W-:-:S05]  /*0c50*/  IMAD.IADD R9, R12, 0x1, R9 ;  /* 0x000000010c097824 */ /* 0x000fca00078e0209 */
[----:B------:R-:W-:Y:S01]  /*0c60*/  LOP3.LUT R2, R9, R2, RZ, 0xfc, !PT ;  /* 0x0000000209027212 */ /* 0x000fe200078efcff */
[----:B------:R-:W-:Y:S06]  /*0c70*/  BRA `(.L_x_24) ;  /* 0x0000000000107947 */ /* 0x000fec0003800000 */
.L_x_23:
[----:B------:R-:W-:-:S04]  /*0c80*/  LOP3.LUT R2, R2, 0x80000000, RZ, 0xc0, !PT ;  /* 0x8000000002027812 */ /* 0x000fc800078ec0ff */
[----:B------:R-:W-:Y:S01]  /*0c90*/  LOP3.LUT R2, R2, 0x7f800000, RZ, 0xfc, !PT ;  /* 0x7f80000002027812 */ /* 0x000fe200078efcff */
[----:B------:R-:W-:Y:S06]  /*0ca0*/  BRA `(.L_x_24) ;  /* 0x0000000000047947 */ /* 0x000fec0003800000 */
.L_x_22:
[----:B------:R-:W-:-:S07]  /*0cb0*/  IMAD R2, R9, 0x800000, R2 ;  /* 0x0080000009027824 */ /* 0x000fce00078e0202 */
.L_x_24:
[----:B------:R-:W-:Y:S05]  /*0cc0*/  BSYNC.RECONVERGENT B2 ;  /* 0x0000000000027941 */ /* 0x000fea0003800200 */
.L_x_21:
[----:B------:R-:W-:Y:S05]  /*0cd0*/  BRA `(.L_x_25) ;  /* 0x0000000000207947 */ /* 0x000fea0003800000 */
.L_x_20:
[----:B------:R-:W-:-:S04]  /*0ce0*/  LOP3.LUT R2, R11, 0x80000000, R2, 0x48, !PT ;  /* 0x800000000b027812 */ /* 0x000fc800078e4802 */
[----:B------:R-:W-:Y:S01]  /*0cf0*/  LOP3.LUT R2, R2, 0x7f800000, RZ, 0xfc, !PT ;  /* 0x7f80000002027812 */ /* 0x000fe200078efcff */
[----:B------:R-:W-:Y:S06]  /*0d00*/  BRA `(.L_x_25) ;  /* 0x0000000000147947 */ /* 0x000fec0003800000 */
.L_x_19:
[----:B------:R-:W-:Y:S01]  /*0d10*/  LOP3.LUT R2, R11, 0x80000000, R2, 0x48, !PT ;  /* 0x800000000b027812 */ /* 0x000fe200078e4802 */
[----:B------:R-:W-:Y:S06]  /*0d20*/  BRA `(.L_x_25) ;  /* 0x00000000000c7947 */ /* 0x000fec0003800000 */
.L_x_18:
[----:B------:R-:W0:Y:S01]  /*0d30*/  MUFU.RSQ R2, -QNAN ;  /* 0xffc0000000027908 */ /* 0x000e220000001400 */
[----:B------:R-:W-:Y:S05]  /*0d40*/  BRA `(.L_x_25) ;  /* 0x0000000000047947 */ /* 0x000fea0003800000 */
.L_x_17:
[----:B------:R-:W-:-:S07]  /*0d50*/  FADD.FTZ R2, R2, R0 ;  /* 0x0000000002027221 */ /* 0x000fce0000010000 */
.L_x_25:
[----:B------:R-:W-:Y:S05]  /*0d60*/  BSYNC.RECONVERGENT B1 ;  /* 0x0000000000017941 */ /* 0x000fea0003800200 */
.L_x_15:
[----:B------:R-:W-:-:S04]  /*0d70*/  IMAD.MOV.U32 R9, RZ, RZ, 0x0 ;  /* 0x00000000ff097424 */ /* 0x000fc800078e00ff */
[----:B0-----:R-:W-:Y:S05]  /*0d80*/  RET.REL.NODEC R8 `(_ZN16lidar_processing4cuda19voxelGridDownsampleEPKNS0_9CudaPointEPS1_PiifS5_iiifff) ;  /* 0xfffffff0089c7950 */ /* 0x001fea0003c3ffff */
.L_x_26:
        /* <DEDUP_REMOVED lines=15> */
.L_x_237:


//--------------------- .text._ZN16lidar_processing4cuda19morphologicalFilterEPKNS0_9CudaPointEPKbPbif --------------------------
	.section	.text._ZN16lidar_processing4cuda19morphologicalFilterEPKNS0_9CudaPointEPKbPbif,"ax",@progbits
	.align	128
        .global         _ZN16lidar_processing4cuda19morphologicalFilterEPKNS0_9CudaPointEPKbPbif
        .type           _ZN16lidar_processing4cuda19morphologicalFilterEPKNS0_9CudaPointEPKbPbif,@function
        .size           _ZN16lidar_processing4cuda19morphologicalFilterEPKNS0_9CudaPointEPKbPbif,(.L_x_238 - _ZN16lidar_processing4cuda19morphologicalFilterEPKNS0_9CudaPointEPKbPbif)
        .other          _ZN16lidar_processing4cuda19morphologicalFilterEPKNS0_9CudaPointEPKbPbif,@"STO_CUDA_ENTRY STV_DEFAULT"
_ZN16lidar_processing4cuda19morphologicalFilterEPKNS0_9CudaPointEPKbPbif:
.text._ZN16lidar_processing4cuda19morphologicalFilterEPKNS0_9CudaPointEPKbPbif:
        /* <DEDUP_REMOVED lines=8> */
[----:B------:R-:W0:Y:S01]  /*0080*/  LDCU.64 UR10, c[0x0][0x388] ;  /* 0x00007100ff0a77ac */ /* 0x000e220008000a00 */
[----:B------:R-:W-:Y:S01]  /*0090*/  SHF.R.S32.HI R6, RZ, 0x1f, R5 ;  /* 0x0000001fff067819 */ /* 0x000fe20000011405 */
[----:B------:R-:W1:Y:S01]  /*00a0*/  LDCU.64 UR6, c[0x0][0x358] ;  /* 0x00006b00ff0677ac */ /* 0x000e620008000a00 */
[----:B0-----:R-:W-:-:S04]  /*00b0*/  IADD3 R2, P0, PT, R5, UR10, RZ ;  /* 0x0000000a05027c10 */ /* 0x001fc8000ff1e0ff */
[----:B------:R-:W-:-:S05]  /*00c0*/  IADD3.X R3, PT, PT, R6, UR11, RZ, P0, !PT ;  /* 0x0000000b06037c10 */ /* 0x000fca00087fe4ff */
[----:B-1----:R-:W2:Y:S02]  /*00d0*/  LDG.E.U8 R2, desc[UR6][R2.64] ;  /* 0x0000000602027981 */ /* 0x002ea4000c1e1100 */
[----:B--2---:R-:W-:-:S13]  /*00e0*/  ISETP.NE.AND P0, PT, R2, RZ, PT ;  /* 0x000000ff0200720c */ /* 0x004fda0003f05270 */
[----:B------:R-:W0:Y:S02]  /*00f0*/  @!P0 LDC.64 R8, c[0x0][0x390] ;  /* 0x0000e400ff088b82 */ /* 0x000e240000000a00 */
[----:B0-----:R-:W-:-:S04]  /*0100*/  @!P0 IADD3 R8, P1, PT, R5, R8, RZ ;  /* 0x0000000805088210 */ /* 0x001fc80007f3e0ff */
[----:B------:R-:W-:-:S05]  /*0110*/  @!P0 IADD3.X R9, PT, PT, R6, R9, RZ, P1, !PT ;  /* 0x0000000906098210 */ /* 0x000fca0000ffe4ff */
[----:B------:R0:W-:Y:S01]  /*0120*/  @!P0 STG.E.U8 desc[UR6][R8.64], RZ ;  /* 0x000000ff08008986 */ /* 0x0001e2000c101106 */
[----:B------:R-:W-:Y:S05]  /*0130*/  @!P0 EXIT ;  /* 0x000000000000894d */ /* 0x000fea0003800000 */
[----:B------:R-:W1:Y:S01]  /*0140*/  LDC.64 R2, c[0x0][0x380] ;  /* 0x0000e000ff027b82 */ /* 0x000e620000000a00 */
[----:B------:R-:W-:Y:S01]  /*0150*/  VIMNMX R19, PT, PT, R5, UR5, PT ;  /* 0x0000000505137c48 */ /* 0x000fe2000bfe0100 */
[----:B------:R-:W2:Y:S01]  /*0160*/  LDCU UR12, c[0x0][0x39c] ;  /* 0x00007380ff0c77ac */ /* 0x000ea20008000800 */
[----:B------:R-:W-:Y:S01]  /*0170*/  BSSY.RECONVERGENT B0, `(.L_x_27) ;  /* 0x000012e000007945 */ /* 0x000fe20003800200 */
[----:B------:R-:W-:Y:S01]  /*0180*/  HFMA2 R20, -RZ, RZ, 0, 0 ;  /* 0x00000000ff147431 */ /* 0x000fe200000001ff */
[----:B------:R-:W-:Y:S02]  /*0190*/  ISETP.GE.AND P0, PT, R19, 0x1, PT ;  /* 0x000000011300780c */ /* 0x000fe40003f06270 */
[----:B------:R-:W-:Y:S01]  /*01a0*/  MOV R4, RZ ;  /* 0x000000ff00047202 */ /* 0x000fe20000000f00 */
[----:B-1----:R-:W-:-:S10]  /*01b0*/  IMAD.WIDE R2, R5, 0x1c, R2 ;  /* 0x0000001c05027825 */ /* 0x002fd400078e0202 */
[----:B--2---:R-:W-:Y:S05]  /*01c0*/  @!P0 BRA `(.L_x_28) ;  /* 0x0000001000a08947 */ /* 0x004fea0003800000 */
[C---:B------:R-:W-:Y:S01]  /*01d0*/  ISETP.GE.U32.AND P0, PT, R19.reuse, 0x4, PT ;  /* 0x000000041300780c */ /* 0x040fe20003f06070 */
[----:B------:R-:W-:Y:S01]  /*01e0*/  BSSY.RECONVERGENT B1, `(.L_x_29) ;  /* 0x00000a4000017945 */ /* 0x000fe20003800200 */
[----:B------:R-:W-:Y:S01]  /*01f0*/  LOP3.LUT R21, R19, 0x3, RZ, 0xc0, !PT ;  /* 0x0000000313157812 */ /* 0x000fe200078ec0ff */
[----:B------:R-:W-:Y:S01]  /*0200*/  IMAD.MOV.U32 R17, RZ, RZ, RZ ;  /* 0x000000ffff117224 */ /* 0x000fe200078e00ff */
[----:B------:R-:W-:-:S09]  /*0210*/  MOV R4, RZ ;  /* 0x000000ff00047202 */ /* 0x000fd20000000f00 */
[----:B------:R-:W-:Y:S05]  /*0220*/  @!P0 BRA `(.L_x_30) ;  /* 0x00000008007c8947 */ /* 0x000fea0003800000 */
[----:B------:R-:W1:Y:S01]  /*0230*/  LDCU.64 UR4, c[0x0][0x380] ;  /* 0x00007000ff0477ac */ /* 0x000e620008000a00 */
[----:B------:R-:W-:Y:S01]  /*0240*/  LOP3.LUT R17, R19, 0x7ffffffc, RZ, 0xc0, !PT ;  /* 0x7ffffffc13117812 */ /* 0x000fe200078ec0ff */
[----:B------:R-:W-:Y:S01]  /*0250*/  HFMA2 R4, -RZ, RZ, 0, 0 ;  /* 0x00000000ff047431 */ /* 0x000fe200000001ff */
[----:B------:R-:W-:Y:S02]  /*0260*/  UIADD3 UR8, UP0, UPT, UR10, 0x1, URZ ;  /* 0x000000010a087890 */ /* 0x000fe4000ff1e0ff */
[----:B------:R-:W-:Y:S02]  /*0270*/  IADD3 R20, PT, PT, -R17, RZ, RZ ;  /* 0x000000ff11147210 */ /* 0x000fe40007ffe1ff */
[----:B------:R-:W-:Y:S02]  /*0280*/  UIADD3.X UR9, UPT, UPT, URZ, UR11, URZ, UP0, !UPT ;  /* 0x0000000bff097290 */ /* 0x000fe400087fe4ff */
[----:B0-----:R-:W-:-:S04]  /*0290*/  IMAD.U32 R8, RZ, RZ, UR8 ;  /* 0x00000008ff087e24 */ /* 0x001fc8000f8e00ff */
[----:B------:R-:W-:Y:S01]  /*02a0*/  MOV R9, UR9 ;  /* 0x0000000900097c02 */ /* 0x000fe20008000f00 */
[----:B-1----:R-:W-:-:S04]  /*02b0*/  UIADD3 UR4, UP1, UPT, UR4, 0x38, URZ ;  /* 0x0000003804047890 */ /* 0x002fc8000ff3e0ff */
[----:B------:R-:W-:Y:S02]  /*02c0*/  UIADD3.X UR5, UPT, UPT, URZ, UR5, URZ, UP1, !UPT ;  /* 0x00000005ff057290 */ /* 0x000fe40008ffe4ff */
[----:B------:R-:W-:-:S04]  /*02d0*/  MOV R10, UR4 ;  /* 0x00000004000a7c02 */ /* 0x000fc80008000f00 */
[----:B------:R-:W-:-:S07]  /*02e0*/  MOV R11, UR5 ;  /* 0x00000005000b7c02 */ /* 0x000fce0008000f00 */
.L_x_51:
[----:B------:R-:W2:Y:S01]  /*02f0*/  LDG.E.U8 R0, desc[UR6][R8.64+-0x1] ;  /* 0xffffff0608007981 */ /* 0x000ea2000c1e1100 */
[----:B------:R-:W-:Y:S01]  /*0300*/  VIADD R20, R20, 0x4 ;  /* 0x0000000414147836 */ /* 0x000fe20000000000 */
[----:B------:R-:W-:Y:S04]  /*0310*/  BSSY.RECONVERGENT B2, `(.L_x_31) ;  /* 0x0000022000027945 */ /* 0x000fe80003800200 */
[----:B------:R-:W-:Y:S02]  /*0320*/  ISETP.NE.AND P0, PT, R20, RZ, PT ;  /* 0x000000ff1400720c */ /* 0x000fe40003f05270 */
[----:B--2---:R-:W-:-:S13]  /*0330*/  ISETP.NE.AND P1, PT, R0, RZ, PT ;  /* 0x000000ff0000720c */ /* 0x004fda0003f25270 */
[----:B------:R-:W-:Y:S05]  /*0340*/  @!P1 BRA `(.L_x_32) ;  /* 0x0000000000789947 */ /* 0x000fea0003800000 */
[----:B------:R-:W2:Y:S04]  /*0350*/  LDG.E R12, desc[UR6][R2.64+0x4] ;  /* 0x00000406020c7981 */ /* 0x000ea8000c1e1900 */
[----:B------:R-:W2:Y:S04]  /*0360*/  LDG.E R13, desc[UR6][R10.64+-0x34] ;  /* 0xffffcc060a0d7981 */ /* 0x000ea8000c1e1900 */
[----:B------:R-:W3:Y:S04]  /*0370*/  LDG.E R0, desc[UR6][R2.64] ;  /* 0x0000000602007981 */ /* 0x000ee8000c1e1900 */
[----:B------:R-:W3:Y:S04]  /*0380*/  LDG.E R7, desc[UR6][R10.64+-0x38] ;  /* 0xffffc8060a077981 */ /* 0x000ee8000c1e1900 */
[----:B------:R-:W4:Y:S04]  /*0390*/  LDG.E R14, desc[UR6][R2.64+0x8] ;  /* 0x00000806020e7981 */ /* 0x000f28000c1e1900 */
[----:B------:R-:W4:Y:S01]  /*03a0*/  LDG.E R15, desc[UR6][R10.64+-0x30] ;  /* 0xffffd0060a0f7981 */ /* 0x000f22000c1e1900 */
[----:B------:R-:W-:Y:S01]  /*03b0*/  BSSY.RECONVERGENT B3, `(.L_x_33) ;  /* 0x0000013000037945 */ /* 0x000fe20003800200 */
[----:B--2---:R-:W-:Y:S01]  /*03c0*/  FADD R12, R12, -R13 ;  /* 0x8000000d0c0c7221 */ /* 0x004fe20000000000 */
[----:B---3--:R-:W-:-:S03]  /*03d0*/  FADD R0, R0, -R7 ;  /* 0x8000000700007221 */ /* 0x008fc60000000000 */
[----:B------:R-:W-:-:S04]  /*03e0*/  FMUL R7, R12, R12 ;  /* 0x0000000c0c077220 */ /* 0x000fc80000400000 */
[----:B------:R-:W-:Y:S01]  /*03f0*/  FFMA R7, R0, R0, R7 ;  /* 0x0000000000077223 */ /* 0x000fe20000000007 */
[----:B----4-:R-:W-:-:S04]  /*0400*/  FADD R14, R14, -R15 ;  /* 0x8000000f0e0e7221 */ /* 0x010fc80000000000 */
[----:B------:R-:W-:-:S04]  /*0410*/  FFMA R7, R14, R14, R7 ;  /* 0x0000000e0e077223 */ /* 0x000fc80000000007 */
[----:B------:R0:W1:Y:S01]  /*0420*/  MUFU.RSQ R12, R7 ;  /* 0x00000007000c7308 */ /* 0x0000620000001400 */
[----:B------:R-:W-:-:S04]  /*0430*/  IADD3 R0, PT, PT, R7, -0xd000000, RZ ;  /* 0xf300000007007810 */ /* 0x000fc80007ffe0ff */
[----:B------:R-:W-:-:S13]  /*0440*/  ISETP.GT.U32.AND P1, PT, R0, 0x727fffff, PT ;  /* 0x727fffff0000780c */ /* 0x000fda0003f24070 */
[----:B01----:R-:W-:Y:S05]  /*0450*/  @!P1 BRA `(.L_x_34) ;  /* 0x0000000000109947 */ /* 0x003fea0003800000 */
[----:B------:R-:W-:Y:S02]  /*0460*/  MOV R0, R7 ;  /* 0x0000000700007202 */ /* 0x000fe40000000f00 */
[----:B------:R-:W-:-:S07]  /*0470*/  MOV R12, 0x490 ;  /* 0x00000490000c7802 */ /* 0x000fce0000000f00 */
[----:B------:R-:W-:Y:S05]  /*0480*/  CALL.REL.NOINC `($__internal_1_$__cuda_sm20_sqrt_rn_f32_slowpath) ;  /* 0x00000024007c7944 */ /* 0x000fea0003c00000 */
[----:B------:R-:W-:Y:S05]  /*0490*/  BRA `(.L_x_35) ;  /* 0x0000000000107947 */ /* 0x000fea0003800000 */
.L_x_34:
[----:B------:R-:W-:Y:S01]  /*04a0*/  FMUL.FTZ R0, R7, R12 ;  /* 0x0000000c07007220 */ /* 0x000fe20000410000 */
[----:B------:R-:W-:-:S03]  /*04b0*/  FMUL.FTZ R12, R12, 0.5 ;  /* 0x3f0000000c0c7820 */ /* 0x000fc60000410000 */
[----:B------:R-:W-:-:S04]  /*04c0*/  FFMA R7, -R0, R0, R7 ;  /* 0x0000000000077223 */ /* 0x000fc80000000107 */
[----:B------:R-:W-:-:S07]  /*04d0*/  FFMA R0, R7, R12, R0 ;  /* 0x0000000c07007223 */ /* 0x000fce0000000000 */
.L_x_35:
[----:B------:R-:W-:Y:S05]  /*04e0*/  BSYNC.RECONVERGENT B3 ;  /* 0x0000000000037941 */ /* 0x000fea0003800200 */
.L_x_33:
[----:B------:R-:W-:Y:S02]  /*04f0*/  FSETP.GEU.AND P1, PT, R0, UR12, PT ;  /* 0x0000000c00007c0b */ /* 0x000fe4000bf2e000 */
[----:B------:R-:W-:-:S11]  /*0500*/  IADD3 R0, PT, PT, R4, 0x1, RZ ;  /* 0x0000000104007810 */ /* 0x000fd60007ffe0ff */
[----:B------:R-:W-:-:S05]  /*0510*/  @P1 IMAD.MOV R0, RZ, RZ, R4 ;  /* 0x000000ffff001224 */ /* 0x000fca00078e0204 */
[----:B------:R-:W-:-:S07]  /*0520*/  MOV R4, R0 ;  /* 0x0000000000047202 */ /* 0x000fce0000000f00 */
.L_x_32:
[----:B------:R-:W-:Y:S05]  /*0530*/  BSYNC.RECONVERGENT B2 ;  /* 0x0000000000027941 */ /* 0x000fea0003800200 */
.L_x_31:
[----:B------:R-:W2:Y:S01]  /*0540*/  LDG.E.U8 R0, desc[UR6][R8.64] ;  /* 0x0000000608007981 */ /* 0x000ea2000c1e1100 */
[----:B------:R-:W-:Y:S01]  /*0550*/  BSSY.RECONVERGENT B2, `(.L_x_36) ;  /* 0x0000021000027945 */ /* 0x000fe20003800200 */
        /* <DEDUP_REMOVED lines=23> */
.L_x_39:
[----:B------:R-:W-:Y:S01]  /*06d0*/  FMUL.FTZ R0, R7, R12 ;  /* 0x0000000c07007220 */ /* 0x000fe20000410000 */
[----:B------:R-:W-:-:S03]  /*06e0*/  FMUL.FTZ R12, R12, 0.5 ;  /* 0x3f0000000c0c7820 */ /* 0x000fc60000410000 */
[----:B------:R-:W-:-:S04]  /*06f0*/  FFMA R7, -R0, R0, R7 ;  /* 0x0000000000077223 */ /* 0x000fc80000000107 */
[----:B------:R-:W-:-:S07]  /*0700*/  FFMA R0, R7, R12, R0 ;  /* 0x0000000c07007223 */ /* 0x000fce0000000000 */
.L_x_40:
[----:B------:R-:W-:Y:S05]  /*0710*/  BSYNC.RECONVERGENT B3 ;  /* 0x0000000000037941 */ /* 0x000fea0003800200 */
.L_x_38:
[----:B------:R-:W-:Y:S01]  /*0720*/  FSETP.GEU.AND P1, PT, R0, UR12, PT ;  /* 0x0000000c00007c0b */ /* 0x000fe2000bf2e000 */
[----:B------:R-:W-:-:S12]  /*0730*/  VIADD R0, R4, 0x1 ;  /* 0x0000000104007836 */ /* 0x000fd80000000000 */
[----:B------:R-:W-:-:S04]  /*0740*/  @P1 IADD3 R0, PT, PT, R4, RZ, RZ ;  /* 0x000000ff04001210 */ /* 0x000fc80007ffe0ff */
[----:B------:R-:W-:-:S07]  /*0750*/  MOV R4, R0 ;  /* 0x0000000000047202 */ /* 0x000fce0000000f00 */
.L_x_37:
[----:B------:R-:W-:Y:S05]  /*0760*/  BSYNC.RECONVERGENT B2 ;  /* 0x0000000000027941 */ /* 0x000fea0003800200 */
.L_x_36:
        /* <DEDUP_REMOVED lines=21> */
[----:B------:R-:W-:Y:S01]  /*08c0*/  IMAD.MOV.U32 R0, RZ, RZ, R7 ;  /* 0x000000ffff007224 */ /* 0x000fe200078e0007 */
[----:B------:R-:W-:-:S07]  /*08d0*/  MOV R12, 0x8f0 ;  /* 0x000008f0000c7802 */ /* 0x000fce0000000f00 */
[----:B------:R-:W-:Y:S05]  /*08e0*/  CALL.REL.NOINC `($__internal_1_$__cuda_sm20_sqrt_rn_f32_slowpath) ;  /* 0x0000002000647944 */ /* 0x000fea0003c00000 */
[----:B------:R-:W-:Y:S05]  /*08f0*/  BRA `(.L_x_45) ;  /* 0x0000000000107947 */ /* 0x000fea0003800000 */
.L_x_44:
[----:B------:R-:W-:Y:S01]  /*0900*/  FMUL.FTZ R0, R7, R12 ;  /* 0x0000000c07007220 */ /* 0x000fe20000410000 */
[----:B------:R-:W-:-:S03]  /*0910*/  FMUL.FTZ R12, R12, 0.5 ;  /* 0x3f0000000c0c7820 */ /* 0x000fc60000410000 */
[----:B------:R-:W-:-:S04]  /*0920*/  FFMA R7, -R0, R0, R7 ;  /* 0x0000000000077223 */ /* 0x000fc80000000107 */
[----:B------:R-:W-:-:S07]  /*0930*/  FFMA R0, R7, R12, R0 ;  /* 0x0000000c07007223 */ /* 0x000fce0000000000 */
.L_x_45:
[----:B------:R-:W-:Y:S05]  /*0940*/  BSYNC.RECONVERGENT B3 ;  /* 0x0000000000037941 */ /* 0x000fea0003800200 */
.L_x_43:
[----:B------:R-:W-:Y:S02]  /*0950*/  FSETP.GEU.AND P1, PT, R0, UR12, PT ;  /* 0x0000000c00007c0b */ /* 0x000fe4000bf2e000 */
[----:B------:R-:W-:-:S11]  /*0960*/  IADD3 R0, PT, PT, R4, 0x1, RZ ;  /* 0x0000000104007810 */ /* 0x000fd60007ffe0ff */
[----:B------:R-:W-:-:S04]  /*0970*/  @P1 IADD3 R0, PT, PT, R4, RZ, RZ ;  /* 0x000000ff04001210 */ /* 0x000fc80007ffe0ff */
[----:B------:R-:W-:-:S07]  /*0980*/  MOV R4, R0 ;  /* 0x0000000000047202 */ /* 0x000fce0000000f00 */
.L_x_42:
[----:B------:R-:W-:Y:S05]  /*0990*/  BSYNC.RECONVERGENT B2 ;  /* 0x0000000000027941 */ /* 0x000fea0003800200 */
.L_x_41:
        /* <DEDUP_REMOVED lines=17> */
[----:B------:R-:W-:Y:S01]  /*0ab0*/  VIADD R0, R7, 0xf3000000 ;  /* 0xf300000007007836 */ /* 0x000fe20000000000 */
[----:B------:R0:W1:Y:S04]  /*0ac0*/  MUFU.RSQ R12, R7 ;  /* 0x00000007000c7308 */ /* 0x0000680000001400 */
[----:B------:R-:W-:-:S13]  /*0ad0*/  ISETP.GT.U32.AND P1, PT, R0, 0x727fffff, PT ;  /* 0x727fffff0000780c */ /* 0x000fda0003f24070 */
[----:B01----:R-:W-:Y:S05]  /*0ae0*/  @!P1 BRA `(.L_x_49) ;  /* 0x0000000000109947 */ /* 0x003fea0003800000 */
[----:B------:R-:W-:Y:S02]  /*0af0*/  MOV R0, R7 ;  /* 0x0000000700007202 */ /* 0x000fe40000000f00 */
[----:B------:R-:W-:-:S07]  /*0b00*/  MOV R12, 0xb20 ;  /* 0x00000b20000c7802 */ /* 0x000fce0000000f00 */
[----:B------:R-:W-:Y:S05]  /*0b10*/  CALL.REL.NOINC `($__internal_1_$__cuda_sm20_sqrt_rn_f32_slowpath) ;  /* 0x0000001c00d87944 */ /* 0x000fea0003c00000 */
[----:B------:R-:W-:Y:S05]  /*0b20*/  BRA `(.L_x_50) ;  /* 0x0000000000107947 */ /* 0x000fea0003800000 */
.L_x_49:
[----:B------:R-:W-:Y:S01]  /*0b30*/  FMUL.FTZ R0, R7, R12 ;  /* 0x0000000c07007220 */ /* 0x000fe20000410000 */
[----:B------:R-:W-:-:S03]  /*0b40*/  FMUL.FTZ R12, R12, 0.5 ;  /* 0x3f0000000c0c7820 */ /* 0x000fc60000410000 */
[----:B------:R-:W-:-:S04]  /*0b50*/  FFMA R7, -R0, R0, R7 ;  /* 0x0000000000077223 */ /* 0x000fc80000000107 */
[----:B------:R-:W-:-:S07]  /*0b60*/  FFMA R0, R7, R12, R0 ;  /* 0x0000000c07007223 */ /* 0x000fce0000000000 */
.L_x_50:
[----:B------:R-:W-:Y:S05]  /*0b70*/  BSYNC.RECONVERGENT B3 ;  /* 0x0000000000037941 */ /* 0x000fea0003800200 */
.L_x_48:
[----:B------:R-:W-:Y:S02]  /*0b80*/  FSETP.GEU.AND P1, PT, R0, UR12, PT ;  /* 0x0000000c00007c0b */ /* 0x000fe4000bf2e000 */
[----:B------:R-:W-:-:S11]  /*0b90*/  IADD3 R0, PT, PT, R4, 0x1, RZ ;  /* 0x0000000104007810 */ /* 0x000fd60007ffe0ff */
[----:B------:R-:W-:-:S05]  /*0ba0*/  @P1 IADD3 R0, PT, PT, R4, RZ, RZ ;  /* 0x000000ff04001210 */ /* 0x000fca0007ffe0ff */
[----:B------:R-:W-:-:S07]  /*0bb0*/  IMAD.MOV.U32 R4, RZ, RZ, R0 ;  /* 0x000000ffff047224 */ /* 0x000fce00078e0000 */
.L_x_47:
[----:B------:R-:W-:Y:S05]  /*0bc0*/  BSYNC.RECONVERGENT B2 ;  /* 0x0000000000027941 */ /* 0x000fea0003800200 */
.L_x_46:
[----:B------:R-:W-:Y:S02]  /*0bd0*/  IADD3 R8, P1, PT, R8, 0x4, RZ ;  /* 0x0000000408087810 */ /* 0x000fe40007f3e0ff */
[----:B------:R-:W-:Y:S02]  /*0be0*/  IADD3 R10, P2, PT, R10, 0x70, RZ ;  /* 0x000000700a0a7810 */ /* 0x000fe40007f5e0ff */
[----:B------:R-:W-:Y:S02]  /*0bf0*/  IADD3.X R9, PT, PT, RZ, R9, RZ, P1, !PT ;  /* 0x00000009ff097210 */ /* 0x000fe40000ffe4ff */
[----:B------:R-:W-:Y:S01]  /*0c00*/  IADD3.X R11, PT, PT, RZ, R11, RZ, P2, !PT ;  /* 0x0000000bff0b7210 */ /* 0x000fe200017fe4ff */
[----:B------:R-:W-:Y:S08]  /*0c10*/  @P0 BRA `(.L_x_51) ;  /* 0xfffffff400b40947 */ /* 0x000ff0000383ffff */
.L_x_30:
[----:B------:R-:W-:Y:S05]  /*0c20*/  BSYNC.RECONVERGENT B1 ;  /* 0x0000000000017941 */ /* 0x000fea0003800200 */
.L_x_29:
[----:B------:R-:W-:Y:S02]  /*0c30*/  ISETP.NE.AND P0, PT, R21, RZ, PT ;  /* 0x000000ff1500720c */ /* 0x000fe40003f05270 */
[----:B------:R-:W-:-:S11]  /*0c40*/  MOV R20, R19 ;  /* 0x0000001300147202 */ /* 0x000fd60000000f00 */
[----:B------:R-:W-:Y:S05]  /*0c50*/  @!P0 BRA `(.L_x_28) ;  /* 0x0000000400fc8947 */ /* 0x000fea0003800000 */
[----:B------:R-:W-:Y:S01]  /*0c60*/  ISETP.NE.AND P0, PT, R21, 0x1, PT ;  /* 0x000000011500780c */ /* 0x000fe20003f05270 */
[----:B------:R-:W-:-:S12]  /*0c70*/  BSSY.RECONVERGENT B1, `(.L_x_52) ;  /* 0x0000050000017945 */ /* 0x000fd80003800200 */
[----:B------:R-:W-:Y:S05]  /*0c80*/  @!P0 BRA `(.L_x_53) ;  /* 0x0000000400388947 */ /* 0x000fea0003800000 */
[----:B------:R-:W0:Y:S01]  /*0c90*/  LDCU.64 UR4, c[0x0][0x388] ;  /* 0x00007100ff0477ac */ /* 0x000e220008000a00 */
[----:B------:R-:W1:Y:S01]  /*0ca0*/  LDC.64 R10, c[0x0][0x380] ;  /* 0x0000e000ff0a7b82 */ /* 0x000e620000000a00 */
[----:B0-----:R-:W-:-:S05]  /*0cb0*/  IADD3 R8, P0, PT, R17, UR4, RZ ;  /* 0x0000000411087c10 */ /* 0x001fca000ff1e0ff */
[----:B------:R-:W-:-:S05]  /*0cc0*/  IMAD.X R9, RZ, RZ, UR5, P0 ;  /* 0x00000005ff097e24 */ /* 0x000fca00080e06ff */
[----:B------:R-:W2:Y:S01]  /*0cd0*/  LDG.E.U8 R0, desc[UR6][R8.64] ;  /* 0x0000000608007981 */ /* 0x000ea2000c1e1100 */
[----:B------:R-:W-:Y:S01]  /*0ce0*/  BSSY.RECONVERGENT B2, `(.L_x_54) ;  /* 0x0000023000027945 */ /* 0x000fe20003800200 */
[----:B-1----:R-:W-:Y:S01]  /*0cf0*/  IMAD.WIDE.U32 R10, R17, 0x1c, R10 ;  /* 0x0000001c110a7825 */ /* 0x002fe200078e000a */
        /* <DEDUP_REMOVED lines=23> */
.L_x_57:
[----:B------:R-:W-:Y:S01]  /*0e70*/  FMUL.FTZ R0, R7, R12 ;  /* 0x0000000c07007220 */ /* 0x000fe20000410000 */
[----:B------:R-:W-:-:S03]  /*0e80*/  FMUL.FTZ R12, R12, 0.5 ;  /* 0x3f0000000c0c7820 */ /* 0x000fc60000410000 */
[----:B------:R-:W-:-:S04]  /*0e90*/  FFMA R7, -R0, R0, R7 ;  /* 0x0000000000077223 */ /* 0x000fc80000000107 */
[----:B------:R-:W-:-:S07]  /*0ea0*/  FFMA R0, R7, R12, R0 ;  /* 0x0000000c07007223 */ /* 0x000fce0000000000 */
.L_x_58:
[----:B------:R-:W-:Y:S05]  /*0eb0*/  BSYNC.RECONVERGENT B3 ;  /* 0x0000000000037941 */ /* 0x000fea0003800200 */
.L_x_56:
[----:B------:R-:W0:Y:S02]  /*0ec0*/  LDCU UR4, c[0x0][0x39c] ;  /* 0x00007380ff0477ac */ /* 0x000e240008000800 */
[----:B0-----:R-:W-:Y:S02]  /*0ed0*/  FSETP.GEU.AND P0, PT, R0, UR4, PT ;  /* 0x0000000400007c0b */ /* 0x001fe4000bf0e000 */
[----:B------:R-:W-:-:S11]  /*0ee0*/  IADD3 R0, PT, PT, R4, 0x1, RZ ;  /* 0x0000000104007810 */ /* 0x000fd60007ffe0ff */
[----:B------:R-:W-:-:S05]  /*0ef0*/  @P0 IMAD.MOV R0, RZ, RZ, R4 ;  /* 0x000000ffff000224 */ /* 0x000fca00078e0204 */
[----:B------:R-:W-:-:S07]  /*0f00*/  MOV R4, R0 ;  /* 0x0000000000047202 */ /* 0x000fce0000000f00 */
.L_x_55:
[----:B------:R-:W-:Y:S05]  /*0f10*/  BSYNC.RECONVERGENT B2 ;  /* 0x0000000000027941 */ /* 0x000fea0003800200 */
.L_x_54:
        /* <DEDUP_REMOVED lines=25> */
.L_x_62:
[----:B------:R-:W-:Y:S01]  /*10b0*/  FMUL.FTZ R0, R7, R8 ;  /* 0x0000000807007220 */ /* 0x000fe20000410000 */
[----:B------:R-:W-:-:S03]  /*10c0*/  FMUL.FTZ R8, R8, 0.5 ;  /* 0x3f00000008087820 */ /* 0x000fc60000410000 */
[----:B------:R-:W-:-:S04]  /*10d0*/  FFMA R7, -R0, R0, R7 ;  /* 0x0000000000077223 */ /* 0x000fc80000000107 */
[----:B------:R-:W-:-:S07]  /*10e0*/  FFMA R0, R7, R8, R0 ;  /* 0x0000000807007223 */ /* 0x000fce0000000000 */
.L_x_63:
[----:B------:R-:W-:Y:S05]  /*10f0*/  BSYNC.RECONVERGENT B3 ;  /* 0x0000000000037941 */ /* 0x000fea0003800200 */
.L_x_61:
[----:B------:R-:W0:Y:S02]  /*1100*/  LDCU UR4, c[0x0][0x39c] ;  /* 0x00007380ff0477ac */ /* 0x000e240008000800 */
[----:B0-----:R-:W-:Y:S01]  /*1110*/  FSETP.GEU.AND P0, PT, R0, UR4, PT ;  /* 0x0000000400007c0b */ /* 0x001fe2000bf0e000 */
[----:B------:R-:W-:-:S12]  /*1120*/  VIADD R0, R4, 0x1 ;  /* 0x0000000104007836 */ /* 0x000fd80000000000 */
[----:B------:R-:W-:-:S04]  /*1130*/  @P0 IADD3 R0, PT, PT, R4, RZ, RZ ;  /* 0x000000ff04000210 */ /* 0x000fc80007ffe0ff */
[----:B------:R-:W-:-:S07]  /*1140*/  MOV R4, R0 ;  /* 0x0000000000047202 */ /* 0x000fce0000000f00 */
.L_x_60:
[----:B------:R-:W-:Y:S05]  /*1150*/  BSYNC.RECONVERGENT B2 ;  /* 0x0000000000027941 */ /* 0x000fea0003800200 */
.L_x_59:
[----:B------:R-:W-:-:S07]  /*1160*/  IADD3 R17, PT, PT, R17, 0x2, RZ ;  /* 0x0000000211117810 */ /* 0x000fce0007ffe0ff */
.L_x_53:
[----:B------:R-:W-:Y:S05]  /*1170*/  BSYNC.RECONVERGENT B1 ;  /* 0x0000000000017941 */ /* 0x000fea0003800200 */
.L_x_52:
[----:B------:R-:W-:Y:S01]  /*1180*/  LOP3.LUT R0, R19, 0x1, RZ, 0xc0, !PT ;  /* 0x0000000113007812 */ /* 0x000fe200078ec0ff */
[----:B------:R-:W-:-:S03]  /*1190*/  IMAD.MOV.U32 R20, RZ, RZ, R19 ;  /* 0x000000ffff147224 */ /* 0x000fc600078e0013 */
[----:B------:R-:W-:-:S13]  /*11a0*/  ISETP.NE.U32.AND P0, PT, R0, 0x1, PT ;  /* 0x000000010000780c */ /* 0x000fda0003f05070 */
[----:B------:R-:W-:Y:S05]  /*11b0*/  @P0 BRA `(.L_x_28) ;  /* 0x0000000000a40947 */ /* 0x000fea0003800000 */
[----:B------:R-:W0:Y:S02]  /*11c0*/  LDCU.64 UR4, c[0x0][0x388] ;  /* 0x00007100ff0477ac */ /* 0x000e240008000a00 */
[----:B0-----:R-:W-:-:S04]  /*11d0*/  IADD3 R8, P0, PT, R17, UR4, RZ ;  /* 0x0000000411087c10 */ /* 0x001fc8000ff1e0ff */
[----:B------:R-:W-:-:S05]  /*11e0*/  IADD3.X R9, PT, PT, RZ, UR5, RZ, P0, !PT ;  /* 0x00000005ff097c10 */ /* 0x000fca00087fe4ff */
[----:B------:R-:W2:Y:S01]  /*11f0*/  LDG.E.U8 R8, desc[UR6][R8.64] ;  /* 0x0000000608087981 */ /* 0x000ea2000c1e1100 */
[----:B------:R-:W-:Y:S02]  /*1200*/  MOV R20, R19 ;  /* 0x0000001300147202 */ /* 0x000fe40000000f00 */
[----:B--2---:R-:W-:-:S13]  /*1210*/  ISETP.NE.AND P0, PT, R8, RZ, PT ;  /* 0x000000ff0800720c */ /* 0x004fda0003f05270 */
[----:B------:R-:W-:Y:S05]  /*1220*/  @!P0 BRA `(.L_x_28) ;  /* 0x0000000000888947 */ /* 0x000fea0003800000 */
[----:B------:R-:W0:Y:S01]  /*1230*/  LDC.64 R8, c[0x0][0x380] ;  /* 0x0000e000ff087b82 */ /* 0x000e220000000a00 */
[----:B------:R-:W2:Y:S04]  /*1240*/  LDG.E R10, desc[UR6][R2.64+0x4] ;  /* 0x00000406020a7981 */ /* 0x000ea8000c1e1900 */
[----:B------:R-:W3:Y:S04]  /*1250*/  LDG.E R0, desc[UR6][R2.64] ;  /* 0x0000000602007981 */ /* 0x000ee8000c1e1900 */
[----:B------:R-:W4:Y:S01]  /*1260*/  LDG.E R12, desc[UR6][R2.64+0x8] ;  /* 0x00000806020c7981 */ /* 0x000f22000c1e1900 */
[----:B0-----:R-:W-:-:S05]  /*1270*/  IMAD.WIDE.U32 R8, R17, 0x1c, R8 ;  /* 0x0000001c11087825 */ /* 0x001fca00078e0008 */
[----:B------:R-:W2:Y:S04]  /*1280*/  LDG.E R11, desc[UR6][R8.64+0x4] ;  /* 0x00000406080b7981 */ /* 0x000ea8000c1e1900 */
[----:B------:R-:W3:Y:S04]  /*1290*/  LDG.E R7, desc[UR6][R8.64] ;  /* 0x0000000608077981 */ /* 0x000ee8000c1e1900 */
[----:B------:R-:W4:Y:S01]  /*12a0*/  LDG.E R13, desc[UR6][R8.64+0x8] ;  /* 0x00000806080d7981 */ /* 0x000f22000c1e1900 */
[----:B------:R-:W-:Y:S01]  /*12b0*/  BSSY.RECONVERGENT B1, `(.L_x_64) ;  /* 0x0000013000017945 */ /* 0x000fe20003800200 */
[----:B--2---:R-:W-:Y:S01]  /*12c0*/  FADD R10, R10, -R11 ;  /* 0x8000000b0a0a7221 */ /* 0x004fe20000000000 */
[----:B---3--:R-:W-:-:S03]  /*12d0*/  FADD R0, R0, -R7 ;  /* 0x8000000700007221 */ /* 0x008fc60000000000 */
[----:B------:R-:W-:Y:S01]  /*12e0*/  FMUL R7, R10, R10 ;  /* 0x0000000a0a077220 */ /* 0x000fe20000400000 */
[----:B----4-:R-:W-:-:S03]  /*12f0*/  FADD R12, R12, -R13 ;  /* 0x8000000d0c0c7221 */ /* 0x010fc60000000000 */
[----:B------:R-:W-:-:S04]  /*1300*/  FFMA R7, R0, R0, R7 ;  /* 0x0000000000077223 */ /* 0x000fc80000000007 */
[----:B------:R-:W-:-:S05]  /*1310*/  FFMA R7, R12, R12, R7 ;  /* 0x0000000c0c077223 */ /* 0x000fca0000000007 */
[----:B------:R-:W-:Y:S01]  /*1320*/  IADD3 R0, PT, PT, R7, -0xd000000, RZ ;  /* 0xf300000007007810 */ /* 0x000fe20007ffe0ff */
[----:B------:R0:W1:Y:S03]  /*1330*/  MUFU.RSQ R10, R7 ;  /* 0x00000007000a7308 */ /* 0x0000660000001400 */
[----:B------:R-:W-:-:S13]  /*1340*/  ISETP.GT.U32.AND P0, PT, R0, 0x727fffff, PT ;  /* 0x727fffff0000780c */ /* 0x000fda0003f04070 */
[----:B0-----:R-:W-:Y:S05]  /*1350*/  @!P0 BRA `(.L_x_65) ;  /* 0x0000000000108947 */ /* 0x001fea0003800000 */
[----:B------:R-:W-:Y:S01]  /*1360*/  IMAD.MOV.U32 R0, RZ, RZ, R7 ;  /* 0x000000ffff007224 */ /* 0x000fe200078e0007 */
[----:B------:R-:W-:-:S07]  /*1370*/  MOV R12, 0x1390 ;  /* 0x00001390000c7802 */ /* 0x000fce0000000f00 */
[----:B-1----:R-:W-:Y:S05]  /*1380*/  CALL.REL.NOINC `($__internal_1_$__cuda_sm20_sqrt_rn_f32_slowpath) ;  /* 0x0000001400bc7944 */ /* 0x002fea0003c00000 */
[----:B------:R-:W-:Y:S05]  /*1390*/  BRA `(.L_x_66) ;  /* 0x0000000000107947 */ /* 0x000fea0003800000 */
.L_x_65:
[----:B-1----:R-:W-:Y:S01]  /*13a0*/  FMUL.FTZ R0, R7, R10 ;  /* 0x0000000a07007220 */ /* 0x002fe20000410000 */
[----:B------:R-:W-:-:S03]  /*13b0*/  FMUL.FTZ R8, R10, 0.5 ;  /* 0x3f0000000a087820 */ /* 0x000fc60000410000 */
[----:B------:R-:W-:-:S04]  /*13c0*/  FFMA R7, -R0, R0, R7 ;  /* 0x0000000000077223 */ /* 0x000fc80000000107 */
[----:B------:R-:W-:-:S07]  /*13d0*/  FFMA R0, R7, R8, R0 ;  /* 0x0000000807007223 */ /* 0x000fce0000000000 */
.L_x_66:
[----:B------:R-:W-:Y:S05]  /*13e0*/  BSYNC.RECONVERGENT B1 ;  /* 0x0000000000017941 */ /* 0x000fea0003800200 */
.L_x_64:
[----:B------:R-:W0:Y:S01]  /*13f0*/  LDCU UR4, c[0x0][0x39c] ;  /* 0x00007380ff0477ac */ /* 0x000e220008000800 */
[----:B------:R-:W-:Y:S02]  /*1400*/  MOV R20, R19 ;  /* 0x0000001300147202 */ /* 0x000fe40000000f00 */
[----:B0-----:R-:W-:Y:S02]  /*1410*/  FSETP.GEU.AND P0, PT, R0, UR4, PT ;  /* 0x0000000400007c0b */ /* 0x001fe4000bf0e000 */
[----:B------:R-:W-:-:S11]  /*1420*/  IADD3 R0, PT, PT, R4, 0x1, RZ ;  /* 0x0000000104007810 */ /* 0x000fd60007ffe0ff */
[----:B------:R-:W-:-:S05]  /*1430*/  @P0 IADD3 R0, PT, PT, R4, RZ, RZ ;  /* 0x000000ff04000210 */ /* 0x000fca0007ffe0ff */
[----:B------:R-:W-:-:S07]  /*1440*/  IMAD.MOV.U32 R4, RZ, RZ, R0 ;  /* 0x000000ffff047224 */ /* 0x000fce00078e0000 */
.L_x_28:
[----:B------:R-:W-:Y:S05]  /*1450*/  BSYNC.RECONVERGENT B0 ;  /* 0x0000000000007941 */ /* 0x000fea0003800200 */
.L_x_27:
[----:B------:R-:W1:Y:S01]  /*1460*/  LDCU UR4, c[0x0][0x398] ;  /* 0x00007300ff0477ac */ /* 0x000e620008000800 */
[----:B------:R-:W-:Y:S01]  /*1470*/  BSSY.RECONVERGENT B0, `(.L_x_67) ;  /* 0x000002f000007945 */ /* 0x000fe20003800200 */
[----:B-1----:R-:W-:-:S13]  /*1480*/  ISETP.GE.AND P0, PT, R20, UR4, PT ;  /* 0x0000000414007c0c */ /* 0x002fda000bf06270 */
[----:B------:R-:W-:Y:S05]  /*1490*/  @P0 BRA `(.L_x_68) ;  /* 0x0000000000b00947 */ /* 0x000fea0003800000 */
[----:B------:R-:W-:Y:S01]  /*14a0*/  ISETP.NE.AND P0, PT, R20, R5, PT ;  /* 0x000000051400720c */ /* 0x000fe20003f05270 */
[----:B------:R-:W-:-:S12]  /*14b0*/  BSSY.RECONVERGENT B1, `(.L_x_69) ;  /* 0x0000029000017945 */ /* 0x000fd80003800200 */
[----:B------:R-:W-:Y:S05]  /*14c0*/  @!P0 BRA `(.L_x_70) ;  /* 0x00000000009c8947 */ /* 0x000fea0003800000 */
[----:B------:R-:W0:Y:S02]  /*14d0*/  LDCU.64 UR4, c[0x0][0x388] ;  /* 0x00007100ff0477ac */ /* 0x000e240008000a00 */
[----:B0-----:R-:W-:-:S04]  /*14e0*/  IADD3 R8, P0, PT, R20, UR4, RZ ;  /* 0x0000000414087c10 */ /* 0x001fc8000ff1e0ff */
[----:B------:R-:W-:-:S05]  /*14f0*/  IADD3.X R9, PT, PT, RZ, UR5, RZ, P0, !PT ;  /* 0x00000005ff097c10 */ /* 0x000fca00087fe4ff */
[----:B------:R-:W2:Y:S02]  /*1500*/  LDG.E.U8 R8, desc[UR6][R8.64] ;  /* 0x0000000608087981 */ /* 0x000ea4000c1e1100 */
        /* <DEDUP_REMOVED lines=21> */
[----:B------:R-:W-:Y:S02]  /*1660*/  MOV R0, R7 ;  /* 0x0000000700007202 */ /* 0x000fe40000000f00 */
[----:B------:R-:W-:-:S07]  /*1670*/  MOV R12, 0x1690 ;  /* 0x00001690000c7802 */ /* 0x000fce0000000f00 */
[----:B-1----:R-:W-:Y:S05]  /*1680*/  CALL.REL.NOINC `($__internal_1_$__cuda_sm20_sqrt_rn_f32_slowpath) ;  /* 0x0000001000fc7944 */ /* 0x002fea0003c00000 */
[----:B------:R-:W-:Y:S05]  /*1690*/  BRA `(.L_x_73) ;  /* 0x0000000000107947 */ /* 0x000fea0003800000 */
.L_x_72:
[----:B-1----:R-:W-:Y:S01]  /*16a0*/  FMUL.FTZ R0, R7, R10 ;  /* 0x0000000a07007220 */ /* 0x002fe20000410000 */
[----:B------:R-:W-:-:S03]  /*16b0*/  FMUL.FTZ R8, R10, 0.5 ;  /* 0x3f0000000a087820 */ /* 0x000fc60000410000 */
[----:B------:R-:W-:-:S04]  /*16c0*/  FFMA R7, -R0, R0, R7 ;  /* 0x0000000000077223 */ /* 0x000fc80000000107 */
[----:B------:R-:W-:-:S07]  /*16d0*/  FFMA R0, R7, R8, R0 ;  /* 0x0000000807007223 */ /* 0x000fce0000000000 */
.L_x_73:
[----:B------:R-:W-:Y:S05]  /*16e0*/  BSYNC.RECONVERGENT B2 ;  /* 0x0000000000027941 */ /* 0x000fea0003800200 */
.L_x_71:
[----:B------:R-:W0:Y:S02]  /*16f0*/  LDCU UR4, c[0x0][0x39c] ;  /* 0x00007380ff0477ac */ /* 0x000e240008000800 */
[----:B0-----:R-:W-:Y:S01]  /*1700*/  FSETP.GEU.AND P0, PT, R0, UR4, PT ;  /* 0x0000000400007c0b */ /* 0x001fe2000bf0e000 */
[----:B------:R-:W-:-:S12]  /*1710*/  VIADD R0, R4, 0x1 ;  /* 0x0000000104007836 */ /* 0x000fd80000000000 */
[----:B------:R-:W-:-:S04]  /*1720*/  @P0 IADD3 R0, PT, PT, R4, RZ, RZ ;  /* 0x000000ff04000210 */ /* 0x000fc80007ffe0ff */
[----:B------:R-:W-:-:S07]  /*1730*/  MOV R4, R0 ;  /* 0x0000000000047202 */ /* 0x000fce0000000f00 */
.L_x_70:
[----:B------:R-:W-:Y:S05]  /*1740*/  BSYNC.RECONVERGENT B1 ;  /* 0x0000000000017941 */ /* 0x000fea0003800200 */
.L_x_69:
[----:B------:R-:W-:-:S07]  /*1750*/  IADD3 R20, PT, PT, R20, 0x1, RZ ;  /* 0x0000000114147810 */ /* 0x000fce0007ffe0ff */
.L_x_68:
[----:B------:R-:W-:Y:S05]  /*1760*/  BSYNC.RECONVERGENT B0 ;  /* 0x0000000000007941 */ /* 0x000fea0003800200 */
.L_x_67:
[----:B------:R-:W1:Y:S01]  /*1770*/  LDCU UR4, c[0x0][0x398] ;  /* 0x00007300ff0477ac */ /* 0x000e620008000800 */
[----:B------:R-:W-:Y:S01]  /*1780*/  BSSY.RECONVERGENT B0, `(.L_x_74) ;  /* 0x0000128000007945 */ /* 0x000fe20003800200 */
[----:B------:R-:W2:Y:S01]  /*1790*/  LDCU UR5, c[0x0][0x39c] ;  /* 0x00007380ff0577ac */ /* 0x000ea20008000800 */
[----:B-1----:R-:W-:-:S13]  /*17a0*/  ISETP.GE.AND P0, PT, R20, UR4, PT ;  /* 0x0000000414007c0c */ /* 0x002fda000bf06270 */
[----:B--2---:R-:W-:Y:S05]  /*17b0*/  @P0 BRA `(.L_x_75) ;  /* 0x0000001000900947 */ /* 0x004fea0003800000 */
[C---:B------:R-:W-:Y:S01]  /*17c0*/  VIADD R0, R20.reuse, -UR4 ;  /* 0x8000000414007c36 */ /* 0x040fe20008000000 */
[----:B------:R-:W-:Y:S01]  /*17d0*/  IADD3 R17, PT, PT, -R20, UR4, RZ ;  /* 0x0000000414117c10 */ /* 0x000fe2000fffe1ff */
[----:B------:R-:W-:Y:S03]  /*17e0*/  BSSY.RECONVERGENT B1, `(.L_x_76) ;  /* 0x00000a3000017945 */ /* 0x000fe60003800200 */
[----:B------:R-:W-:Y:S02]  /*17f0*/  ISETP.GT.U32.AND P0, PT, R0, -0x4, PT ;  /* 0xfffffffc0000780c */ /* 0x000fe40003f04070 */
[----:B------:R-:W-:-:S11]  /*1800*/  LOP3.LUT R21, R17, 0x3, RZ, 0xc0, !PT ;  /* 0x0000000311157812 */ /* 0x000fd600078ec0ff */
[----:B------:R-:W-:Y:S05]  /*1810*/  @P0 BRA `(.L_x_77) ;  /* 0x00000008007c0947 */ /* 0x000fea0003800000 */
[----:B0-----:R-:W0:Y:S01]  /*1820*/  LDC.64 R8, c[0x0][0x380] ;  /* 0x0000e000ff087b82 */ /* 0x001e220000000a00 */
[----:B------:R-:W1:Y:S01]  /*1830*/  LDCU.64 UR8, c[0x0][0x388] ;  /* 0x00007100ff0877ac */ /* 0x000e620008000a00 */
[----:B------:R-:W-:-:S04]  /*1840*/  LOP3.LUT R19, R17, 0xfffffffc, RZ, 0xc0, !PT ;  /* 0xfffffffc11137812 */ /* 0x000fc800078ec0ff */
[----:B------:R-:W-:Y:S02]  /*1850*/  IADD3 R19, PT, PT, -R19, RZ, RZ ;  /* 0x000000ff13137210 */ /* 0x000fe40007ffe1ff */
[----:B-1----:R-:W-:-:S04]  /*1860*/  IADD3.X R0, P0, PT, R20, UR8, RZ, PT, !PT ;  /* 0x0000000814007c10 */ /* 0x002fc8000bf1e4ff */
[----:B------:R-:W-:Y:S01]  /*1870*/  IADD3.X R7, PT, PT, RZ, UR9, RZ, P0, !PT ;  /* 0x00000009ff077c10 */ /* 0x000fe200087fe4ff */
[----:B0-----:R-:W-:-:S03]  /*1880*/  IMAD.WIDE.U32 R8, R20, 0x1c, R8 ;  /* 0x0000001c14087825 */ /* 0x001fc600078e0008 */
[----:B------:R-:W-:-:S04]  /*1890*/  IADD3 R10, P1, PT, R8, 0x38, RZ ;  /* 0x00000038080a7810 */ /* 0x000fc80007f3e0ff */
[----:B------:R-:W-:-:S09]  /*18a0*/  IADD3.X R11, PT, PT, RZ, R9, RZ, P1, !PT ;  /* 0x00000009ff0b7210 */ /* 0x000fd20000ffe4ff */
.L_x_98:
[----:B------:R-:W-:Y:S01]  /*18b0*/  IMAD.MOV.U32 R8, RZ, RZ, R0 ;  /* 0x000000ffff087224 */ /* 0x000fe200078e0000 */
[----:B------:R-:W-:-:S05]  /*18c0*/  MOV R9, R7 ;  /* 0x0000000700097202 */ /* 0x000fca0000000f00 */
[----:B------:R-:W2:Y:S01]  /*18d0*/  LDG.E.U8 R0, desc[UR6][R8.64+-0x1] ;  /* 0xffffff0608007981 */ /* 0x000ea2000c1e1100 */
[----:B------:R-:W-:Y:S01]  /*18e0*/  IADD3 R19, PT, PT, R19, 0x4, RZ ;  /* 0x0000000413137810 */ /* 0x000fe20007ffe0ff */
[----:B------:R-:W-:Y:S03]  /*18f0*/  BSSY.RECONVERGENT B2, `(.L_x_78) ;  /* 0x0000022000027945 */ /* 0x000fe60003800200 */
        /* <DEDUP_REMOVED lines=24> */
.L_x_81:
[----:B------:R-:W-:Y:S01]  /*1a80*/  FMUL.FTZ R0, R7, R12 ;  /* 0x0000000c07007220 */ /* 0x000fe20000410000 */
[----:B------:R-:W-:-:S03]  /*1a90*/  FMUL.FTZ R12, R12, 0.5 ;  /* 0x3f0000000c0c7820 */ /* 0x000fc60000410000 */
[----:B------:R-:W-:-:S04]  /*1aa0*/  FFMA R7, -R0, R0, R7 ;  /* 0x0000000000077223 */ /* 0x000fc80000000107 */
[----:B------:R-:W-:-:S07]  /*1ab0*/  FFMA R0, R7, R12, R0 ;  /* 0x0000000c07007223 */ /* 0x000fce0000000000 */
.L_x_82:
[----:B------:R-:W-:Y:S05]  /*1ac0*/  BSYNC.RECONVERGENT B3 ;  /* 0x0000000000037941 */ /* 0x000fea0003800200 */
.L_x_80:
[----:B------:R-:W-:Y:S02]  /*1ad0*/  FSETP.GEU.AND P1, PT, R0, UR5, PT ;  /* 0x0000000500007c0b */ /* 0x000fe4000bf2e000 */
[----:B------:R-:W-:-:S11]  /*1ae0*/  IADD3 R0, PT, PT, R4, 0x1, RZ ;  /* 0x0000000104007810 */ /* 0x000fd60007ffe0ff */
[----:B------:R-:W-:-:S04]  /*1af0*/  @P1 IADD3 R0, PT, PT, R4, RZ, RZ ;  /* 0x000000ff04001210 */ /* 0x000fc80007ffe0ff */
[----:B------:R-:W-:-:S07]  /*1b00*/  MOV R4, R0 ;  /* 0x0000000000047202 */ /* 0x000fce0000000f00 */
.L_x_79:
[----:B------:R-:W-:Y:S05]  /*1b10*/  BSYNC.RECONVERGENT B2 ;  /* 0x0000000000027941 */ /* 0x000fea0003800200 */
.L_x_78:
        /* <DEDUP_REMOVED lines=25> */
.L_x_86:
[----:B------:R-:W-:Y:S01]  /*1cb0*/  FMUL.FTZ R0, R7, R12 ;  /* 0x0000000c07007220 */ /* 0x000fe20000410000 */
[----:B------:R-:W-:-:S03]  /*1cc0*/  FMUL.FTZ R12, R12, 0.5 ;  /* 0x3f0000000c0c7820 */ /* 0x000fc60000410000 */
[----:B------:R-:W-:-:S04]  /*1cd0*/  FFMA R7, -R0, R0, R7 ;  /* 0x0000000000077223 */ /* 0x000fc80000000107 */
[----:B------:R-:W-:-:S07]  /*1ce0*/  FFMA R0, R7, R12, R0 ;  /* 0x0000000c07007223 */ /* 0x000fce0000000000 */
.L_x_87:
[----:B------:R-:W-:Y:S05]  /*1cf0*/  BSYNC.RECONVERGENT B3 ;  /* 0x0000000000037941 */ /* 0x000fea0003800200 */
.L_x_85:
[----:B------:R-:W-:Y:S02]  /*1d00*/  FSETP.GEU.AND P1, PT, R0, UR5, PT ;  /* 0x0000000500007c0b */ /* 0x000fe4000bf2e000 */
[----:B------:R-:W-:-:S11]  /*1d10*/  IADD3 R0, PT, PT, R4, 0x1, RZ ;  /* 0x0000000104007810 */ /* 0x000fd60007ffe0ff */
[----:B------:R-:W-:-:S05]  /*1d20*/  @P1 IADD3 R0, PT, PT, R4, RZ, RZ ;  /* 0x000000ff04001210 */ /* 0x000fca0007ffe0ff */
[----:B------:R-:W-:-:S07]  /*1d30*/  IMAD.MOV.U32 R4, RZ, RZ, R0 ;  /* 0x000000ffff047224 */ /* 0x000fce00078e0000 */
.L_x_84:
[----:B------:R-:W-:Y:S05]  /*1d40*/  BSYNC.RECONVERGENT B2 ;  /* 0x0000000000027941 */ /* 0x000fea0003800200 */
.L_x_83:
        /* <DEDUP_REMOVED lines=25> */
.L_x_91:
[----:B------:R-:W-:Y:S01]  /*1ee0*/  FMUL.FTZ R0, R7, R12 ;  /* 0x0000000c07007220 */ /* 0x000fe20000410000 */
[----:B------:R-:W-:-:S03]  /*1ef0*/  FMUL.FTZ R12, R12, 0.5 ;  /* 0x3f0000000c0c7820 */ /* 0x000fc60000410000 */
[----:B------:R-:W-:-:S04]  /*1f00*/  FFMA R7, -R0, R0, R7 ;  /* 0x0000000000077223 */ /* 0x000fc80000000107 */
[----:B------:R-:W-:-:S07]  /*1f10*/  FFMA R0, R7, R12, R0 ;  /* 0x0000000c07007223 */ /* 0x000fce0000000000 */
.L_x_92:
[----:B------:R-:W-:Y:S05]  /*1f20*/  BSYNC.RECONVERGENT B3 ;  /* 0x0000000000037941 */ /* 0x000fea0003800200 */
.L_x_90:
[----:B------:R-:W-:Y:S02]  /*1f30*/  FSETP.GEU.AND P1, PT, R0, UR5, PT ;  /* 0x0000000500007c0b */ /* 0x000fe4000bf2e000 */
[----:B------:R-:W-:-:S11]  /*1f40*/  IADD3 R0, PT, PT, R4, 0x1, RZ ;  /* 0x0000000104007810 */ /* 0x000fd60007ffe0ff */
[----:B------:R-:W-:-:S05]  /*1f50*/  @P1 IMAD.MOV R0, RZ, RZ, R4 ;  /* 0x000000ffff001224 */ /* 0x000fca00078e0204 */
[----:B------:R-:W-:-:S07]  /*1f60*/  MOV R4, R0 ;  /* 0x0000000000047202 */ /* 0x000fce0000000f00 */
.L_x_89:
[----:B------:R-:W-:Y:S05]  /*1f70*/  BSYNC.RECONVERGENT B2 ;  /* 0x0000000000027941 */ /* 0x000fea0003800200 */
.L_x_88:
        /* <DEDUP_REMOVED lines=25> */
.L_x_96:
[----:B------:R-:W-:Y:S01]  /*2110*/  FMUL.FTZ R0, R7, R12 ;  /* 0x0000000c07007220 */ /* 0x000fe20000410000 */
[----:B------:R-:W-:-:S03]  /*2120*/  FMUL.FTZ R12, R12, 0.5 ;  /* 0x3f0000000c0c7820 */ /* 0x000fc60000410000 */
[----:B------:R-:W-:-:S04]  /*2130*/  FFMA R7, -R0, R0, R7 ;  /* 0x0000000000077223 */ /* 0x000fc80000000107 */
[----:B------:R-:W-:-:S07]  /*2140*/  FFMA R0, R7, R12, R0 ;  /* 0x0000000c07007223 */ /* 0x000fce0000000000 */
.L_x_97:
[----:B------:R-:W-:Y:S05]  /*2150*/  BSYNC.RECONVERGENT B3 ;  /* 0x0000000000037941 */ /* 0x000fea0003800200 */
.L_x_95:
[----:B------:R-:W-:Y:S01]  /*2160*/  FSETP.GEU.AND P1, PT, R0, UR5, PT ;  /* 0x0000000500007c0b */ /* 0x000fe2000bf2e000 */
[----:B------:R-:W-:-:S12]  /*2170*/  VIADD R0, R4, 0x1 ;  /* 0x0000000104007836 */ /* 0x000fd80000000000 */
[----:B------:R-:W-:-:S04]  /*2180*/  @P1 IADD3 R0, PT, PT, R4, RZ, RZ ;  /* 0x000000ff04001210 */ /* 0x000fc80007ffe0ff */
[----:B------:R-:W-:-:S07]  /*2190*/  MOV R4, R0 ;  /* 0x0000000000047202 */ /* 0x000fce0000000f00 */
.L_x_94:
[----:B------:R-:W-:Y:S05]  /*21a0*/  BSYNC.RECONVERGENT B2 ;  /* 0x0000000000027941 */ /* 0x000fea0003800200 */
.L_x_93:
[----:B------:R-:W-:Y:S02]  /*21b0*/  IADD3 R0, P1, PT, R8, 0x4, RZ ;  /* 0x0000000408007810 */ /* 0x000fe40007f3e0ff */
[----:B------:R-:W-:Y:S02]  /*21c0*/  IADD3 R10, P2, PT, R10, 0x70, RZ ;  /* 0x000000700a0a7810 */ /* 0x000fe40007f5e0ff */
[----:B------:R-:W-:Y:S01]  /*21d0*/  IADD3 R20, PT, PT, R20, 0x4, RZ ;  /* 0x0000000414147810 */ /* 0x000fe20007ffe0ff */
[----:B------:R-:W-:Y:S01]  /*21e0*/  IMAD.X R7, RZ, RZ, R9, P1 ;  /* 0x000000ffff077224 */ /* 0x000fe200008e0609 */
[----:B------:R-:W-:Y:S01]  /*21f0*/  IADD3.X R11, PT, PT, RZ, R11, RZ, P2, !PT ;  /* 0x0000000bff0b7210 */ /* 0x000fe200017fe4ff */
[----:B------:R-:W-:Y:S08]  /*2200*/  @P0 BRA `(.L_x_98) ;  /* 0xfffffff400a80947 */ /* 0x000ff0000383ffff */
.L_x_77:
[----:B------:R-:W-:Y:S05]  /*2210*/  BSYNC.RECONVERGENT B1 ;  /* 0x0000000000017941 */ /* 0x000fea0003800200 */
.L_x_76:
[----:B------:R-:W-:-:S13]  /*2220*/  ISETP.NE.AND P0, PT, R21, RZ, PT ;  /* 0x000000ff1500720c */ /* 0x000fda0003f05270 */
[----:B------:R-:W-:Y:S05]  /*2230*/  @!P0 BRA `(.L_x_75) ;  /* 0x0000000400f08947 */ /* 0x000fea0003800000 */
[----:B------:R-:W-:Y:S01]  /*2240*/  ISETP.NE.AND P0, PT, R21, 0x1, PT ;  /* 0x000000011500780c */ /* 0x000fe20003f05270 */
[----:B------:R-:W-:-:S12]  /*2250*/  BSSY.RECONVERGENT B1, `(.L_x_99) ;  /* 0x0000050000017945 */ /* 0x000fd80003800200 */
[----:B------:R-:W-:Y:S05]  /*2260*/  @!P0 BRA `(.L_x_100) ;  /* 0x0000000400388947 */ /* 0x000fea0003800000 */
[----:B------:R-:W0:Y:S01]  /*2270*/  LDCU.64 UR8, c[0x0][0x388] ;  /* 0x00007100ff0877ac */ /* 0x000e220008000a00 */
[----:B------:R-:W1:Y:S01]  /*2280*/  LDC.64 R10, c[0x0][0x380] ;  /* 0x0000e000ff0a7b82 */ /* 0x000e620000000a00 */
[----:B0-----:R-:W-:-:S04]  /*2290*/  IADD3 R8, P0, PT, R20, UR8, RZ ;  /* 0x0000000814087c10 */ /* 0x001fc8000ff1e0ff */
[----:B------:R-:W-:-:S05]  /*22a0*/  IADD3.X R9, PT, PT, RZ, UR9, RZ, P0, !PT ;  /* 0x00000009ff097c10 */ /* 0x000fca00087fe4ff */
        /* <DEDUP_REMOVED lines=26> */
.L_x_104:
[----:B------:R-:W-:Y:S01]  /*2450*/  FMUL.FTZ R0, R7, R12 ;  /* 0x0000000c07007220 */ /* 0x000fe20000410000 */
[----:B------:R-:W-:-:S03]  /*2460*/  FMUL.FTZ R12, R12, 0.5 ;  /* 0x3f0000000c0c7820 */ /* 0x000fc60000410000 */
[----:B------:R-:W-:-:S04]  /*2470*/  FFMA R7, -R0, R0, R7 ;  /* 0x0000000000077223 */ /* 0x000fc80000000107 */
[----:B------:R-:W-:-:S07]  /*2480*/  FFMA R0, R7, R12, R0 ;  /* 0x0000000c07007223 */ /* 0x000fce0000000000 */
.L_x_105:
[----:B------:R-:W-:Y:S05]  /*2490*/  BSYNC.RECONVERGENT B3 ;  /* 0x0000000000037941 */ /* 0x000fea0003800200 */
.L_x_103:
[----:B------:R-:W0:Y:S02]  /*24a0*/  LDCU UR8, c[0x0][0x39c] ;  /* 0x00007380ff0877ac */ /* 0x000e240008000800 */
[----:B0-----:R-:W-:Y:S02]  /*24b0*/  FSETP.GEU.AND P0, PT, R0, UR8, PT ;  /* 0x0000000800007c0b */ /* 0x001fe4000bf0e000 */
[----:B------:R-:W-:-:S11]  /*24c0*/  IADD3 R0, PT, PT, R4, 0x1, RZ ;  /* 0x0000000104007810 */ /* 0x000fd60007ffe0ff */
[----:B------:R-:W-:-:S04]  /*24d0*/  @P0 IADD3 R0, PT, PT, R4, RZ, RZ ;  /* 0x000000ff04000210 */ /* 0x000fc80007ffe0ff */
[----:B------:R-:W-:-:S07]  /*24e0*/  MOV R4, R0 ;  /* 0x0000000000047202 */ /* 0x000fce0000000f00 */
.L_x_102:
[----:B------:R-:W-:Y:S05]  /*24f0*/  BSYNC.RECONVERGENT B2 ;  /* 0x0000000000027941 */ /* 0x000fea0003800200 */
.L_x_101:
        /* <DEDUP_REMOVED lines=25> */
.L_x_109:
[----:B------:R-:W-:Y:S01]  /*2690*/  FMUL.FTZ R0, R7, R8 ;  /* 0x0000000807007220 */ /* 0x000fe20000410000 */
[----:B------:R-:W-:-:S03]  /*26a0*/  FMUL.FTZ R8, R8, 0.5 ;  /* 0x3f00000008087820 */ /* 0x000fc60000410000 */
[----:B------:R-:W-:-:S04]  /*26b0*/  FFMA R7, -R0, R0, R7 ;  /* 0x0000000000077223 */ /* 0x000fc80000000107 */
[----:B------:R-:W-:-:S07]  /*26c0*/  FFMA R0, R7, R8, R0 ;  /* 0x0000000807007223 */ /* 0x000fce0000000000 */
.L_x_110:
[----:B------:R-:W-:Y:S05]  /*26d0*/  BSYNC.RECONVERGENT B3 ;  /* 0x0000000000037941 */ /* 0x000fea0003800200 */
.L_x_108:
[----:B------:R-:W0:Y:S02]  /*26e0*/  LDCU UR8, c[0x0][0x39c] ;  /* 0x00007380ff0877ac */ /* 0x000e240008000800 */
[----:B0-----:R-:W-:Y:S02]  /*26f0*/  FSETP.GEU.AND P0, PT, R0, UR8, PT ;  /* 0x0000000800007c0b */ /* 0x001fe4000bf0e000 */
[----:B------:R-:W-:-:S11]  /*2700*/  IADD3 R0, PT, PT, R4, 0x1, RZ ;  /* 0x0000000104007810 */ /* 0x000fd60007ffe0ff */
[----:B------:R-:W-:-:S05]  /*2710*/  @P0 IADD3 R0, PT, PT, R4, RZ, RZ ;  /* 0x000000ff04000210 */ /* 0x000fca0007ffe0ff */
[----:B------:R-:W-:-:S07]  /*2720*/  IMAD.MOV.U32 R4, RZ, RZ, R0 ;  /* 0x000000ffff047224 */ /* 0x000fce00078e0000 */
.L_x_107:
[----:B------:R-:W-:Y:S05]  /*2730*/  BSYNC.RECONVERGENT B2 ;  /* 0x0000000000027941 */ /* 0x000fea0003800200 */
.L_x_106:
[----:B------:R-:W-:-:S07]  /*2740*/  IADD3 R20, PT, PT, R20, 0x2, RZ ;  /* 0x0000000214147810 */ /* 0x000fce0007ffe0ff */
.L_x_100:
[----:B------:R-:W-:Y:S05]  /*2750*/  BSYNC.RECONVERGENT B1 ;  /* 0x0000000000017941 */ /* 0x000fea0003800200 */
.L_x_99:
[----:B------:R-:W-:-:S04]  /*2760*/  LOP3.LUT R17, R17, 0x1, RZ, 0xc0, !PT ;  /* 0x0000000111117812 */ /* 0x000fc800078ec0ff */
[----:B------:R-:W-:-:S13]  /*2770*/  ISETP.NE.U32.AND P0, PT, R17, 0x1, PT ;  /* 0x000000011100780c */ /* 0x000fda0003f05070 */
[----:B------:R-:W-:Y:S05]  /*2780*/  @P0 BRA `(.L_x_75) ;  /* 0x00000000009c0947 */ /* 0x000fea0003800000 */
        /* <DEDUP_REMOVED lines=8> */
[----:B------:R-:W3:Y:S01]  /*2810*/  LDG.E R10, desc[UR6][R2.64+0x8] ;  /* 0x00000806020a7981 */ /* 0x000ee2000c1e1900 */
[----:B0-----:R-:W-:-:S03]  /*2820*/  IMAD.WIDE.U32 R20, R20, 0x1c, R8 ;  /* 0x0000001c14147825 */ /* 0x001fc600078e0008 */
[----:B------:R-:W4:Y:S04]  /*2830*/  LDG.E R8, desc[UR6][R2.64+0x4] ;  /* 0x0000040602087981 */ /* 0x000f28000c1e1900 */
[----:B------:R-:W4:Y:S04]  /*2840*/  LDG.E R9, desc[UR6][R20.64+0x4] ;  /* 0x0000040614097981 */ /* 0x000f28000c1e1900 */
[----:B------:R-:W2:Y:S04]  /*2850*/  LDG.E R7, desc[UR6][R20.64] ;  /* 0x0000000614077981 */ /* 0x000ea8000c1e1900 */
[----:B------:R-:W3:Y:S01]  /*2860*/  LDG.E R11, desc[UR6][R20.64+0x8] ;  /* 0x00000806140b7981 */ /* 0x000ee2000c1e1900 */
[----:B------:R-:W-:Y:S01]  /*2870*/  BSSY.RECONVERGENT B1, `(.L_x_111) ;  /* 0x0000013000017945 */ /* 0x000fe20003800200 */
[----:B----4-:R-:W-:Y:S01]  /*2880*/  FADD R8, R8, -R9 ;  /* 0x8000000908087221 */ /* 0x010fe20000000000 */
[----:B--2---:R-:W-:-:S03]  /*2890*/  FADD R0, R0, -R7 ;  /* 0x8000000700007221 */ /* 0x004fc60000000000 */
[----:B------:R-:W-:Y:S01]  /*28a0*/  FMUL R7, R8, R8 ;  /* 0x0000000808077220 */ /* 0x000fe20000400000 */
[----:B---3--:R-:W-:-:S03]  /*28b0*/  FADD R10, R10, -R11 ;  /* 0x8000000b0a0a7221 */ /* 0x008fc60000000000 */
        /* <DEDUP_REMOVED lines=10> */
.L_x_112:
[----:B-1----:R-:W-:Y:S01]  /*2960*/  FMUL.FTZ R0, R7, R8 ;  /* 0x0000000807007220 */ /* 0x002fe20000410000 */
[----:B------:R-:W-:-:S03]  /*2970*/  FMUL.FTZ R2, R8, 0.5 ;  /* 0x3f00000008027820 */ /* 0x000fc60000410000 */
[----:B------:R-:W-:-:S04]  /*2980*/  FFMA R3, -R0, R0, R7 ;  /* 0x0000000000037223 */ /* 0x000fc80000000107 */
[----:B------:R-:W-:-:S07]  /*2990*/  FFMA R0, R3, R2, R0 ;  /* 0x0000000203007223 */ /* 0x000fce0000000000 */
.L_x_113:
[----:B------:R-:W-:Y:S05]  /*29a0*/  BSYNC.RECONVERGENT B1 ;  /* 0x0000000000017941 */ /* 0x000fea0003800200 */
.L_x_111:
[----:B------:R-:W0:Y:S02]  /*29b0*/  LDCU UR8, c[0x0][0x39c] ;  /* 0x00007380ff0877ac */ /* 0x000e240008000800 */
[----:B0-----:R-:W-:Y:S02]  /*29c0*/  FSETP.GEU.AND P0, PT, R0, UR8, PT ;  /* 0x0000000800007c0b */ /* 0x001fe4000bf0e000 */
[----:B------:R-:W-:-:S11]  /*29d0*/  IADD3 R0, PT, PT, R4, 0x1, RZ ;  /* 0x0000000104007810 */ /* 0x000fd60007ffe0ff */
[----:B------:R-:W-:-:S04]  /*29e0*/  @P0 IADD3 R0, PT, PT, R4, RZ, RZ ;  /* 0x000000ff04000210 */ /* 0x000fc80007ffe0ff */
[----:B------:R-:W-:-:S07]  /*29f0*/  MOV R4, R0 ;  /* 0x0000000000047202 */ /* 0x000fce0000000f00 */
.L_x_75:
[----:B------:R-:W-:Y:S05]  /*2a00*/  BSYNC.RECONVERGENT B0 ;  /* 0x0000000000007941 */ /* 0x000fea0003800200 */
.L_x_74:
[----:B------:R-:W1:Y:S01]  /*2a10*/  LDCU.64 UR8, c[0x0][0x390] ;  /* 0x00007200ff0877ac */ /* 0x000e620008000a00 */
[----:B------:R-:W-:Y:S02]  /*2a20*/  ISETP.GT.AND P0, PT, R4, 0x1, PT ;  /* 0x000000010400780c */ /* 0x000fe40003f04270 */
[----:B-1----:R-:W-:Y:S02]  /*2a30*/  IADD3 R2, P1, PT, R5, UR8, RZ ;  /* 0x0000000805027c10 */ /* 0x002fe4000ff3e0ff */
[----:B------:R-:W-:Y:S02]  /*2a40*/  SEL R5, RZ, 0x1, !P0 ;  /* 0x00000001ff057807 */ /* 0x000fe40004000000 */
[----:B------:R-:W-:-:S05]  /*2a50*/  IADD3.X R3, PT, PT, R6, UR9, RZ, P1, !PT ;  /* 0x0000000906037c10 */ /* 0x000fca0008ffe4ff */
[----:B------:R-:W-:Y:S01]  /*2a60*/  STG.E.U8 desc[UR6][R2.64], R5 ;  /* 0x0000000502007986 */ /* 0x000fe2000c101106 */
[----:B------:R-:W-:Y:S05]  /*2a70*/  EXIT ;  /* 0x000000000000794d */ /* 0x000fea0003800000 */
        .weak           $__internal_1_$__cuda_sm20_sqrt_rn_f32_slowpath
        .type           $__internal_1_$__cuda_sm20_sqrt_rn_f32_slowpath,@function
        .size           $__internal_1_$__cuda_sm20_sqrt_rn_f32_slowpath,(.L_x_238 - $__internal_1_$__cuda_sm20_sqrt_rn_f32_slowpath)
$__internal_1_$__cuda_sm20_sqrt_rn_f32_slowpath:
[----:B------:R-:W-:-:S13]  /*2a80*/  LOP3.LUT P1, RZ, R0, 0x7fffffff, RZ, 0xc0, !PT ;  /* 0x7fffffff00ff7812 */ /* 0x000fda000782c0ff */
[----:B------:R-:W-:Y:S01]  /*2a90*/  @!P1 IMAD.MOV.U32 R13, RZ, RZ, R0 ;  /* 0x000000ffff0d9224 */ /* 0x000fe200078e0000 */
[----:B------:R-:W-:Y:S06]  /*2aa0*/  @!P1 BRA `(.L_x_114) ;  /* 0x0000000000409947 */ /* 0x000fec0003800000 */
[----:B------:R-:W-:-:S13]  /*2ab0*/  FSETP.GEU.FTZ.AND P1, PT, R0, RZ, PT ;  /* 0x000000ff0000720b */ /* 0x000fda0003f3e000 */
[----:B------:R-:W-:Y:S01]  /*2ac0*/  @!P1 MOV R13, 0x7fffffff ;  /* 0x7fffffff000d9802 */ /* 0x000fe20000000f00 */
[----:B------:R-:W-:Y:S06]  /*2ad0*/  @!P1 BRA `(.L_x_114) ;  /* 0x0000000000349947 */ /* 0x000fec0003800000 */
[----:B------:R-:W-:-:S13]  /*2ae0*/  FSETP.GTU.FTZ.AND P1, PT, |R0|, +INF , PT ;  /* 0x7f8000000000780b */ /* 0x000fda0003f3c200 */
[----:B------:R-:W-:Y:S01]  /*2af0*/  @P1 FADD.FTZ R13, R0, 1 ;  /* 0x3f800000000d1421 */ /* 0x000fe20000010000 */
[----:B------:R-:W-:Y:S06]  /*2b00*/  @P1 BRA `(.L_x_114) ;  /* 0x0000000000281947 */ /* 0x000fec0003800000 */
[----:B------:R-:W-:-:S13]  /*2b10*/  FSETP.NEU.FTZ.AND P1, PT, |R0|, +INF , PT ;  /* 0x7f8000000000780b */ /* 0x000fda0003f3d200 */
[----:B------:R-:W-:-:S04]  /*2b20*/  @P1 FFMA R16, R0, 1.84467440737095516160e+19, RZ ;  /* 0x5f80000000101823 */ /* 0x000fc800000000ff */
[----:B------:R-:W0:Y:S02]  /*2b30*/  @P1 MUFU.RSQ R15, R16 ;  /* 0x00000010000f1308 */ /* 0x000e240000001400 */
[----:B0-----:R-:W-:Y:S01]  /*2b40*/  @P1 FMUL.FTZ R7, R16, R15 ;  /* 0x0000000f10071220 */ /* 0x001fe20000410000 */
[----:B------:R-:W-:-:S03]  /*2b50*/  @P1 FMUL.FTZ R14, R15, 0.5 ;  /* 0x3f0000000f0e1820 */ /* 0x000fc60000410000 */
[----:B------:R-:W-:-:S04]  /*2b60*/  @P1 FADD.FTZ R13, -R7, -RZ ;  /* 0x800000ff070d1221 */ /* 0x000fc80000010100 */
[----:B------:R-:W-:Y:S01]  /*2b70*/  @P1 FFMA R18, R7, R13, R16 ;  /* 0x0000000d07121223 */ /* 0x000fe20000000010 */
[----:B------:R-:W-:-:S03]  /*2b80*/  @!P1 MOV R13, R0 ;  /* 0x00000000000d9202 */ /* 0x000fc60000000f00 */
[----:B------:R-:W-:-:S04]  /*2b90*/  @P1 FFMA R14, R18, R14, R7 ;  /* 0x0000000e120e1223 */ /* 0x000fc80000000007 */
[----:B------:R-:W-:-:S07]  /*2ba0*/  @P1 FMUL.FTZ R13, R14, 2.3283064365386962891e-10 ;  /* 0x2f8000000e0d1820 */ /* 0x000fce0000410000 */
.L_x_114:
[----:B------:R-:W-:Y:S01]  /*2bb0*/  MOV R0, R13 ;  /* 0x0000000d00007202 */ /* 0x000fe20000000f00 */
[----:B------:R-:W-:-:S04]  /*2bc0*/  HFMA2 R13, -RZ, RZ, 0, 0 ;  /* 0x00000000ff0d7431 */ /* 0x000fc800000001ff */
[----:B------:R-:W-:Y:S05]  /*2bd0*/  RET.REL.NODEC R12 `(_ZN16lidar_processing4cuda19morphologicalFilterEPKNS0_9CudaPointEPKbPbif) ;  /* 0xffffffd40c087950 */ /* 0x000fea0003c3ffff */
.L_x_115:
        /* <DEDUP_REMOVED lines=10> */
.L_x_238:


//--------------------- .text._ZN16lidar_processing4cuda25ringBasedGroundExtractionEPKNS0_9CudaPointEPbifii --------------------------
	.section	.text._ZN16lidar_processing4cuda25ringBasedGroundExtractionEPKNS0_9CudaPointEPbifii,"ax",@progbits
	.align	128
        .global         _ZN16lidar_processing4cuda25ringBasedGroundExtractionEPKNS0_9CudaPointEPbifii
        .type           _ZN16lidar_processing4cuda25ringBasedGroundExtractionEPKNS0_9CudaPointEPbifii,@function
        .size           _ZN16lidar_processing4cuda25ringBasedGroundExtractionEPKNS0_9CudaPointEPbifii,(.L_x_239 - _ZN16lidar_processing4cuda25ringBasedGroundExtractionEPKNS0_9CudaPointEPbifii)
        .other          _ZN16lidar_processing4cuda25ringBasedGroundExtractionEPKNS0_9CudaPointEPbifii,@"STO_CUDA_ENTRY STV_DEFAULT"
_ZN16lidar_processing4cuda25ringBasedGroundExtractionEPKNS0_9CudaPointEPbifii:
.text._ZN16lidar_processing4cuda25ringBasedGroundExtractionEPKNS0_9CudaPointEPbifii:
        /* <DEDUP_REMOVED lines=10> */
[----:B------:R-:W2:Y:S01]  /*00a0*/  LDCU.64 UR8, c[0x0][0x398] ;  /* 0x00007300ff0877ac */ /* 0x000ea20008000a00 */
[----:B------:R-:W3:Y:S01]  /*00b0*/  LDCU UR10, c[0x0][0x390] ;  /* 0x00007200ff0a77ac */ /* 0x000ee20008000800 */
[----:B------:R-:W4:Y:S01]  /*00c0*/  LDCU UR7, c[0x0][0x394] ;  /* 0x00007280ff0777ac */ /* 0x000f220008000800 */
[----:B0-----:R-:W-:-:S05]  /*00d0*/  IMAD.WIDE R2, R8, 0x1c, R2 ;  /* 0x0000001c08027825 */ /* 0x001fca00078e0202 */
[----:B-1----:R-:W2:Y:S02]  /*00e0*/  LDG.E.U16 R12, desc[UR4][R2.64+0x10] ;  /* 0x00001004020c7981 */ /* 0x002ea4000c1e1500 */
[----:B--2---:R-:W-:-:S04]  /*00f0*/  ISETP.GT.AND P0, PT, R12, UR9, PT ;  /* 0x000000090c007c0c */ /* 0x004fc8000bf04270 */
[----:B------:R-:W-:-:S13]  /*0100*/  ISETP.LT.OR P0, PT, R12, UR8, P0 ;  /* 0x000000080c007c0c */ /* 0x000fda0008701670 */
[----:B---34-:R-:W-:Y:S05]  /*0110*/  @P0 BRA `(.L_x_116) ;  /* 0x0000000000e40947 */ /* 0x018fea0003800000 */
[----:B------:R-:W-:Y:S01]  /*0120*/  UISETP.GE.AND UP0, UPT, UR6, 0x1, UPT ;  /* 0x000000010600788c */ /* 0x000fe2000bf06270 */
[----:B------:R-:W-:-:S08]  /*0130*/  PRMT R0, RZ, 0x7610, R0 ;  /* 0x00007610ff007816 */ /* 0x000fd00000000000 */
[----:B------:R-:W-:Y:S05]  /*0140*/  BRA.U !UP0, `(.L_x_117) ;  /* 0x0000000108c47547 */ /* 0x000fea000b800000 */
[----:B------:R-:W0:Y:S01]  /*0150*/  LDC.64 R4, c[0x0][0x380] ;  /* 0x0000e000ff047b82 */ /* 0x000e220000000a00 */
[----:B------:R-:W-:Y:S01]  /*0160*/  BSSY.RECONVERGENT B0, `(.L_x_117) ;  /* 0x000002f000007945 */ /* 0x000fe20003800200 */
[----:B------:R-:W-:-:S07]  /*0170*/  IMAD.MOV.U32 R9, RZ, RZ, RZ ;  /* 0x000000ffff097224 */ /* 0x000fce00078e00ff */
.L_x_124:
[----:B------:R-:W-:Y:S01]  /*0180*/  ISETP.NE.AND P0, PT, R9, R8, PT ;  /* 0x000000080900720c */ /* 0x000fe20003f05270 */
[----:B------:R-:W-:-:S12]  /*0190*/  BSSY.RELIABLE B1, `(.L_x_118) ;  /* 0x0000027000017945 */ /* 0x000fd80003800100 */
[----:B------:R-:W-:Y:S05]  /*01a0*/  @!P0 BRA `(.L_x_119) ;  /* 0x0000000000948947 */ /* 0x000fea0003800000 */
[----:B0-----:R-:W-:-:S05]  /*01b0*/  IMAD.WIDE.U32 R6, R9, 0x1c, R4 ;  /* 0x0000001c09067825 */ /* 0x001fca00078e0004 */
[----:B------:R-:W2:Y:S01]  /*01c0*/  LDG.E.U16 R0, desc[UR4][R6.64+0x10] ;  /* 0x0000100406007981 */ /* 0x000ea2000c1e1500 */
[----:B------:R-:W-:Y:S02]  /*01d0*/  PRMT R10, R12, 0x9910, RZ ;  /* 0x000099100c0a7816 */ /* 0x000fe400000000ff */
[----:B--2---:R-:W-:-:S03]  /*01e0*/  PRMT R11, R0, 0x9910, RZ ;  /* 0x00009910000b7816 */ /* 0x004fc600000000ff */
[----:B------:R-:W-:-:S05]  /*01f0*/  IMAD.MOV.U32 R0, RZ, RZ, R10 ;  /* 0x000000ffff007224 */ /* 0x000fca00078e000a */
[----:B------:R-:W-:-:S13]  /*0200*/  ISETP.NE.AND P0, PT, R11, R0, PT ;  /* 0x000000000b00720c */ /* 0x000fda0003f05270 */
[----:B------:R-:W-:Y:S05]  /*0210*/  @P0 BRA `(.L_x_119) ;  /* 0x0000000000780947 */ /* 0x000fea0003800000 */
[----:B------:R-:W2:Y:S04]  /*0220*/  LDG.E R10, desc[UR4][R2.64+0x4] ;  /* 0x00000404020a7981 */ /* 0x000ea8000c1e1900 */
[----:B------:R-:W2:Y:S04]  /*0230*/  LDG.E R13, desc[UR4][R6.64+0x4] ;  /* 0x00000404060d7981 */ /* 0x000ea8000c1e1900 */
[----:B------:R-:W3:Y:S04]  /*0240*/  LDG.E R0, desc[UR4][R2.64] ;  /* 0x0000000402007981 */ /* 0x000ee8000c1e1900 */
[----:B------:R-:W3:Y:S01]  /*0250*/  LDG.E R11, desc[UR4][R6.64] ;  /* 0x00000004060b7981 */ /* 0x000ee2000c1e1900 */
[----:B------:R-:W-:Y:S01]  /*0260*/  BSSY.RECONVERGENT B2, `(.L_x_120) ;  /* 0x0000010000027945 */ /* 0x000fe20003800200 */
[----:B--2---:R-:W-:Y:S01]  /*0270*/  FADD R10, R10, -R13 ;  /* 0x8000000d0a0a7221 */ /* 0x004fe20000000000 */
[----:B---3--:R-:W-:-:S03]  /*0280*/  FADD R0, R0, -R11 ;  /* 0x8000000b00007221 */ /* 0x008fc60000000000 */
[----:B------:R-:W-:-:S04]  /*0290*/  FMUL R11, R10, R10 ;  /* 0x0000000a0a0b7220 */ /* 0x000fc80000400000 */
[----:B------:R-:W-:-:S04]  /*02a0*/  FFMA R11, R0, R0, R11 ;  /* 0x00000000000b7223 */ /* 0x000fc8000000000b */
[----:B------:R0:W1:Y:S01]  /*02b0*/  MUFU.RSQ R10, R11 ;  /* 0x0000000b000a7308 */ /* 0x0000620000001400 */
[----:B------:R-:W-:-:S04]  /*02c0*/  IADD3 R0, PT, PT, R11, -0xd000000, RZ ;  /* 0xf30000000b007810 */ /* 0x000fc80007ffe0ff */
[----:B------:R-:W-:-:S13]  /*02d0*/  ISETP.GT.U32.AND P0, PT, R0, 0x727fffff, PT ;  /* 0x727fffff0000780c */ /* 0x000fda0003f04070 */
[----:B01----:R-:W-:Y:S05]  /*02e0*/  @!P0 BRA `(.L_x_121) ;  /* 0x00000000000c8947 */ /* 0x003fea0003800000 */
[----:B------:R-:W-:-:S07]  /*02f0*/  MOV R16, 0x310 ;  /* 0x0000031000107802 */ /* 0x000fce0000000f00 */
[----:B------:R-:W-:Y:S05]  /*0300*/  CALL.REL.NOINC `($__internal_2_$__cuda_sm20_sqrt_rn_f32_slowpath) ;  /* 0x00000000007c7944 */ /* 0x000fea0003c00000 */
[----:B------:R-:W-:Y:S05]  /*0310*/  BRA `(.L_x_122) ;  /* 0x0000000000107947 */ /* 0x000fea0003800000 */
.L_x_121:
[----:B------:R-:W-:Y:S01]  /*0320*/  FMUL.FTZ R0, R11, R10 ;  /* 0x0000000a0b007220 */ /* 0x000fe20000410000 */
[----:B------:R-:W-:-:S03]  /*0330*/  FMUL.FTZ R10, R10, 0.5 ;  /* 0x3f0000000a0a7820 */ /* 0x000fc60000410000 */
[----:B------:R-:W-:-:S04]  /*0340*/  FFMA R11, -R0, R0, R11 ;  /* 0x00000000000b7223 */ /* 0x000fc8000000010b */
[----:B------:R-:W-:-:S07]  /*0350*/  FFMA R0, R11, R10, R0 ;  /* 0x0000000a0b007223 */ /* 0x000fce0000000000 */
.L_x_122:
[----:B------:R-:W-:Y:S05]  /*0360*/  BSYNC.RECONVERGENT B2 ;  /* 0x0000000000027941 */ /* 0x000fea0003800200 */
.L_x_120:
[----:B------:R-:W-:-:S13]  /*0370*/  FSETP.GEU.AND P0, PT, R0, 2, PT ;  /* 0x400000000000780b */ /* 0x000fda0003f0e000 */
[----:B------:R-:W-:Y:S05]  /*0380*/  @P0 BRA `(.L_x_119) ;  /* 0x00000000001c0947 */ /* 0x000fea0003800000 */
[----:B------:R-:W2:Y:S04]  /*0390*/  LDG.E R7, desc[UR4][R6.64+0x8] ;  /* 0x0000080406077981 */ /* 0x000ea8000c1e1900 */
[----:B------:R-:W2:Y:S02]  /*03a0*/  LDG.E R0, desc[UR4][R2.64+0x8] ;  /* 0x0000080402007981 */ /* 0x000ea4000c1e1900 */
[----:B--2---:R-:W-:-:S05]  /*03b0*/  FADD R0, R0, -R7 ;  /* 0x8000000700007221 */ /* 0x004fca0000000000 */
[----:B------:R-:W-:Y:S01]  /*03c0*/  FSETP.GEU.AND P0, PT, |R0|, UR7, PT ;  /* 0x0000000700007c0b */ /* 0x000fe2000bf0e200 */
[----:B------:R-:W-:-:S12]  /*03d0*/  IMAD.MOV.U32 R0, RZ, RZ, 0x1 ;  /* 0x00000001ff007424 */ /* 0x000fd800078e00ff */
[----:B------:R-:W-:Y:S05]  /*03e0*/  @!P0 BREAK.RELIABLE B1 ;  /* 0x0000000000018942 */ /* 0x000fea0003800100 */
[----:B------:R-:W-:Y:S05]  /*03f0*/  @!P0 BRA `(.L_x_123) ;  /* 0x0000000000148947 */ /* 0x000fea0003800000 */
.L_x_119:
[----:B------:R-:W-:Y:S05]  /*0400*/  BSYNC.RELIABLE B1 ;  /* 0x0000000000017941 */ /* 0x000fea0003800100 */
.L_x_118:
[----:B------:R-:W-:-:S04]  /*0410*/  IADD3 R9, PT, PT, R9, 0x1, RZ ;  /* 0x0000000109097810 */ /* 0x000fc80007ffe0ff */
[----:B------:R-:W-:-:S13]  /*0420*/  ISETP.NE.AND P0, PT, R9, UR10, PT ;  /* 0x0000000a09007c0c */ /* 0x000fda000bf05270 */
[----:B------:R-:W-:Y:S05]  /*0430*/  @P0 BRA `(.L_x_124) ;  /* 0xfffffffc00500947 */ /* 0x000fea000383ffff */
[----:B------:R-:W-:-:S07]  /*0440*/  PRMT R0, RZ, 0x7610, R0 ;  /* 0x00007610ff007816 */ /* 0x000fce0000000000 */
.L_x_123:
[----:B------:R-:W-:Y:S05]  /*0450*/  BSYNC.RECONVERGENT B0 ;  /* 0x0000000000007941 */ /* 0x000fea0003800200 */
.L_x_117:
[----:B------:R-:W1:Y:S02]  /*0460*/  LDCU.64 UR8, c[0x0][0x388] ;  /* 0x00007100ff0877ac */ /* 0x000e640008000a00 */
[----:B-1----:R-:W-:-:S04]  /*0470*/  IADD3 R2, P0, PT, R8, UR8, RZ ;  /* 0x0000000808027c10 */ /* 0x002fc8000ff1e0ff */
[----:B------:R-:W-:-:S05]  /*0480*/  LEA.HI.X.SX32 R3, R8, UR9, 0x1, P0 ;  /* 0x0000000908037c11 */ /* 0x000fca00080f0eff */
[----:B------:R-:W-:Y:S01]  /*0490*/  STG.E.U8 desc[UR4][R2.64], R0 ;  /* 0x0000000002007986 */ /* 0x000fe2000c101104 */
[----:B------:R-:W-:Y:S05]  /*04a0*/  EXIT ;  /* 0x000000000000794d */ /* 0x000fea0003800000 */
.L_x_116:
[----:B------:R-:W0:Y:S02]  /*04b0*/  LDCU.64 UR8, c[0x0][0x388] ;  /* 0x00007100ff0877ac */ /* 0x000e240008000a00 */
[----:B0-----:R-:W-:-:S04]  /*04c0*/  IADD3 R2, P0, PT, R8, UR8, RZ ;  /* 0x0000000808027c10 */ /* 0x001fc8000ff1e0ff */
[----:B------:R-:W-:-:S05]  /*04d0*/  LEA.HI.X.SX32 R3, R8, UR9, 0x1, P0 ;  /* 0x0000000908037c11 */ /* 0x000fca00080f0eff */
[----:B------:R-:W-:Y:S01]  /*04e0*/  STG.E.U8 desc[UR4][R2.64], RZ ;  /* 0x000000ff02007986 */ /* 0x000fe2000c101104 */
[----:B------:R-:W-:Y:S05]  /*04f0*/  EXIT ;  /* 0x000000000000794d */ /* 0x000fea0003800000 */
        .weak           $__internal_2_$__cuda_sm20_sqrt_rn_f32_slowpath
        .type           $__internal_2_$__cuda_sm20_sqrt_rn_f32_slowpath,@function
        .size           $__internal_2_$__cuda_sm20_sqrt_rn_f32_slowpath,(.L_x_239 - $__internal_2_$__cuda_sm20_sqrt_rn_f32_slowpath)
$__internal_2_$__cuda_sm20_sqrt_rn_f32_slowpath:
[----:B------:R-:W-:-:S13]  /*0500*/  LOP3.LUT P0, RZ, R11, 0x7fffffff, RZ, 0xc0, !PT ;  /* 0x7fffffff0bff7812 */ /* 0x000fda000780c0ff */
[----:B------:R-:W-:Y:S01]  /*0510*/  @!P0 IMAD.MOV.U32 R10, RZ, RZ, R11 ;  /* 0x000000ffff0a8224 */ /* 0x000fe200078e000b */
[----:B------:R-:W-:Y:S06]  /*0520*/  @!P0 BRA `(.L_x_125) ;  /* 0x0000000000448947 */ /* 0x000fec0003800000 */
[----:B------:R-:W-:Y:S02]  /*0530*/  FSETP.GEU.FTZ.AND P0, PT, R11, RZ, PT ;  /* 0x000000ff0b00720b */ /* 0x000fe40003f1e000 */
[----:B------:R-:W-:-:S11]  /*0540*/  MOV R0, R11 ;  /* 0x0000000b00007202 */ /* 0x000fd60000000f00 */
[----:B------:R-:W-:Y:S01]  /*0550*/  @!P0 IMAD.MOV.U32 R10, RZ, RZ, 0x7fffffff ;  /* 0x7fffffffff0a8424 */ /* 0x000fe200078e00ff */
        /* <DEDUP_REMOVED lines=8> */
[----:B------:R-:W-:Y:S01]  /*05e0*/  @P0 FMUL.FTZ R15, R10, 0.5 ;  /* 0x3f0000000a0f0820 */ /* 0x000fe20000410000 */
[----:B------:R-:W-:Y:S02]  /*05f0*/  @!P0 MOV R10, R0 ;  /* 0x00000000000a8202 */ /* 0x000fe40000000f00 */
[----:B------:R-:W-:-:S04]  /*0600*/  @P0 FADD.FTZ R13, -R14, -RZ ;  /* 0x800000ff0e0d0221 */ /* 0x000fc80000010100 */
[----:B------:R-:W-:-:S04]  /*0610*/  @P0 FFMA R13, R14, R13, R11 ;  /* 0x0000000d0e0d0223 */ /* 0x000fc8000000000b */
[----:B------:R-:W-:-:S04]  /*0620*/  @P0 FFMA R13, R13, R15, R14 ;  /* 0x0000000f0d0d0223 */ /* 0x000fc8000000000e */
[----:B------:R-:W-:-:S07]  /*0630*/  @P0 FMUL.FTZ R10, R13, 2.3283064365386962891e-10 ;  /* 0x2f8000000d0a0820 */ /* 0x000fce0000410000 */
.L_x_125:
[----:B------:R-:W-:Y:S01]  /*0640*/  IMAD.MOV.U32 R0, RZ, RZ, R10 ;  /* 0x000000ffff007224 */ /* 0x000fe200078e000a */
[----:B------:R-:W-:Y:S01]  /*0650*/  MOV R10, R16 ;  /* 0x00000010000a7202 */ /* 0x000fe20000000f00 */
[----:B------:R-:W-:-:S04]  /*0660*/  IMAD.MOV.U32 R11, RZ, RZ, 0x0 ;  /* 0x00000000ff0b7424 */ /* 0x000fc800078e00ff */
[----:B------:R-:W-:Y:S05]  /*0670*/  RET.REL.NODEC R10 `(_ZN16lidar_processing4cuda25ringBasedGroundExtractionEPKNS0_9CudaPointEPbifii) ;  /* 0xfffffff80a607950 */ /* 0x000fea0003c3ffff */
.L_x_126:
        /* <DEDUP_REMOVED lines=16> */
.L_x_239:


//--------------------- .text._ZN16lidar_processing4cuda20classifyGroundPointsEPKNS0_9CudaPointEPbPfiNS0_17PlaneCoefficientsEf --------------------------
	.section	.text._ZN16lidar_processing4cuda20classifyGroundPointsEPKNS0_9CudaPointEPbPfiNS0_17PlaneCoefficientsEf,"ax",@progbits
	.align	128
        .global         _ZN16lidar_processing4cuda20classifyGroundPointsEPKNS0_9CudaPointEPbPfiNS0_17PlaneCoefficientsEf
        .type           _ZN16lidar_processing4cuda20classifyGroundPointsEPKNS0_9CudaPointEPbPfiNS0_17PlaneCoefficientsEf,@function
        .size           _ZN16lidar_processing4cuda20classifyGroundPointsEPKNS0_9CudaPointEPbPfiNS0_17PlaneCoefficientsEf,(.L_x_240 - _ZN16lidar_processing4cuda20classifyGroundPointsEPKNS0_9CudaPointEPbPfiNS0_17PlaneCoefficientsEf)
        .other          _ZN16lidar_processing4cuda20classifyGroundPointsEPKNS0_9CudaPointEPbPfiNS0_17PlaneCoefficientsEf,@"STO_CUDA_ENTRY STV_DEFAULT"
_ZN16lidar_processing4cuda20classifyGroundPointsEPKNS0_9CudaPointEPbPfiNS0_17PlaneCoefficientsEf:
.text._ZN16lidar_processing4cuda20classifyGroundPointsEPKNS0_9CudaPointEPbPfiNS0_17PlaneCoefficientsEf:
        /* <DEDUP_REMOVED lines=11> */
[----:B------:R-:W3:Y:S01]  /*00b0*/  LDC.64 R10, c[0x0][0x3a0] ;  /* 0x0000e800ff0a7b82 */ /* 0x000ee20000000a00 */
[----:B------:R-:W4:Y:S07]  /*00c0*/  LDCU.64 UR8, c[0x0][0x388] ;  /* 0x00007100ff0877ac */ /* 0x000f2e0008000a00 */
[----:B------:R-:W5:Y:S01]  /*00d0*/  LDC.64 R2, c[0x0][0x3a8] ;  /* 0x0000ea00ff027b82 */ /* 0x000f620000000a00 */
[----:B0-----:R-:W-:-:S05]  /*00e0*/  IMAD.WIDE R4, R6, 0x1c, R4 ;  /* 0x0000001c06047825 */ /* 0x001fca00078e0204 */
[----:B-1----:R-:W3:Y:S04]  /*00f0*/  LDG.E R7, desc[UR4][R4.64+0x4] ;  /* 0x0000040404077981 */ /* 0x002ee8000c1e1900 */
[----:B------:R-:W2:Y:S04]  /*0100*/  LDG.E R0, desc[UR4][R4.64] ;  /* 0x0000000404007981 */ /* 0x000ea8000c1e1900 */
[----:B------:R-:W2:Y:S01]  /*0110*/  LDG.E R9, desc[UR4][R4.64+0x8] ;  /* 0x0000080404097981 */ /* 0x000ea2000c1e1900 */
[----:B----4-:R-:W-:Y:S01]  /*0120*/  IADD3 R8, P1, PT, R6, UR8, RZ ;  /* 0x0000000806087c10 */ /* 0x010fe2000ff3e0ff */
[----:B------:R-:W-:Y:S01]  /*0130*/  BSSY.RECONVERGENT B0, `(.L_x_127) ;  /* 0x0000015000007945 */ /* 0x000fe20003800200 */
[----:B---3--:R-:W-:-:S02]  /*0140*/  FMUL R7, R7, R10 ;  /* 0x0000000a07077220 */ /* 0x008fc40000400000 */
[----:B-----5:R-:W0:Y:S02]  /*0150*/  MUFU.RCP R10, R3 ;  /* 0x00000003000a7308 */ /* 0x020e240000001000 */
[----:B--2---:R-:W-:-:S04]  /*0160*/  FFMA R0, R0, UR6, R7 ;  /* 0x0000000600007c23 */ /* 0x004fc80008000007 */
[----:B------:R-:W-:-:S04]  /*0170*/  FFMA R9, R9, R11, R0 ;  /* 0x0000000b09097223 */ /* 0x000fc80000000000 */
[----:B------:R-:W-:Y:S01]  /*0180*/  FADD R0, R9, R2 ;  /* 0x0000000209007221 */ /* 0x000fe20000000000 */
[----:B------:R-:W-:-:S04]  /*0190*/  LEA.HI.X.SX32 R9, R6, UR9, 0x1, P1 ;  /* 0x0000000906097c11 */ /* 0x000fc800088f0eff */
[-C--:B------:R-:W-:Y:S01]  /*01a0*/  FSETP.GEU.AND P0, PT, |R0|, R3.reuse, PT ;  /* 0x000000030000720b */ /* 0x080fe20003f0e200 */
[----:B0-----:R-:W-:-:S03]  /*01b0*/  FFMA R11, R10, -R3, 1 ;  /* 0x3f8000000a0b7423 */ /* 0x001fc60000000803 */
[----:B------:R-:W-:Y:S01]  /*01c0*/  SEL R7, RZ, 0x1, P0 ;  /* 0x00000001ff077807 */ /* 0x000fe20000000000 */
[----:B------:R-:W-:-:S04]  /*01d0*/  FFMA R11, R10, R11, R10 ;  /* 0x0000000b0a0b7223 */ /* 0x000fc8000000000a */
[----:B------:R0:W-:Y:S01]  /*01e0*/  STG.E.U8 desc[UR4][R8.64], R7 ;  /* 0x0000000708007986 */ /* 0x0001e2000c101104 */
[----:B------:R-:W-:Y:S02]  /*01f0*/  FFMA R2, -|R0|, R11, RZ ;  /* 0x0000000b00027223 */ /* 0x000fe400000003ff */
[----:B------:R-:W1:Y:S02]  /*0200*/  FCHK P0, -|R0|, R3 ;  /* 0x0000000300007302 */ /* 0x000e640000000300 */
[----:B------:R-:W-:-:S04]  /*0210*/  FFMA R10, R2, -R3, -|R0| ;  /* 0x80000003020a7223 */ /* 0x000fc80000000c00 */
[----:B------:R-:W-:Y:S01]  /*0220*/  FFMA R2, R11, R10, R2 ;  /* 0x0000000a0b027223 */ /* 0x000fe20000000002 */
[----:B01----:R-:W-:Y:S06]  /*0230*/  @!P0 BRA `(.L_x_128) ;  /* 0x0000000000108947 */ /* 0x003fec0003800000 */
[----:B------:R-:W-:Y:S01]  /*0240*/  FADD R0, -|R0|, -RZ ;  /* 0x800000ff00007221 */ /* 0x000fe20000000300 */
[----:B------:R-:W-:-:S07]  /*0250*/  MOV R2, 0x270 ;  /* 0x0000027000027802 */ /* 0x000fce0000000f00 */
[----:B------:R-:W-:Y:S05]  /*0260*/  CALL.REL.NOINC `($__internal_3_$__cuda_sm3x_div_rn_noftz_f32_slowpath) ;  /* 0x00000000005c7944 */ /* 0x000fea0003c00000 */
[----:B------:R-:W-:-:S07]  /*0270*/  IMAD.MOV.U32 R2, RZ, RZ, R0 ;  /* 0x000000ffff027224 */ /* 0x000fce00078e0000 */
.L_x_128:
[----:B------:R-:W-:Y:S05]  /*0280*/  BSYNC.RECONVERGENT B0 ;  /* 0x0000000000007941 */ /* 0x000fea0003800200 */
.L_x_127:
[----:B------:R0:W2:Y:S01]  /*0290*/  LDG.E R4, desc[UR4][R4.64+0x8] ;  /* 0x0000080404047981 */ /* 0x0000a2000c1e1900 */
[----:B------:R-:W-:Y:S01]  /*02a0*/  IMAD.MOV.U32 R3, RZ, RZ, 0x3bbb989d ;  /* 0x3bbb989dff037424 */ /* 0x000fe200078e00ff */
[----:B------:R-:W1:Y:S01]  /*02b0*/  LDCU UR6, c[0x0][0x3a4] ;  /* 0x00007480ff0677ac */ /* 0x000e620008000800 */
[----:B------:R-:W-:Y:S02]  /*02c0*/  IMAD.MOV.U32 R7, RZ, RZ, 0x437c0000 ;  /* 0x437c0000ff077424 */ /* 0x000fe400078e00ff */
[----:B------:R-:W-:-:S04]  /*02d0*/  FFMA.SAT R0, R2, R3, 0.5 ;  /* 0x3f00000002007423 */ /* 0x000fc80000002003 */
[----:B------:R-:W-:-:S04]  /*02e0*/  FFMA.RM R0, R0, R7, 12582913 ;  /* 0x4b40000100007423 */ /* 0x000fc80000004007 */
[C---:B------:R-:W-:Y:S01]  /*02f0*/  FADD R3, R0.reuse, -12583039 ;  /* 0xcb40007f00037421 */ /* 0x040fe20000000000 */
[----:B------:R-:W-:-:S03]  /*0300*/  IMAD.SHL.U32 R0, R0, 0x800000, RZ ;  /* 0x0080000000007824 */ /* 0x000fc600078e00ff */
[----:B------:R-:W-:-:S04]  /*0310*/  FFMA R3, R2, 1.4426950216293334961, -R3 ;  /* 0x3fb8aa3b02037823 */ /* 0x000fc80000000803 */
[----:B------:R-:W-:Y:S02]  /*0320*/  FFMA R8, R2, 1.925963033500011079e-08, R3 ;  /* 0x32a5706002087823 */ /* 0x000fe40000000003 */
[----:B------:R-:W3:Y:S02]  /*0330*/  LDC.64 R2, c[0x0][0x390] ;  /* 0x0000e400ff027b82 */ /* 0x000ee40000000a00 */
[----:B------:R-:W4:Y:S02]  /*0340*/  MUFU.EX2 R7, R8 ;  /* 0x0000000800077308 */ /* 0x000f240000000800 */
[----:B----4-:R-:W-:-:S04]  /*0350*/  FMUL R0, R0, R7 ;  /* 0x0000000700007220 */ /* 0x010fc80000400000 */
[----:B0-----:R-:W-:Y:S01]  /*0360*/  FMUL R5, R0, 0.5 ;  /* 0x3f00000000057820 */ /* 0x001fe20000400000 */
[----:B---3--:R-:W-:Y:S01]  /*0370*/  IMAD.WIDE R6, R6, 0x4, R2 ;  /* 0x0000000406067825 */ /* 0x008fe200078e0202 */
[C---:B--2---:R-:W-:Y:S02]  /*0380*/  FSETP.GEU.AND P1, PT, R4.reuse, -2.5, PT ;  /* 0xc02000000400780b */ /* 0x044fe40003f2e000 */
[----:B------:R-:W-:-:S11]  /*0390*/  FSETP.GT.AND P0, PT, R4, 0.5, PT ;  /* 0x3f0000000400780b */ /* 0x000fd60003f04000 */
[----:B------:R-:W-:-:S05]  /*03a0*/  @P1 FSEL R5, R5, R0, P0 ;  /* 0x0000000005051208 */ /* 0x000fca0000000000 */
[----:B-1----:R-:W-:-:S05]  /*03b0*/  FMUL.SAT R5, R5, |UR6| ;  /* 0x4000000605057c20 */ /* 0x002fca0008402000 */
[----:B------:R-:W-:Y:S01]  /*03c0*/  STG.E desc[UR4][R6.64], R5 ;  /* 0x0000000506007986 */ /* 0x000fe2000c101904 */
[----:B------:R-:W-:Y:S05]  /*03d0*/  EXIT ;  /* 0x000000000000794d */ /* 0x000fea0003800000 */
        .weak           $__internal_3_$__cuda_sm3x_div_rn_noftz_f32_slowpath
        .type           $__internal_3_$__cuda_sm3x_div_rn_noftz_f32_slowpath,@function
        .size           $__internal_3_$__cuda_sm3x_div_rn_noftz_f32_slowpath,(.L_x_240 - $__internal_3_$__cuda_sm3x_div_rn_noftz_f32_slowpath)
$__internal_3_$__cuda_sm3x_div_rn_noftz_f32_slowpath:
[----:B------:R-:W0:Y:S01]  /*03e0*/  LDC R3, c[0x0][0x3ac] ;  /* 0x0000eb00ff037b82 */ /* 0x000e220000000800 */
[----:B------:R-:W-:Y:S01]  /*03f0*/  SHF.R.U32.HI R7, RZ, 0x17, R0 ;  /* 0x00000017ff077819 */ /* 0x000fe20000011600 */
[----:B------:R-:W1:Y:S01]  /*0400*/  LDCU UR6, c[0x0][0x3ac] ;  /* 0x00007580ff0677ac */ /* 0x000e620008000800 */
[----:B------:R-:W-:Y:S02]  /*0410*/  BSSY.RECONVERGENT B1, `(.L_x_129) ;  /* 0x0000063000017945 */ /* 0x000fe40003800200 */
[----:B------:R-:W-:-:S05]  /*0420*/  LOP3.LUT R7, R7, 0xff, RZ, 0xc0, !PT ;  /* 0x000000ff07077812 */ /* 0x000fca00078ec0ff */
[----:B------:R-:W-:Y:S02]  /*0430*/  VIADD R11, R7, 0xffffffff ;  /* 0xffffffff070b7836 */ /* 0x000fe40000000000 */
[----:B-1----:R-:W-:Y:S01]  /*0440*/  IMAD.U32 R9, RZ, RZ, UR6 ;  /* 0x00000006ff097e24 */ /* 0x002fe2000f8e00ff */
[----:B0-----:R-:W-:-:S04]  /*0450*/  SHF.R.U32.HI R8, RZ, 0x17, R3 ;  /* 0x00000017ff087819 */ /* 0x001fc80000011603 */
[----:B------:R-:W-:-:S05]  /*0460*/  LOP3.LUT R8, R8, 0xff, RZ, 0xc0, !PT ;  /* 0x000000ff08087812 */ /* 0x000fca00078ec0ff */
[----:B------:R-:W-:-:S05]  /*0470*/  VIADD R12, R8, 0xffffffff ;  /* 0xffffffff080c7836 */ /* 0x000fca0000000000 */
        /* <DEDUP_REMOVED lines=10> */
[C---:B------:R-:W-:Y:S02]  /*0520*/  FSETP.NEU.FTZ.AND P2, PT, |R0|.reuse, +INF , PT ;  /* 0x7f8000000000780b */ /* 0x040fe40003f5d200 */
        /* <DEDUP_REMOVED lines=16> */
.L_x_130:
[----:B------:R-:W-:Y:S01]  /*0630*/  LEA R12, R8, 0xc0800000, 0x17 ;  /* 0xc0800000080c7811 */ /* 0x000fe200078eb8ff */
[----:B------:R-:W-:Y:S01]  /*0640*/  VIADD R7, R7, 0xffffff81 ;  /* 0xffffff8107077836 */ /* 0x000fe20000000000 */
[----:B------:R-:W-:Y:S03]  /*0650*/  BSSY.RECONVERGENT B2, `(.L_x_135) ;  /* 0x0000035000027945 */ /* 0x000fe60003800200 */
[----:B------:R-:W-:Y:S02]  /*0660*/  IMAD.IADD R12, R9, 0x1, -R12 ;  /* 0x00000001090c7824 */ /* 0x000fe400078e0a0c */
[C---:B------:R-:W-:Y:S01]  /*0670*/  IMAD R0, R7.reuse, -0x800000, R0 ;  /* 0xff80000007007824 */ /* 0x040fe200078e0200 */
[----:B------:R-:W-:Y:S01]  /*0680*/  IADD3 R7, PT, PT, R7, 0x7f, -R8 ;  /* 0x0000007f07077810 */ /* 0x000fe20007ffe808 */
[----:B------:R-:W0:Y:S01]  /*0690*/  MUFU.RCP R3, R12 ;  /* 0x0000000c00037308 */ /* 0x000e220000001000 */
[----:B------:R-:W-:-:S03]  /*06a0*/  FADD.FTZ R9, -R12, -RZ ;  /* 0x800000ff0c097221 */ /* 0x000fc60000010100 */
[----:B------:R-:W-:Y:S02]  /*06b0*/  IMAD.IADD R7, R7, 0x1, R10 ;  /* 0x0000000107077824 */ /* 0x000fe400078e020a */
[----:B0-----:R-:W-:-:S04]  /*06c0*/  FFMA R14, R3, R9, 1 ;  /* 0x3f800000030e7423 */ /* 0x001fc80000000009 */
        /* <DEDUP_REMOVED lines=25> */
[----:B------:R-:W-:Y:S01]  /*0860*/  ISETP.NE.AND P1, PT, R9, RZ, PT ;  /* 0x000000ff0900720c */ /* 0x000fe20003f25270 */
[----:B------:R-:W-:Y:S01]  /*0870*/  IMAD.MOV R9, RZ, RZ, -R9 ;  /* 0x000000ffff097224 */ /* 0x000fe200078e0a09 */
        /* <DEDUP_REMOVED lines=14> */
.L_x_137:
[----:B------:R-:W-:-:S04]  /*0960*/  LOP3.LUT R0, R0, 0x80000000, RZ, 0xc0, !PT ;  /* 0x8000000000007812 */ /* 0x000fc800078ec0ff */
[----:B------:R-:W-:Y:S01]  /*0970*/  LOP3.LUT R0, R0, 0x7f800000, RZ, 0xfc, !PT ;  /* 0x7f80000000007812 */ /* 0x000fe200078efcff */
[----:B------:R-:W-:Y:S06]  /*0980*/  BRA `(.L_x_138) ;  /* 0x0000000000047947 */ /* 0x000fec0003800000 */
.L_x_136:
[----:B------:R-:W-:-:S07]  /*0990*/  IMAD R0, R7, 0x800000, R0 ;  /* 0x0080000007007824 */ /* 0x000fce00078e0200 */
.L_x_138:
[----:B------:R-:W-:Y:S05]  /*09a0*/  BSYNC.RECONVERGENT B2 ;  /* 0x0000000000027941 */ /* 0x000fea0003800200 */
.L_x_135:
[----:B------:R-:W-:Y:S05]  /*09b0*/  BRA `(.L_x_139) ;  /* 0x0000000000207947 */ /* 0x000fea0003800000 */
.L_x_134:
[----:B------:R-:W-:-:S04]  /*09c0*/  LOP3.LUT R0, R9, 0x80000000, R0, 0x48, !PT ;  /* 0x8000000009007812 */ /* 0x000fc800078e4800 */
[----:B------:R-:W-:Y:S01]  /*09d0*/  LOP3.LUT R0, R0, 0x7f800000, RZ, 0xfc, !PT ;  /* 0x7f80000000007812 */ /* 0x000fe200078efcff */
[----:B------:R-:W-:Y:S06]  /*09e0*/  BRA `(.L_x_139) ;  /* 0x0000000000147947 */ /* 0x000fec0003800000 */
.L_x_133:
[----:B------:R-:W-:Y:S01]  /*09f0*/  LOP3.LUT R0, R9, 0x80000000, R0, 0x48, !PT ;  /* 0x8000000009007812 */ /* 0x000fe200078e4800 */
[----:B------:R-:W-:Y:S06]  /*0a00*/  BRA `(.L_x_139) ;  /* 0x00000000000c7947 */ /* 0x000fec0003800000 */
.L_x_132:
[----:B------:R-:W0:Y:S01]  /*0a10*/  MUFU.RSQ R0, -QNAN ;  /* 0xffc0000000007908 */ /* 0x000e220000001400 */
[----:B------:R-:W-:Y:S05]  /*0a20*/  BRA `(.L_x_139) ;  /* 0x0000000000047947 */ /* 0x000fea0003800000 */
.L_x_131:
[----:B------:R-:W-:-:S07]  /*0a30*/  FADD.FTZ R0, R0, R3 ;  /* 0x0000000300007221 */ /* 0x000fce0000010000 */
.L_x_139:
[----:B------:R-:W-:Y:S05]  /*0a40*/  BSYNC.RECONVERGENT B1 ;  /* 0x0000000000017941 */ /* 0x000fea0003800200 */
.L_x_129:
[----:B------:R-:W-:-:S04]  /*0a50*/  IMAD.MOV.U32 R3, RZ, RZ, 0x0 ;  /* 0x00000000ff037424 */ /* 0x000fc800078e00ff */
[----:B0-----:R-:W-:Y:S05]  /*0a60*/  RET.REL.NODEC R2 `(_ZN16lidar_processing4cuda20classifyGroundPointsEPKNS0_9CudaPointEPbPfiNS0_17PlaneCoefficientsEf) ;  /* 0xfffffff402647950 */ /* 0x001fea0003c3ffff */
.L_x_140:
        /* <DEDUP_REMOVED lines=9> */
.L_x_240:


//--------------------- .text._ZN16lidar_processing4cuda17ransacPlaneKernelEPKNS0_9CudaPointEiPNS0_17PlaneCoefficientsEPfifP17curandStateXORWOW --------------------------
	.section	.text._ZN16lidar_processing4cuda17ransacPlaneKernelEPKNS0_9CudaPointEiPNS0_17PlaneCoefficientsEPfifP17curandStateXORWOW,"ax",@progbits
	.align	128
        .global         _ZN16lidar_processing4cuda17ransacPlaneKernelEPKNS0_9CudaPointEiPNS0_17PlaneCoefficientsEPfifP17curandStateXORWOW
        .type           _ZN16lidar_processing4cuda17ransacPlaneKernelEPKNS0_9CudaPointEiPNS0_17PlaneCoefficientsEPfifP17curandStateXORWOW,@function
        .size           _ZN16lidar_processing4cuda17ransacPlaneKernelEPKNS0_9CudaPointEiPNS0_17PlaneCoefficientsEPfifP17curandStateXORWOW,(.L_x_242 - _ZN16lidar_processing4cuda17ransacPlaneKernelEPKNS0_9CudaPointEiPNS0_17PlaneCoefficientsEPfifP17curandStateXORWOW)
        .other          _ZN16lidar_processing4cuda17ransacPlaneKernelEPKNS0_9CudaPointEiPNS0_17PlaneCoefficientsEPfifP17curandStateXORWOW,@"STO_CUDA_ENTRY STV_DEFAULT"
_ZN16lidar_processing4cuda17ransacPlaneKernelEPKNS0_9CudaPointEiPNS0_17PlaneCoefficientsEPfifP17curandStateXORWOW:
.text._ZN16lidar_processing4cuda17ransacPlaneKernelEPKNS0_9CudaPointEiPNS0_17PlaneCoefficientsEPfifP17curandStateXORWOW:
[----:B------:R-:W-:Y:S01]  /*0000*/  LDC R1, c[0x0][0x37c] ;  /* 0x0000df00ff017b82 */ /* 0x000fe20000000800 */
[----:B------:R-:W0:Y:S07]  /*0010*/  S2R R9, SR_TID.X ;  /* 0x0000000000097919 */ /* 0x000e2e0000002100 */
[----:B------:R-:W1:Y:S01]  /*0020*/  S2UR UR4, SR_CTAID.X ;  /* 0x00000000000479c3 */ /* 0x000e620000002500 */
[----:B------:R-:W2:Y:S01]  /*0030*/  LDCU UR8, c[0x0][0x3a0] ;  /* 0x00007400ff0877ac */ /* 0x000ea20008000800 */
[----:B------:R-:W-:Y:S01]  /*0040*/  BSSY.RECONVERGENT B0, `(.L_x_141) ;  /* 0x00002e6000007945 */ /* 0x000fe20003800200 */
[----:B------:R-:W-:Y:S01]  /*0050*/  HFMA2 R8, -RZ, RZ, 0, 0 ;  /* 0x00000000ff087431 */ /* 0x000fe200000001ff */
[----:B------:R-:W-:Y:S01]  /*0060*/  CS2R R12, SRZ ;  /* 0x00000000000c7805 */ /* 0x000fe2000001ff00 */
[----:B------:R-:W3:Y:S01]  /*0070*/  LDCU.64 UR6, c[0x0][0x358] ;  /* 0x00006b00ff0677ac */ /* 0x000ee20008000a00 */
[----:B------:R-:W-:-:S02]  /*0080*/  CS2R R14, SRZ ;  /* 0x00000000000e7805 */ /* 0x000fc4000001ff00 */
[----:B------:R-:W1:Y:S01]  /*0090*/  LDC R2, c[0x0][0x360] ;  /* 0x0000d800ff027b82 */ /* 0x000e620000000800 */
[----:B------:R-:W4:Y:S01]  /*00a0*/  LDCU UR5, c[0x0][0x370] ;  /* 0x00006e00ff0577ac */ /* 0x000f220008000800 */
[----:B0-----:R-:W-:Y:S01]  /*00b0*/  ISETP.NE.AND P0, PT, R9, RZ, PT ;  /* 0x000000ff0900720c */ /* 0x001fe20003f05270 */
[C---:B-1----:R-:W-:Y:S02]  /*00c0*/  IMAD R10, R2.reuse, UR4, R9 ;  /* 0x00000004020a7c24 */ /* 0x042fe4000f8e0209 */
[----:B----4-:R-:W-:-:S10]  /*00d0*/  IMAD R7, R2, UR5, RZ ;  /* 0x0000000502077c24 */ /* 0x010fd4000f8e02ff */
[----:B------:R-:W0:Y:S01]  /*00e0*/  @!P0 S2R R3, SR_CgaCtaId ;  /* 0x0000000000038919 */ /* 0x000e220000008800 */
[----:B------:R-:W-:-:S04]  /*00f0*/  @!P0 MOV R0, 0x400 ;  /* 0x0000040000008802 */ /* 0x000fc80000000f00 */
[----:B0-----:R-:W-:-:S05]  /*0100*/  @!P0 LEA R0, R3, R0, 0x18 ;  /* 0x0000000003008211 */ /* 0x001fca00078ec0ff */
[----:B------:R0:W-:Y:S01]  /*0110*/  @!P0 STS [R0+0x10], RZ ;  /* 0x000010ff00008388 */ /* 0x0001e20000000800 */
[----:B------:R-:W-:Y:S01]  /*0120*/  BAR.SYNC.DEFER_BLOCKING 0x0 ;  /* 0x0000000000007b1d */ /* 0x000fe20000010000 */
[----:B--2---:R-:W-:-:S13]  /*0130*/  ISETP.GE.AND P0, PT, R10, UR8, PT ;  /* 0x000000080a007c0c */ /* 0x004fda000bf06270 */
[----:B0--3--:R-:W-:Y:S05]  /*0140*/  @P0 BRA `(.L_x_142) ;  /* 0x0000002c00540947 */ /* 0x009fea0003800000 */
[----:B------:R-:W0:Y:S08]  /*0150*/  LDC.64 R50, c[0x0][0x3a8] ;  /* 0x0000ea00ff327b82 */ /* 0x000e300000000a00 */
[----:B------:R-:W1:Y:S01]  /*0160*/  LDC R37, c[0x0][0x388] ;  /* 0x0000e200ff257b82 */ /* 0x000e620000000800 */
[----:B0-----:R-:W-:-:S05]  /*0170*/  IMAD.WIDE R50, R10, 0x30, R50 ;  /* 0x000000300a327825 */ /* 0x001fca00078e0232 */
[----:B------:R0:W5:Y:S04]  /*0180*/  LDG.E R6, desc[UR6][R50.64+0x20] ;  /* 0x0000200632067981 */ /* 0x000168000c1e1900 */
[----:B------:R0:W5:Y:S04]  /*0190*/  LDG.E.64 R48, desc[UR6][R50.64+0x28] ;  /* 0x0000280632307981 */ /* 0x000168000c1e1b00 */
[----:B------:R0:W5:Y:S04]  /*01a0*/  LDG.E.64 R28, desc[UR6][R50.64] ;  /* 0x00000006321c7981 */ /* 0x000168000c1e1b00 */
[----:B------:R0:W5:Y:S04]  /*01b0*/  LDG.E.64 R26, desc[UR6][R50.64+0x8] ;  /* 0x00000806321a7981 */ /* 0x000168000c1e1b00 */
[----:B------:R0:W5:Y:S04]  /*01c0*/  LDG.E.64 R24, desc[UR6][R50.64+0x10] ;  /* 0x0000100632187981 */ /* 0x000168000c1e1b00 */
[----:B------:R0:W5:Y:S01]  /*01d0*/  LDG.E.64 R22, desc[UR6][R50.64+0x18] ;  /* 0x0000180632167981 */ /* 0x000162000c1e1b00 */
[----:B-1----:R-:W-:-:S02]  /*01e0*/  ISETP.GT.AND P0, PT, R37, RZ, PT ;  /* 0x000000ff2500720c */ /* 0x002fc40003f04270 */
[----:B------:R-:W-:-:S11]  /*01f0*/  I2FP.F32.S32 R4, R37 ;  /* 0x0000002500047245 */ /* 0x000fd60000201400 */
[----:B0-----:R-:W-:Y:S05]  /*0200*/  @P0 BRA `(.L_x_143) ;  /* 0x0000000c00f80947 */ /* 0x001fea0003800000 */
[----:B------:R-:W0:Y:S01]  /*0210*/  MUFU.RCP R3, R4 ;  /* 0x0000000400037308 */ /* 0x000e220000001000 */
[----:B------:R-:W-:-:S07]  /*0220*/  IMAD.MOV.U32 R8, RZ, RZ, RZ ;  /* 0x000000ffff087224 */ /* 0x000fce00078e00ff */
[----:B------:R-:W1:Y:S01]  /*0230*/  FCHK P0, RZ, R4 ;  /* 0x00000004ff007302 */ /* 0x000e620000000000 */
[----:B0-----:R-:W-:-:S04]  /*0240*/  FFMA R0, -R4, R3, 1 ;  /* 0x3f80000004007423 */ /* 0x001fc80000000103 */
[----:B------:R-:W-:-:S04]  /*0250*/  FFMA R0, R3, R0, R3 ;  /* 0x0000000003007223 */ /* 0x000fc80000000003 */
[----:B------:R-:W-:-:S04]  /*0260*/  FFMA R31, RZ, R0, RZ ;  /* 0x00000000ff1f7223 */ /* 0x000fc800000000ff */
[----:B------:R-:W-:-:S04]  /*0270*/  FFMA R2, -R4, R31, RZ ;  /* 0x0000001f04027223 */ /* 0x000fc800000001ff */
[----:B------:R-:W-:Y:S01]  /*0280*/  FFMA R31, R0, R2, R31 ;  /* 0x00000002001f7223 */ /* 0x000fe2000000001f */
[----:B-1----:R-:W-:Y:S06]  /*0290*/  @!P0 BRA `(.L_x_144) ;  /* 0x0000000000148947 */ /* 0x002fec0003800000 */
[----:B------:R-:W-:Y:S01]  /*02a0*/  MOV R5, R4 ;  /* 0x0000000400057202 */ /* 0x000fe20000000f00 */
[----:B------:R-:W-:Y:S01]  /*02b0*/  IMAD.MOV.U32 R0, RZ, RZ, RZ ;  /* 0x000000ffff007224 */ /* 0x000fe200078e00ff */
[----:B------:R-:W-:-:S07]  /*02c0*/  MOV R16, 0x2e0 ;  /* 0x000002e000107802 */ /* 0x000fce0000000f00 */
[----:B-----5:R-:W-:Y:S05]  /*02d0*/  CALL.REL.NOINC `($__internal_5_$__cuda_sm3x_div_rn_noftz_f32_slowpath) ;  /* 0x0000002c00c07944 */ /* 0x020fea0003c00000 */
[----:B------:R-:W-:-:S07]  /*02e0*/  MOV R31, R0 ;  /* 0x00000000001f7202 */ /* 0x000fce0000000f00 */
.L_x_144:
[----:B------:R-:W-:Y:S02]  /*02f0*/  CS2R R14, SRZ ;  /* 0x00000000000e7805 */ /* 0x000fe4000001ff00 */
[----:B------:R-:W-:-:S07]  /*0300*/  CS2R R12, SRZ ;  /* 0x00000000000c7805 */ /* 0x000fce000001ff00 */
.L_x_163:
[----:B0-----:R-:W0:Y:S01]  /*0310*/  LDC R0, c[0x0][0x388] ;  /* 0x0000e200ff007b82 */ /* 0x001e220000000800 */
[----:B-----5:R-:W-:Y:S01]  /*0320*/  SHF.R.U32.HI R2, RZ, 0x2, R29 ;  /* 0x00000002ff027819 */ /* 0x020fe2000001161d */
[----:B------:R-:W-:Y:S01]  /*0330*/  BSSY.RECONVERGENT B1, `(.L_x_145) ;  /* 0x0000057000017945 */ /* 0x000fe20003800200 */
[----:B------:R-:W-:Y:S02]  /*0340*/  SHF.L.U32 R4, R25, 0x4, RZ ;  /* 0x0000000419047819 */ /* 0x000fe400000006ff */
[----:B------:R-:W-:Y:S02]  /*0350*/  LOP3.LUT R2, R2, R29, RZ, 0x3c, !PT ;  /* 0x0000001d02027212 */ /* 0x000fe400078e3cff */
[----:B------:R-:W-:Y:S02]  /*0360*/  SHF.R.U32.HI R17, RZ, 0x2, R26 ;  /* 0x00000002ff117819 */ /* 0x000fe4000001161a */
[----:B------:R-:W-:Y:S01]  /*0370*/  SHF.R.U32.HI R16, RZ, 0x2, R27 ;  /* 0x00000002ff107819 */ /* 0x000fe2000001161b */
[----:B------:R-:W-:Y:S01]  /*0380*/  IMAD.SHL.U32 R5, R2, 0x2, RZ ;  /* 0x0000000202057824 */ /* 0x000fe200078e00ff */
[----:B------:R-:W-:-:S02]  /*0390*/  LOP3.LUT R17, R17, R26, RZ, 0x3c, !PT ;  /* 0x0000001a11117212 */ /* 0x000fc400078e3cff */
[----:B------:R-:W-:Y:S02]  /*03a0*/  LOP3.LUT R16, R16, R27, RZ, 0x3c, !PT ;  /* 0x0000001b10107212 */ /* 0x000fe400078e3cff */
[----:B------:R-:W-:Y:S01]  /*03b0*/  LOP3.LUT R5, R25, R4, R5, 0x96, !PT ;  /* 0x0000000419057212 */ /* 0x000fe200078e9605 */
[----:B------:R-:W-:Y:S01]  /*03c0*/  IMAD.SHL.U32 R4, R17, 0x2, RZ ;  /* 0x0000000211047824 */ /* 0x000fe200078e00ff */
[----:B------:R-:W-:Y:S02]  /*03d0*/  IADD3 R32, PT, PT, R28, 0x10974f, RZ ;  /* 0x0010974f1c207810 */ /* 0x000fe40007ffe0ff */
[----:B------:R-:W-:Y:S01]  /*03e0*/  LOP3.LUT R19, R5, R2, RZ, 0x3c, !PT ;  /* 0x0000000205137212 */ /* 0x000fe200078e3cff */
[----:B------:R-:W-:Y:S01]  /*03f0*/  IMAD.SHL.U32 R5, R16, 0x2, RZ ;  /* 0x0000000210057824 */ /* 0x000fe200078e00ff */
[----:B------:R-:W-:Y:S02]  /*0400*/  MOV R18, R25 ;  /* 0x0000001900127202 */ /* 0x000fe40000000f00 */
[----:B------:R-:W-:Y:S01]  /*0410*/  SHF.L.U32 R2, R19, 0x4, RZ ;  /* 0x0000000413027819 */ /* 0x000fe200000006ff */
[----:B0-----:R-:W0:Y:S01]  /*0420*/  I2F.U32.RP R11, R0 ;  /* 0x00000000000b7306 */ /* 0x001e220000209000 */
[----:B------:R-:W-:-:S02]  /*0430*/  LOP3.LUT R30, RZ, R0, RZ, 0x33, !PT ;  /* 0x00000000ff1e7212 */ /* 0x000fc400078e33ff */
[----:B------:R-:W-:-:S04]  /*0440*/  LOP3.LUT R2, R17, R4, R2, 0x96, !PT ;  /* 0x0000000411027212 */ /* 0x000fc800078e9602 */
[----:B------:R-:W-:Y:S01]  /*0450*/  LOP3.LUT R20, R2, R19, RZ, 0x3c, !PT ;  /* 0x0000001302147212 */ /* 0x000fe200078e3cff */
[----:B------:R-:W-:-:S03]  /*0460*/  HFMA2 R2, -RZ, RZ, 0, 0 ;  /* 0x00000000ff027431 */ /* 0x000fc600000001ff */
[----:B------:R-:W-:Y:S01]  /*0470*/  IADD3 R4, PT, PT, R28, 0xb0f8a, R20 ;  /* 0x000b0f8a1c047810 */ /* 0x000fe20007ffe014 */
[----:B0-----:R-:W0:Y:S02]  /*0480*/  MUFU.RCP R11, R11 ;  /* 0x0000000b000b7308 */ /* 0x001e240000001000 */
[----:B0-----:R-:W-:-:S06]  /*0490*/  VIADD R3, R11, 0xffffffe ;  /* 0x0ffffffe0b037836 */ /* 0x001fcc0000000000 */
[----:B------:R-:W0:Y:S02]  /*04a0*/  F2I.FTZ.U32.TRUNC.NTZ R3, R3 ;  /* 0x0000000300037305 */ /* 0x000e24000021f000 */
[----:B0-----:R-:W-:-:S05]  /*04b0*/  IADD3 R11, PT, PT, RZ, -R3, RZ ;  /* 0x80000003ff0b7210 */ /* 0x001fca0007ffe0ff */
[----:B------:R-:W-:-:S04]  /*04c0*/  IMAD R11, R11, R0, RZ ;  /* 0x000000000b0b7224 */ /* 0x000fc800078e02ff */
[----:B------:R-:W-:Y:S01]  /*04d0*/  IMAD.HI.U32 R11, R3, R11, R2 ;  /* 0x0000000b030b7227 */ /* 0x000fe200078e0002 */
[----:B------:R-:W-:-:S03]  /*04e0*/  IADD3 R2, PT, PT, R28, 0x587c5, R19 ;  /* 0x000587c51c027810 */ /* 0x000fc60007ffe013 */
[----:B------:R-:W-:-:S05]  /*04f0*/  IMAD.SHL.U32 R3, R20, 0x10, RZ ;  /* 0x0000001014037824 */ /* 0x000fca00078e00ff */
[----:B------:R-:W-:Y:S01]  /*0500*/  LOP3.LUT R5, R16, R5, R3, 0x96, !PT ;  /* 0x0000000510057212 */ /* 0x000fe200078e9603 */
[----:B------:R-:W-:-:S03]  /*0510*/  IMAD.HI.U32 R16, R11, R4, RZ ;  /* 0x000000040b107227 */ /* 0x000fc600078e00ff */
[----:B------:R-:W-:Y:S01]  /*0520*/  LOP3.LUT R21, R5, R20, RZ, 0x3c, !PT ;  /* 0x0000001405157212 */ /* 0x000fe200078e3cff */
[----:B------:R-:W-:Y:S01]  /*0530*/  IMAD.HI.U32 R3, R11, R2, RZ ;  /* 0x000000020b037227 */ /* 0x000fe200078e00ff */
[----:B------:R-:W-:-:S03]  /*0540*/  IADD3 R17, PT, PT, -R16, RZ, RZ ;  /* 0x000000ff10117210 */ /* 0x000fc60007ffe1ff */
[----:B------:R-:W-:Y:S02]  /*0550*/  IMAD.MOV R3, RZ, RZ, -R3 ;  /* 0x000000ffff037224 */ /* 0x000fe400078e0a03 */
[----:B------:R-:W-:Y:S02]  /*0560*/  IMAD.IADD R5, R21, 0x1, R32 ;  /* 0x0000000115057824 */ /* 0x000fe400078e0220 */
[C---:B------:R-:W-:Y:S02]  /*0570*/  IMAD R33, R0.reuse, R3, R2 ;  /* 0x0000000300217224 */ /* 0x040fe400078e0202 */
[----:B------:R-:W-:Y:S02]  /*0580*/  IMAD R3, R0, R17, R4 ;  /* 0x0000001100037224 */ /* 0x000fe400078e0204 */
[----:B------:R-:W-:Y:S01]  /*0590*/  IMAD.HI.U32 R2, R11, R5, RZ ;  /* 0x000000050b027227 */ /* 0x000fe200078e00ff */
[-C--:B------:R-:W-:Y:S01]  /*05a0*/  ISETP.GE.U32.AND P0, PT, R33, R0.reuse, PT ;  /* 0x000000002100720c */ /* 0x080fe20003f06070 */
[----:B------:R-:W0:Y:S01]  /*05b0*/  LDC.64 R16, c[0x0][0x380] ;  /* 0x0000e000ff107b82 */ /* 0x000e220000000a00 */
[----:B------:R-:W-:-:S02]  /*05c0*/  ISETP.GE.U32.AND P2, PT, R3, R0, PT ;  /* 0x000000000300720c */ /* 0x000fc40003f46070 */
[----:B------:R-:W-:-:S05]  /*05d0*/  IADD3 R2, PT, PT, -R2, RZ, RZ ;  /* 0x000000ff02027210 */ /* 0x000fca0007ffe1ff */
[----:B------:R-:W-:Y:S02]  /*05e0*/  IMAD R5, R0, R2, R5 ;  /* 0x0000000200057224 */ /* 0x000fe400078e0205 */
[----:B------:R-:W-:Y:S02]  /*05f0*/  IMAD.MOV.U32 R2, RZ, RZ, R32 ;  /* 0x000000ffff027224 */ /* 0x000fe400078e0020 */
[----:B------:R-:W-:Y:S01]  /*0600*/  @P0 IMAD.IADD R33, R33, 0x1, -R0 ;  /* 0x0000000121210824 */ /* 0x000fe200078e0a00 */
[-C--:B------:R-:W-:Y:S02]  /*0610*/  ISETP.GE.U32.AND P1, PT, R5, R0.reuse, PT ;  /* 0x000000000500720c */ /* 0x080fe40003f26070 */
[-C--:B------:R-:W-:Y:S02]  /*0620*/  @P2 IADD3 R3, PT, PT, R3, -R0.reuse, RZ ;  /* 0x8000000003032210 */ /* 0x080fe40007ffe0ff */
[-C--:B------:R-:W-:Y:S02]  /*0630*/  ISETP.GE.U32.AND P2, PT, R33, R0.reuse, PT ;  /* 0x000000002100720c */ /* 0x080fe40003f46070 */
[----:B------:R-:W-:-:S07]  /*0640*/  ISETP.GE.U32.AND P0, PT, R3, R0, PT ;  /* 0x000000000300720c */ /* 0x000fce0003f06070 */
[----:B------:R-:W-:Y:S01]  /*0650*/  @P1 IMAD.IADD R5, R5, 0x1, -R0 ;  /* 0x0000000105051824 */ /* 0x000fe200078e0a00 */
[----:B------:R-:W-:-:S03]  /*0660*/  ISETP.NE.U32.AND P1, PT, R0, RZ, PT ;  /* 0x000000ff0000720c */ /* 0x000fc60003f25070 */
[-C--:B------:R-:W-:Y:S02]  /*0670*/  @P2 IADD3 R33, PT, PT, R33, -R0.reuse, RZ ;  /* 0x8000000021212210 */ /* 0x080fe40007ffe0ff */
[----:B------:R-:W-:Y:S01]  /*0680*/  @P0 IMAD.IADD R3, R3, 0x1, -R0 ;  /* 0x0000000103030824 */ /* 0x000fe200078e0a00 */
[----:B------:R-:W-:Y:S02]  /*0690*/  ISETP.GE.U32.AND P3, PT, R5, R0, PT ;  /* 0x000000000500720c */ /* 0x000fe40003f66070 */
[C---:B------:R-:W-:Y:S02]  /*06a0*/  SEL R33, R30.reuse, R33, !P1 ;  /* 0x000000211e217207 */ /* 0x040fe40004800000 */
[----:B------:R-:W-:Y:S02]  /*06b0*/  SEL R36, R30, R3, !P1 ;  /* 0x000000031e247207 */ /* 0x000fe40004800000 */
[----:B------:R-:W-:Y:S02]  /*06c0*/  MOV R3, R24 ;  /* 0x0000001800037202 */ /* 0x000fe40000000f00 */
[----:B------:R-:W-:-:S05]  /*06d0*/  ISETP.NE.AND P0, PT, R36, R33, PT ;  /* 0x000000212400720c */ /* 0x000fca0003f05270 */
[----:B------:R-:W-:-:S05]  /*06e0*/  @P3 IMAD.IADD R5, R5, 0x1, -R0 ;  /* 0x0000000105053824 */ /* 0x000fca00078e0a00 */
[----:B------:R-:W-:-:S03]  /*06f0*/  SEL R35, R30, R5, !P1 ;  /* 0x000000051e237207 */ /* 0x000fc60004800000 */
[----:B0-----:R-:W-:Y:S05]  /*0700*/  @P0 BRA `(.L_x_146) ;  /* 0x0000000000640947 */ /* 0x001fea0003800000 */
[----:B------:R-:W-:Y:S01]  /*0710*/  BSSY.RECONVERGENT B2, `(.L_x_146) ;  /* 0x0000018000027945 */ /* 0x000fe20003800200 */
.L_x_147:
[----:B------:R-:W-:Y:S02]  /*0720*/  SHF.R.U32.HI R4, RZ, 0x2, R3 ;  /* 0x00000002ff047819 */ /* 0x000fe40000011603 */
[----:B------:R-:W-:Y:S02]  /*0730*/  SHF.L.U32 R32, R21, 0x4, RZ ;  /* 0x0000000415207819 */ /* 0x000fe400000006ff */
[----:B------:R-:W-:Y:S02]  /*0740*/  LOP3.LUT R4, R4, R3, RZ, 0x3c, !PT ;  /* 0x0000000304047212 */ /* 0x000fe400078e3cff */
[----:B------:R-:W-:-:S03]  /*0750*/  IADD3 R2, PT, PT, R2, 0x587c5, RZ ;  /* 0x000587c502027810 */ /* 0x000fc60007ffe0ff */
[----:B------:R-:W-:-:S05]  /*0760*/  IMAD.SHL.U32 R3, R4, 0x2, RZ ;  /* 0x0000000204037824 */ /* 0x000fca00078e00ff */
[----:B------:R-:W-:-:S04]  /*0770*/  LOP3.LUT R3, R21, R32, R3, 0x96, !PT ;  /* 0x0000002015037212 */ /* 0x000fc800078e9603 */
[----:B------:R-:W-:-:S05]  /*0780*/  LOP3.LUT R5, R3, R4, RZ, 0x3c, !PT ;  /* 0x0000000403057212 */ /* 0x000fca00078e3cff */
[----:B------:R-:W-:-:S04]  /*0790*/  IMAD.IADD R3, R5, 0x1, R2 ;  /* 0x0000000105037824 */ /* 0x000fc800078e0202 */
[----:B------:R-:W-:-:S05]  /*07a0*/  IMAD.HI.U32 R4, R11, R3, RZ ;  /* 0x000000030b047227 */ /* 0x000fca00078e00ff */
[----:B------:R-:W-:-:S05]  /*07b0*/  IADD3 R4, PT, PT, -R4, RZ, RZ ;  /* 0x000000ff04047210 */ /* 0x000fca0007ffe1ff */
[----:B------:R-:W-:-:S05]  /*07c0*/  IMAD R3, R0, R4, R3 ;  /* 0x0000000400037224 */ /* 0x000fca00078e0203 */
[----:B------:R-:W-:-:S13]  /*07d0*/  ISETP.GE.U32.AND P0, PT, R3, R0, PT ;  /* 0x000000000300720c */ /* 0x000fda0003f06070 */
[----:B------:R-:W-:-:S05]  /*07e0*/  @P0 IMAD.IADD R3, R3, 0x1, -R0 ;  /* 0x0000000103030824 */ /* 0x000fca00078e0a00 */
[----:B------:R-:W-:-:S13]  /*07f0*/  ISETP.GE.U32.AND P0, PT, R3, R0, PT ;  /* 0x000000000300720c */ /* 0x000fda0003f06070 */
[----:B------:R-:W-:-:S04]  /*0800*/  @P0 IADD3 R3, PT, PT, R3, -R0, RZ ;  /* 0x8000000003030210 */ /* 0x000fc80007ffe0ff */
[----:B------:R-:W-:Y:S01]  /*0810*/  SEL R36, R30, R3, !P1 ;  /* 0x000000031e247207 */ /* 0x000fe20004800000 */
[----:B------:R-:W-:Y:S01]  /*0820*/  IMAD.MOV.U32 R3, RZ, RZ, R18 ;  /* 0x000000ffff037224 */ /* 0x000fe200078e0012 */
[----:B------:R-:W-:Y:S01]  /*0830*/  MOV R18, R19 ;  /* 0x0000001300127202 */ /* 0x000fe20000000f00 */
[----:B------:R-:W-:Y:S01]  /*0840*/  IMAD.MOV.U32 R19, RZ, RZ, R20 ;  /* 0x000000ffff137224 */ /* 0x000fe200078e0014 */
[----:B------:R-:W-:Y:S02]  /*0850*/  ISETP.NE.AND P0, PT, R36, R33, PT ;  /* 0x000000212400720c */ /* 0x000fe40003f05270 */
[----:B------:R-:W-:Y:S01]  /*0860*/  MOV R20, R21 ;  /* 0x0000001500147202 */ /* 0x000fe20000000f00 */
[----:B------:R-:W-:-:S10]  /*0870*/  IMAD.MOV.U32 R21, RZ, RZ, R5 ;  /* 0x000000ffff157224 */ /* 0x000fd400078e0005 */
[----:B------:R-:W-:Y:S05]  /*0880*/  @!P0 BRA `(.L_x_147) ;  /* 0xfffffffc00a48947 */ /* 0x000fea000383ffff */
[----:B------:R-:W-:Y:S05]  /*0890*/  BSYNC.RECONVERGENT B2 ;  /* 0x0000000000027941 */ /* 0x000fea0003800200 */
.L_x_146:
[----:B------:R-:W-:Y:S05]  /*08a0*/  BSYNC.RECONVERGENT B1 ;  /* 0x0000000000017941 */ /* 0x000fea0003800200 */
.L_x_145:
[C---:B------:R-:W-:Y:S01]  /*08b0*/  ISETP.NE.AND P2, PT, R35.reuse, R33, PT ;  /* 0x000000212300720c */ /* 0x040fe20003f45270 */
[----:B------:R-:W-:Y:S01]  /*08c0*/  BSSY.RECONVERGENT B1, `(.L_x_148) ;  /* 0x000001f000017945 */ /* 0x000fe20003800200 */
[----:B------:R-:W-:Y:S01]  /*08d0*/  ISETP.NE.AND P0, PT, R35, R36, PT ;  /* 0x000000242300720c */ /* 0x000fe20003f05270 */
[----:B------:R-:W-:-:S12]  /*08e0*/  IMAD.WIDE R4, R33, 0x1c, R16 ;  /* 0x0000001c21047825 */ /* 0x000fd800078e0210 */
[----:B------:R-:W-:Y:S05]  /*08f0*/  @P0 BRA P2, `(.L_x_149) ;  /* 0x00000000006c0947 */ /* 0x000fea0001000000 */
[----:B------:R-:W-:Y:S01]  /*0900*/  BSSY.RECONVERGENT B2, `(.L_x_150) ;  /* 0x0000019000027945 */ /* 0x000fe20003800200 */
.L_x_151:
        /* <DEDUP_REMOVED lines=19> */
[C---:B------:R-:W-:Y:S02]  /*0a40*/  ISETP.NE.AND P0, PT, R32.reuse, R36, PT ;  /* 0x000000242000720c */ /* 0x040fe40003f05270 */
[----:B------:R-:W-:Y:S01]  /*0a50*/  MOV R20, R21 ;  /* 0x0000001500147202 */ /* 0x000fe20000000f00 */
[----:B------:R-:W-:Y:S01]  /*0a60*/  IMAD.MOV.U32 R21, RZ, RZ, R35 ;  /* 0x000000ffff157224 */ /* 0x000fe200078e0023 */
[----:B------:R-:W-:-:S13]  /*0a70*/  ISETP.EQ.OR P0, PT, R32, R33, !P0 ;  /* 0x000000212000720c */ /* 0x000fda0004702670 */
[----:B------:R-:W-:Y:S05]  /*0a80*/  @P0 BRA `(.L_x_151) ;  /* 0xfffffffc00a00947 */ /* 0x000fea000383ffff */
[----:B------:R-:W-:Y:S05]  /*0a90*/  BSYNC.RECONVERGENT B2 ;  /* 0x0000000000027941 */ /* 0x000fea0003800200 */
.L_x_150:
[----:B------:R-:W-:-:S07]  /*0aa0*/  MOV R35, R32 ;  /* 0x0000002000237202 */ /* 0x000fce0000000f00 */
.L_x_149:
[----:B------:R-:W-:Y:S05]  /*0ab0*/  BSYNC.RECONVERGENT B1 ;  /* 0x0000000000017941 */ /* 0x000fea0003800200 */
.L_x_148:
[--C-:B------:R-:W-:Y:S01]  /*0ac0*/  IMAD.WIDE R36, R36, 0x1c, R16.reuse ;  /* 0x0000001c24247825 */ /* 0x100fe200078e0210 */
[----:B------:R-:W2:Y:S03]  /*0ad0*/  LDG.E R34, desc[UR6][R4.64] ;  /* 0x0000000604227981 */ /* 0x000ea6000c1e1900 */
[----:B------:R-:W-:Y:S01]  /*0ae0*/  IMAD.WIDE R16, R35, 0x1c, R16 ;  /* 0x0000001c23107825 */ /* 0x000fe200078e0210 */
[----:B------:R-:W3:Y:S04]  /*0af0*/  LDG.E R32, desc[UR6][R4.64+0x8] ;  /* 0x0000080604207981 */ /* 0x000ee8000c1e1900 */
[----:B------:R-:W2:Y:S04]  /*0b00*/  LDG.E R11, desc[UR6][R36.64] ;  /* 0x00000006240b7981 */ /* 0x000ea8000c1e1900 */
[----:B------:R-:W3:Y:S04]  /*0b10*/  LDG.E R41, desc[UR6][R16.64+0x8] ;  /* 0x0000080610297981 */ /* 0x000ee8000c1e1900 */
[----:B------:R-:W4:Y:S04]  /*0b20*/  LDG.E R33, desc[UR6][R4.64+0x4] ;  /* 0x0000040604217981 */ /* 0x000f28000c1e1900 */
[----:B------:R-:W5:Y:S04]  /*0b30*/  LDG.E R35, desc[UR6][R36.64+0x8] ;  /* 0x0000080624237981 */ /* 0x000f68000c1e1900 */
[----:B------:R-:W4:Y:S04]  /*0b40*/  LDG.E R30, desc[UR6][R16.64+0x4] ;  /* 0x00000406101e7981 */ /* 0x000f28000c1e1900 */
[----:B------:R-:W4:Y:S04]  /*0b50*/  LDG.E R39, desc[UR6][R16.64] ;  /* 0x0000000610277981 */ /* 0x000f28000c1e1900 */
[----:B------:R-:W4:Y:S01]  /*0b60*/  LDG.E R0, desc[UR6][R36.64+0x4] ;  /* 0x0000040624007981 */ /* 0x000f22000c1e1900 */
[----:B------:R-:W-:Y:S01]  /*0b70*/  BSSY.RECONVERGENT B1, `(.L_x_152) ;  /* 0x000001d000017945 */ /* 0x000fe20003800200 */
[----:B--2---:R-:W-:Y:S01]  /*0b80*/  FADD R11, R11, -R34 ;  /* 0x800000220b0b7221 */ /* 0x004fe20000000000 */
[----:B---3--:R-:W-:Y:S01]  /*0b90*/  FADD R41, -R32, R41 ;  /* 0x0000002920297221 */ /* 0x008fe20000000100 */
[----:B-----5:R-:W-:Y:S01]  /*0ba0*/  FADD R35, R35, -R32 ;  /* 0x8000002023237221 */ /* 0x020fe20000000000 */
[----:B----4-:R-:W-:-:S02]  /*0bb0*/  FADD R4, -R33, R30 ;  /* 0x0000001e21047221 */ /* 0x010fc40000000100 */
[----:B------:R-:W-:Y:S01]  /*0bc0*/  FMUL R30, R11, R41 ;  /* 0x000000290b1e7220 */ /* 0x000fe20000400000 */
[----:B------:R-:W-:Y:S01]  /*0bd0*/  FADD R39, -R34, R39 ;  /* 0x0000002722277221 */ /* 0x000fe20000000100 */
[C---:B------:R-:W-:Y:S01]  /*0be0*/  FMUL R5, R35.reuse, R4 ;  /* 0x0000000423057220 */ /* 0x040fe20000400000 */
[----:B------:R-:W-:Y:S02]  /*0bf0*/  FADD R0, R0, -R33 ;  /* 0x8000002100007221 */ /* 0x000fe40000000000 */
[----:B------:R-:W-:Y:S02]  /*0c00*/  FFMA R30, R35, R39, -R30 ;  /* 0x00000027231e7223 */ /* 0x000fe4000000081e */
[C---:B------:R-:W-:Y:S01]  /*0c10*/  FFMA R36, R0.reuse, R41, -R5 ;  /* 0x0000002900247223 */ /* 0x040fe20000000805 */
[----:B------:R-:W-:Y:S01]  /*0c20*/  FMUL R16, R0, R39 ;  /* 0x0000002700107220 */ /* 0x000fe20000400000 */
[----:B------:R-:W-:-:S03]  /*0c30*/  FMUL R5, R30, R30 ;  /* 0x0000001e1e057220 */ /* 0x000fc60000400000 */
[----:B------:R-:W-:Y:S01]  /*0c40*/  FFMA R4, R11, R4, -R16 ;  /* 0x000000040b047223 */ /* 0x000fe20000000810 */
[----:B------:R-:W-:-:S04]  /*0c50*/  FFMA R5, R36, R36, R5 ;  /* 0x0000002424057223 */ /* 0x000fc80000000005 */
[----:B------:R-:W-:-:S04]  /*0c60*/  FFMA R0, R4, R4, R5 ;  /* 0x0000000404007223 */ /* 0x000fc80000000005 */
[----:B------:R-:W-:Y:S01]  /*0c70*/  VIADD R11, R0, 0xf3000000 ;  /* 0xf3000000000b7836 */ /* 0x000fe20000000000 */
[----:B------:R0:W1:Y:S04]  /*0c80*/  MUFU.RSQ R5, R0 ;  /* 0x0000000000057308 */ /* 0x0000680000001400 */
[----:B------:R-:W-:-:S13]  /*0c90*/  ISETP.GT.U32.AND P0, PT, R11, 0x727fffff, PT ;  /* 0x727fffff0b00780c */ /* 0x000fda0003f04070 */
[----:B01----:R-:W-:Y:S05]  /*0ca0*/  @!P0 BRA `(.L_x_153) ;  /* 0x0000000000148947 */ /* 0x003fea0003800000 */
[----:B------:R-:W-:Y:S02]  /*0cb0*/  MOV R5, R0 ;  /* 0x0000000000057202 */ /* 0x000fe40000000f00 */
[----:B------:R-:W-:-:S07]  /*0cc0*/  MOV R0, 0xce0 ;  /* 0x00000ce000007802 */ /* 0x000fce0000000f00 */
[----:B------:R-:W-:Y:S05]  /*0cd0*/  CALL.REL.NOINC `($__internal_4_$__cuda_sm20_sqrt_rn_f32_slowpath) ;  /* 0x0000002000e87944 */ /* 0x000fea0003c00000 */
[----:B------:R-:W-:Y:S01]  /*0ce0*/  IMAD.MOV.U32 R35, RZ, RZ, R43 ;  /* 0x000000ffff237224 */ /* 0x000fe200078e002b */
[----:B------:R-:W-:Y:S06]  /*0cf0*/  BRA `(.L_x_154) ;  /* 0x0000000000107947 */ /* 0x000fec0003800000 */
.L_x_153:
[----:B------:R-:W-:Y:S01]  /*0d00*/  FMUL.FTZ R35, R0, R5 ;  /* 0x0000000500237220 */ /* 0x000fe20000410000 */
[----:B------:R-:W-:-:S03]  /*0d10*/  FMUL.FTZ R5, R5, 0.5 ;  /* 0x3f00000005057820 */ /* 0x000fc60000410000 */
[----:B------:R-:W-:-:S04]  /*0d20*/  FFMA R0, -R35, R35, R0 ;  /* 0x0000002323007223 */ /* 0x000fc80000000100 */
[----:B------:R-:W-:-:S07]  /*0d30*/  FFMA R35, R0, R5, R35 ;  /* 0x0000000500237223 */ /* 0x000fce0000000023 */
.L_x_154:
[----:B------:R-:W-:Y:S05]  /*0d40*/  BSYNC.RECONVERGENT B1 ;  /* 0x0000000000017941 */ /* 0x000fea0003800200 */
.L_x_152:
[----:B------:R-:W-:Y:S01]  /*0d50*/  FSETP.GEU.AND P0, PT, R35, 9.9999999747524270788e-07, PT ;  /* 0x358637bd2300780b */ /* 0x000fe20003f0e000 */
[----:B------:R-:W-:-:S12]  /*0d60*/  BSSY.RECONVERGENT B1, `(.L_x_155) ;  /* 0x0000043000017945 */ /* 0x000fd80003800200 */
[----:B------:R-:W-:Y:S05]  /*0d70*/  @!P0 BRA `(.L_x_156) ;  /* 0x0000000400048947 */ /* 0x000fea0003800000 */
[----:B------:R-:W0:Y:S01]  /*0d80*/  MUFU.RCP R0, R35 ;  /* 0x0000002300007308 */ /* 0x000e220000001000 */
[----:B------:R-:W-:Y:S07]  /*0d90*/  BSSY.RECONVERGENT B2, `(.L_x_157) ;  /* 0x000000d000027945 */ /* 0x000fee0003800200 */
[----:B------:R-:W1:Y:S01]  /*0da0*/  FCHK P0, R36, R35 ;  /* 0x0000002324007302 */ /* 0x000e620000000000 */
[----:B0-----:R-:W-:-:S04]  /*0db0*/  FFMA R5, R0, -R35, 1 ;  /* 0x3f80000000057423 */ /* 0x001fc80000000823 */
[----:B------:R-:W-:-:S04]  /*0dc0*/  FFMA R5, R0, R5, R0 ;  /* 0x0000000500057223 */ /* 0x000fc80000000000 */
[----:B------:R-:W-:-:S04]  /*0dd0*/  FFMA R0, R36, R5, RZ ;  /* 0x0000000524007223 */ /* 0x000fc800000000ff */
[----:B------:R-:W-:-:S04]  /*0de0*/  FFMA R25, R0, -R35, R36 ;  /* 0x8000002300197223 */ /* 0x000fc80000000024 */
[----:B------:R-:W-:Y:S01]  /*0df0*/  FFMA R25, R5, R25, R0 ;  /* 0x0000001905197223 */ /* 0x000fe20000000000 */
[----:B-1----:R-:W-:Y:S06]  /*0e00*/  @!P0 BRA `(.L_x_158) ;  /* 0x0000000000148947 */ /* 0x002fec0003800000 */
[----:B------:R-:W-:Y:S01]  /*0e10*/  MOV R0, R36 ;  /* 0x0000002400007202 */ /* 0x000fe20000000f00 */
[----:B------:R-:W-:Y:S01]  /*0e20*/  IMAD.MOV.U32 R5, RZ, RZ, R35 ;  /* 0x000000ffff057224 */ /* 0x000fe200078e0023 */
[----:B------:R-:W-:-:S07]  /*0e30*/  MOV R16, 0xe50 ;  /* 0x00000e5000107802 */ /* 0x000fce0000000f00 */
[----:B------:R-:W-:Y:S05]  /*0e40*/  CALL.REL.NOINC `($__internal_5_$__cuda_sm3x_div_rn_noftz_f32_slowpath) ;  /* 0x0000002000e47944 */ /* 0x000fea0003c00000 */
[----:B------:R-:W-:-:S07]  /*0e50*/  MOV R25, R0 ;  /* 0x0000000000197202 */ /* 0x000fce0000000f00 */
.L_x_158:
[----:B------:R-:W-:Y:S05]  /*0e60*/  BSYNC.RECONVERGENT B2 ;  /* 0x0000000000027941 */ /* 0x000fea0003800200 */
.L_x_157:
        /* <DEDUP_REMOVED lines=9> */
[----:B------:R-:W-:Y:S01]  /*0f00*/  IMAD.MOV.U32 R0, RZ, RZ, R30 ;  /* 0x000000ffff007224 */ /* 0x000fe200078e001e */
[----:B------:R-:W-:Y:S02]  /*0f10*/  MOV R5, R35 ;  /* 0x0000002300057202 */ /* 0x000fe40000000f00 */
[----:B------:R-:W-:-:S07]  /*0f20*/  MOV R16, 0xf40 ;  /* 0x00000f4000107802 */ /* 0x000fce0000000f00 */
[----:B------:R-:W-:Y:S05]  /*0f30*/  CALL.REL.NOINC `($__internal_5_$__cuda_sm3x_div_rn_noftz_f32_slowpath) ;  /* 0x0000002000a87944 */ /* 0x000fea0003c00000 */
[----:B------:R-:W-:-:S07]  /*0f40*/  IMAD.MOV.U32 R24, RZ, RZ, R0 ;  /* 0x000000ffff187224 */ /* 0x000fce00078e0000 */
.L_x_160:
[----:B------:R-:W-:Y:S05]  /*0f50*/  BSYNC.RECONVERGENT B2 ;  /* 0x0000000000027941 */ /* 0x000fea0003800200 */
.L_x_159:
        /* <DEDUP_REMOVED lines=13> */
.L_x_162:
[----:B------:R-:W-:Y:S05]  /*1030*/  BSYNC.RECONVERGENT B2 ;  /* 0x0000000000027941 */ /* 0x000fea0003800200 */
.L_x_161:
[----:B------:R0:W-:Y:S01]  /*1040*/  STG.E.64 desc[UR6][R50.64], R2 ;  /* 0x0000000232007986 */ /* 0x0001e2000c101b06 */
[----:B------:R-:W-:Y:S01]  /*1050*/  FSETP.GT.AND P0, PT, R31, R8, PT ;  /* 0x000000081f00720b */ /* 0x000fe20003f04000 */
[----:B------:R-:W-:Y:S01]  /*1060*/  FMUL R33, R33, R24 ;  /* 0x0000001821217220 */ /* 0x000fe20000400000 */
[----:B------:R-:W-:Y:S01]  /*1070*/  IMAD.MOV.U32 R28, RZ, RZ, R2 ;  /* 0x000000ffff1c7224 */ /* 0x000fe200078e0002 */
[----:B------:R0:W-:Y:S01]  /*1080*/  STG.E.64 desc[UR6][R50.64+0x8], R18 ;  /* 0x0000081232007986 */ /* 0x0001e2000c101b06 */
[----:B------:R-:W-:Y:S01]  /*1090*/  MOV R29, R3 ;  /* 0x00000003001d7202 */ /* 0x000fe20000000f00 */
[----:B------:R-:W-:Y:S01]  /*10a0*/  FFMA R33, R34, R25, R33 ;  /* 0x0000001922217223 */ /* 0x000fe20000000021 */
[----:B------:R-:W-:Y:S01]  /*10b0*/  IMAD.MOV.U32 R26, RZ, RZ, R18 ;  /* 0x000000ffff1a7224 */ /* 0x000fe200078e0012 */
[----:B------:R0:W-:Y:S01]  /*10c0*/  STG.E.64 desc[UR6][R50.64+0x10], R20 ;  /* 0x0000101432007986 */ /* 0x0001e2000c101b06 */
[----:B------:R-:W-:Y:S01]  /*10d0*/  MOV R27, R19 ;  /* 0x00000013001b7202 */ /* 0x000fe20000000f00 */
[----:B------:R-:W-:-:S02]  /*10e0*/  FFMA R33, R32, R0, R33 ;  /* 0x0000000020217223 */ /* 0x000fc40000000021 */
[----:B------:R0:W-:Y:S02]  /*10f0*/  STG.E.64 desc[UR6][R50.64+0x18], R22 ;  /* 0x0000181632007986 */ /* 0x0001e4000c101b06 */
[----:B------:R-:W-:Y:S01]  /*1100*/  @P0 MOV R12, R25 ;  /* 0x00000019000c0202 */ /* 0x000fe20000000f00 */
[----:B------:R-:W-:Y:S01]  /*1110*/  @P0 IMAD.MOV.U32 R13, RZ, RZ, R24 ;  /* 0x000000ffff0d0224 */ /* 0x000fe200078e0018 */
[----:B------:R0:W-:Y:S01]  /*1120*/  STG.E desc[UR6][R50.64+0x20], R6 ;  /* 0x0000200632007986 */ /* 0x0001e2000c101906 */
[----:B------:R-:W-:Y:S01]  /*1130*/  @P0 MOV R14, R0 ;  /* 0x00000000000e0202 */ /* 0x000fe20000000f00 */
[----:B------:R-:W-:Y:S01]  /*1140*/  @P0 FADD R15, -R33, -RZ ;  /* 0x800000ff210f0221 */ /* 0x000fe20000000100 */
[----:B------:R-:W-:Y:S01]  /*1150*/  IMAD.MOV.U32 R24, RZ, RZ, R20 ;  /* 0x000000ffff187224 */ /* 0x000fe200078e0014 */
[----:B------:R0:W-:Y:S01]  /*1160*/  STG.E.64 desc[UR6][R50.64+0x28], R48 ;  /* 0x0000283032007986 */ /* 0x0001e2000c101b06 */
[----:B------:R-:W-:Y:S01]  /*1170*/  MOV R25, R21 ;  /* 0x0000001500197202 */ /* 0x000fe20000000f00 */
[----:B------:R-:W-:-:S07]  /*1180*/  @P0 IMAD.MOV.U32 R8, RZ, RZ, R31 ;  /* 0x000000ffff080224 */ /* 0x000fce00078e001f */
.L_x_156:
[----:B------:R-:W-:Y:S05]  /*1190*/  BSYNC.RECONVERGENT B1 ;  /* 0x0000000000017941 */ /* 0x000fea0003800200 */
.L_x_155:
[----:B------:R-:W1:Y:S01]  /*11a0*/  LDCU UR4, c[0x0][0x3a0] ;  /* 0x00007400ff0477ac */ /* 0x000e620008000800 */
[----:B------:R-:W-:-:S04]  /*11b0*/  IADD3 R10, PT, PT, R7, R10, RZ ;  /* 0x0000000a070a7210 */ /* 0x000fc80007ffe0ff */
[----:B-1----:R-:W-:-:S13]  /*11c0*/  ISETP.GE.AND P0, PT, R10, UR4, PT ;  /* 0x000000040a007c0c */ /* 0x002fda000bf06270 */
[----:B------:R-:W-:Y:S05]  /*11d0*/  @!P0 BRA `(.L_x_163) ;  /* 0xfffffff0004c8947 */ /* 0x000fea000383ffff */
[----:B------:R-:W-:Y:S05]  /*11e0*/  BRA `(.L_x_142) ;  /* 0x0000001c002c7947 */ /* 0x000fea0003800000 */
.L_x_143:
[----:B------:R-:W0:Y:S01]  /*11f0*/  LDC.64 R2, c[0x0][0x380] ;  /* 0x0000e000ff027b82 */ /* 0x000e220000000a00 */
[C---:B------:R-:W-:Y:S01]  /*1200*/  LOP3.LUT R40, R37.reuse, 0x7, RZ, 0xc0, !PT ;  /* 0x0000000725287812 */ /* 0x040fe200078ec0ff */
[----:B------:R-:W-:Y:S01]  /*1210*/  HFMA2 R8, -RZ, RZ, 0, 0 ;  /* 0x00000000ff087431 */ /* 0x000fe200000001ff */
[C---:B------:R-:W-:Y:S02]  /*1220*/  LOP3.LUT R39, R37.reuse, 0x3, RZ, 0xc0, !PT ;  /* 0x0000000325277812 */ /* 0x040fe400078ec0ff */
[----:B------:R-:W-:Y:S02]  /*1230*/  CS2R R14, SRZ ;  /* 0x00000000000e7805 */ /* 0x000fe4000001ff00 */
[----:B------:R-:W-:Y:S02]  /*1240*/  LOP3.LUT R37, R37, 0x7ffffff8, RZ, 0xc0, !PT ;  /* 0x7ffffff825257812 */ /* 0x000fe400078ec0ff */
[----:B------:R-:W-:Y:S01]  /*1250*/  CS2R R12, SRZ ;  /* 0x00000000000c7805 */ /* 0x000fe2000001ff00 */
[----:B------:R-:W-:Y:S01]  /*1260*/  VIADD R36, R40, 0xffffffff ;  /* 0xffffffff28247836 */ /* 0x000fe20000000000 */
[----:B------:R-:W-:-:S02]  /*1270*/  IADD3 R21, PT, PT, -R37, RZ, RZ ;  /* 0x000000ff25157210 */ /* 0x000fc40007ffe1ff */
[----:B0-----:R-:W-:-:S05]  /*1280*/  IADD3 R41, P0, PT, R2, 0x70, RZ ;  /* 0x0000007002297810 */ /* 0x001fca0007f1e0ff */
[----:B------:R-:W-:-:S08]  /*1290*/  IMAD.X R38, RZ, RZ, R3, P0 ;  /* 0x000000ffff267224 */ /* 0x000fd000000e0603 */
.L_x_190:
[----:B0-----:R-:W0:Y:S01]  /*12a0*/  LDC R0, c[0x0][0x388] ;  /* 0x0000e200ff007b82 */ /* 0x001e220000000800 */
[----:B-----5:R-:W-:Y:S01]  /*12b0*/  SHF.R.U32.HI R2, RZ, 0x2, R29 ;  /* 0x00000002ff027819 */ /* 0x020fe2000001161d */
[----:B------:R-:W-:Y:S01]  /*12c0*/  BSSY.RECONVERGENT B1, `(.L_x_164) ;  /* 0x0000053000017945 */ /* 0x000fe20003800200 */
[----:B------:R-:W-:Y:S01]  /*12d0*/  SHF.L.U32 R16, R25, 0x4, RZ ;  /* 0x0000000419107819 */ /* 0x000fe200000006ff */
[----:B------:R-:W-:Y:S01]  /*12e0*/  IMAD.MOV.U32 R32, RZ, RZ, R25 ;  /* 0x000000ffff207224 */ /* 0x000fe200078e0019 */
[----:B------:R-:W-:Y:S02]  /*12f0*/  LOP3.LUT R2, R2, R29, RZ, 0x3c, !PT ;  /* 0x0000001d02027212 */ /* 0x000fe400078e3cff */
[----:B------:R-:W-:Y:S02]  /*1300*/  SHF.R.U32.HI R11, RZ, 0x2, R26 ;  /* 0x00000002ff0b7819 */ /* 0x000fe4000001161a */
[----:B------:R-:W-:Y:S01]  /*1310*/  MOV R31, R24 ;  /* 0x00000018001f7202 */ /* 0x000fe20000000f00 */
[----:B------:R-:W-:Y:S01]  /*1320*/  IMAD.SHL.U32 R3, R2, 0x2, RZ ;  /* 0x0000000202037824 */ /* 0x000fe200078e00ff */
[----:B------:R-:W-:-:S04]  /*1330*/  LOP3.LUT R11, R11, R26, RZ, 0x3c, !PT ;  /* 0x0000001a0b0b7212 */ /* 0x000fc800078e3cff */
[----:B------:R-:W-:Y:S01]  /*1340*/  LOP3.LUT R3, R25, R16, R3, 0x96, !PT ;  /* 0x0000001019037212 */ /* 0x000fe200078e9603 */
[----:B------:R-:W-:-:S03]  /*1350*/  IMAD.MOV.U32 R16, RZ, RZ, RZ ;  /* 0x000000ffff107224 */ /* 0x000fc600078e00ff */
[----:B------:R-:W-:Y:S01]  /*1360*/  LOP3.LUT R33, R3, R2, RZ, 0x3c, !PT ;  /* 0x0000000203217212 */ /* 0x000fe200078e3cff */
[----:B------:R-:W-:-:S03]  /*1370*/  IMAD.SHL.U32 R3, R11, 0x2, RZ ;  /* 0x000000020b037824 */ /* 0x000fc600078e00ff */
[----:B------:R-:W-:Y:S01]  /*1380*/  SHF.L.U32 R2, R33, 0x4, RZ ;  /* 0x0000000421027819 */ /* 0x000fe200000006ff */
[----:B0-----:R-:W0:Y:S03]  /*1390*/  I2F.U32.RP R5, R0 ;  /* 0x0000000000057306 */ /* 0x001e260000209000 */
[----:B------:R-:W-:-:S04]  /*13a0*/  LOP3.LUT R2, R11, R3, R2, 0x96, !PT ;  /* 0x000000030b027212 */ /* 0x000fc800078e9602 */
[----:B------:R-:W-:Y:S01]  /*13b0*/  LOP3.LUT R34, R2, R33, RZ, 0x3c, !PT ;  /* 0x0000002102227212 */ /* 0x000fe200078e3cff */
[----:B0-----:R-:W0:Y:S02]  /*13c0*/  MUFU.RCP R5, R5 ;  /* 0x0000000500057308 */ /* 0x001e240000001000 */
[----:B0-----:R-:W-:-:S06]  /*13d0*/  VIADD R17, R5, 0xffffffe ;  /* 0x0ffffffe05117836 */ /* 0x001fcc0000000000 */
[----:B------:R-:W0:Y:S02]  /*13e0*/  F2I.FTZ.U32.TRUNC.NTZ R17, R17 ;  /* 0x0000001100117305 */ /* 0x000e24000021f000 */
[----:B0-----:R-:W-:-:S05]  /*13f0*/  IADD3 R5, PT, PT, RZ, -R17, RZ ;  /* 0x80000011ff057210 */ /* 0x001fca0007ffe0ff */
[----:B------:R-:W-:Y:S01]  /*1400*/  IMAD R3, R5, R0, RZ ;  /* 0x0000000005037224 */ /* 0x000fe200078e02ff */
[----:B------:R-:W-:-:S03]  /*1410*/  IADD3 R5, PT, PT, R28, 0xb0f8a, R34 ;  /* 0x000b0f8a1c057810 */ /* 0x000fc60007ffe022 */
[----:B------:R-:W-:Y:S01]  /*1420*/  IMAD.HI.U32 R16, R17, R3, R16 ;  /* 0x0000000311107227 */ /* 0x000fe200078e0010 */
[----:B------:R-:W-:-:S05]  /*1430*/  IADD3 R3, PT, PT, R28, 0x587c5, R33 ;  /* 0x000587c51c037810 */ /* 0x000fca0007ffe021 */
[----:B------:R-:W-:-:S04]  /*1440*/  IMAD.HI.U32 R2, R16, R3, RZ ;  /* 0x0000000310027227 */ /* 0x000fc800078e00ff */
[----:B------:R-:W-:Y:S01]  /*1450*/  IMAD.HI.U32 R11, R16, R5, RZ ;  /* 0x00000005100b7227 */ /* 0x000fe200078e00ff */
[----:B------:R-:W-:-:S03]  /*1460*/  IADD3 R2, PT, PT, -R2, RZ, RZ ;  /* 0x000000ff02027210 */ /* 0x000fc60007ffe1ff */
[----:B------:R-:W-:Y:S02]  /*1470*/  IMAD.MOV R11, RZ, RZ, -R11 ;  /* 0x000000ffff0b7224 */ /* 0x000fe400078e0a0b */
[C---:B------:R-:W-:Y:S01]  /*1480*/  IMAD R3, R0.reuse, R2, R3 ;  /* 0x0000000200037224 */ /* 0x040fe200078e0203 */
[----:B------:R-:W-:Y:S01]  /*1490*/  SHF.R.U32.HI R2, RZ, 0x2, R27 ;  /* 0x00000002ff027819 */ /* 0x000fe2000001161b */
[----:B------:R-:W-:Y:S01]  /*14a0*/  IMAD R19, R0, R11, R5 ;  /* 0x0000000b00137224 */ /* 0x000fe200078e0205 */
[-C--:B------:R-:W-:Y:S01]  /*14b0*/  LOP3.LUT R11, RZ, R0.reuse, RZ, 0x33, !PT ;  /* 0x00000000ff0b7212 */ /* 0x080fe200078e33ff */
[----:B------:R-:W-:Y:S01]  /*14c0*/  IMAD.SHL.U32 R5, R34, 0x10, RZ ;  /* 0x0000001022057824 */ /* 0x000fe200078e00ff */
[-C--:B------:R-:W-:Y:S02]  /*14d0*/  ISETP.GE.U32.AND P0, PT, R3, R0.reuse, PT ;  /* 0x000000000300720c */ /* 0x080fe40003f06070 */
[----:B------:R-:W-:Y:S02]  /*14e0*/  ISETP.GE.U32.AND P1, PT, R19, R0, PT ;  /* 0x000000001300720c */ /* 0x000fe40003f26070 */
[----:B------:R-:W-:-:S04]  /*14f0*/  LOP3.LUT R2, R2, R27, RZ, 0x3c, !PT ;  /* 0x0000001b02027212 */ /* 0x000fc800078e3cff */
[----:B------:R-:W-:-:S04]  /*1500*/  SHF.L.U32 R17, R2, 0x1, RZ ;  /* 0x0000000102117819 */ /* 0x000fc800000006ff */
[----:B------:R-:W-:Y:S02]  /*1510*/  LOP3.LUT R17, R2, R17, R5, 0x96, !PT ;  /* 0x0000001102117212 */ /* 0x000fe400078e9605 */
[-C--:B------:R-:W-:Y:S01]  /*1520*/  @P0 IADD3 R3, PT, PT, R3, -R0.reuse, RZ ;  /* 0x8000000003030210 */ /* 0x080fe20007ffe0ff */
[----:B------:R-:W-:Y:S01]  /*1530*/  @P1 IMAD.IADD R19, R19, 0x1, -R0 ;  /* 0x0000000113131824 */ /* 0x000fe200078e0a00 */
[----:B------:R-:W-:Y:S02]  /*1540*/  ISETP.NE.U32.AND P1, PT, R0, RZ, PT ;  /* 0x000000ff0000720c */ /* 0x000fe40003f25070 */
[-C--:B------:R-:W-:Y:S02]  /*1550*/  ISETP.GE.U32.AND P0, PT, R3, R0.reuse, PT ;  /* 0x000000000300720c */ /* 0x080fe40003f06070 */
[----:B------:R-:W-:Y:S02]  /*1560*/  ISETP.GE.U32.AND P2, PT, R19, R0, PT ;  /* 0x000000001300720c */ /* 0x000fe40003f46070 */
[----:B------:R-:W-:-:S02]  /*1570*/  IADD3 R5, PT, PT, R28, 0x10974f, RZ ;  /* 0x0010974f1c057810 */ /* 0x000fc40007ffe0ff */
[----:B------:R-:W-:-:S03]  /*1580*/  LOP3.LUT R2, R17, R34, RZ, 0x3c, !PT ;  /* 0x0000002211027212 */ /* 0x000fc600078e3cff */
[----:B------:R-:W-:Y:S01]  /*1590*/  IMAD.MOV.U32 R30, RZ, RZ, R5 ;  /* 0x000000ffff1e7224 */ /* 0x000fe200078e0005 */
[----:B------:R-:W-:-:S03]  /*15a0*/  MOV R35, R2 ;  /* 0x0000000200237202 */ /* 0x000fc60000000f00 */
[----:B------:R-:W-:Y:S02]  /*15b0*/  @P0 IADD3 R3, PT, PT, R3, -R0, RZ ;  /* 0x8000000003030210 */ /* 0x000fe40007ffe0ff */
[----:B------:R-:W-:Y:S02]  /*15c0*/  @P2 IMAD.IADD R19, R19, 0x1, -R0 ;  /* 0x0000000113132824 */ /* 0x000fe400078e0a00 */
[----:B------:R-:W-:-:S03]  /*15d0*/  SEL R3, R11, R3, !P1 ;  /* 0x000000030b037207 */ /* 0x000fc60004800000 */
[----:B------:R-:W-:-:S04]  /*15e0*/  SEL R42, R11, R19, !P1 ;  /* 0x000000130b2a7207 */ /* 0x000fc80004800000 */
[----:B------:R-:W-:-:S13]  /*15f0*/  ISETP.NE.AND P0, PT, R42, R3, PT ;  /* 0x000000032a00720c */ /* 0x000fda0003f05270 */
[----:B------:R-:W-:Y:S05]  /*1600*/  @P0 BRA `(.L_x_165) ;  /* 0x0000000000780947 */ /* 0x000fea0003800000 */
[----:B------:R-:W-:Y:S01]  /*1610*/  BSSY.RECONVERGENT B2, `(.L_x_166) ;  /* 0x000001c000027945 */ /* 0x000fe20003800200 */
[----:B------:R-:W-:Y:S01]  /*1620*/  IMAD.MOV.U32 R17, RZ, RZ, R24 ;  /* 0x000000ffff117224 */ /* 0x000fe200078e0018 */
[----:B------:R-:W-:Y:S01]  /*1630*/  MOV R30, R5 ;  /* 0x00000005001e7202 */ /* 0x000fe20000000f00 */
[----:B------:R-:W-:Y:S01]  /*1640*/  IMAD.MOV.U32 R35, RZ, RZ, R2 ;  /* 0x000000ffff237224 */ /* 0x000fe200078e0002 */
[----:B------:R-:W-:-:S07]  /*1650*/  MOV R32, R25 ;  /* 0x0000001900207202 */ /* 0x000fce0000000f00 */
.L_x_167:
[----:B------:R-:W-:Y:S01]  /*1660*/  SHF.R.U32.HI R18, RZ, 0x2, R17 ;  /* 0x00000002ff127819 */ /* 0x000fe20000011611 */
[----:B------:R-:W-:Y:S02]  /*1670*/  IMAD.SHL.U32 R20, R35, 0x10, RZ ;  /* 0x0000001023147824 */ /* 0x000fe400078e00ff */
[----:B------:R-:W-:Y:S01]  /*1680*/  VIADD R30, R30, 0x587c5 ;  /* 0x000587c51e1e7836 */ /* 0x000fe20000000000 */
[----:B------:R-:W-:-:S04]  /*1690*/  LOP3.LUT R18, R18, R17, RZ, 0x3c, !PT ;  /* 0x0000001112127212 */ /* 0x000fc800078e3cff */
[----:B------:R-:W-:-:S04]  /*16a0*/  SHF.L.U32 R17, R18, 0x1, RZ ;  /* 0x0000000112117819 */ /* 0x000fc800000006ff */
[----:B------:R-:W-:-:S04]  /*16b0*/  LOP3.LUT R17, R35, R20, R17, 0x96, !PT ;  /* 0x0000001423117212 */ /* 0x000fc800078e9611 */
[----:B------:R-:W-:-:S04]  /*16c0*/  LOP3.LUT R19, R17, R18, RZ, 0x3c, !PT ;  /* 0x0000001211137212 */ /* 0x000fc800078e3cff */
[----:B------:R-:W-:-:S05]  /*16d0*/  IADD3 R17, PT, PT, R19, R30, RZ ;  /* 0x0000001e13117210 */ /* 0x000fca0007ffe0ff */
[----:B------:R-:W-:-:S04]  /*16e0*/  IMAD.HI.U32 R18, R16, R17, RZ ;  /* 0x0000001110127227 */ /* 0x000fc800078e00ff */
[----:B------:R-:W-:-:S04]  /*16f0*/  IMAD.MOV R18, RZ, RZ, -R18 ;  /* 0x000000ffff127224 */ /* 0x000fc800078e0a12 */
[----:B------:R-:W-:-:S05]  /*1700*/  IMAD R17, R0, R18, R17 ;  /* 0x0000001200117224 */ /* 0x000fca00078e0211 */
[----:B------:R-:W-:-:S13]  /*1710*/  ISETP.GE.U32.AND P0, PT, R17, R0, PT ;  /* 0x000000001100720c */ /* 0x000fda0003f06070 */
[----:B------:R-:W-:-:S04]  /*1720*/  @P0 IADD3 R17, PT, PT, R17, -R0, RZ ;  /* 0x8000000011110210 */ /* 0x000fc80007ffe0ff */
[----:B------:R-:W-:-:S13]  /*1730*/  ISETP.GE.U32.AND P0, PT, R17, R0, PT ;  /* 0x000000001100720c */ /* 0x000fda0003f06070 */
[----:B------:R-:W-:-:S05]  /*1740*/  @P0 IMAD.IADD R17, R17, 0x1, -R0 ;  /* 0x0000000111110824 */ /* 0x000fca00078e0a00 */
[----:B------:R-:W-:Y:S02]  /*1750*/  SEL R42, R11, R17, !P1 ;  /* 0x000000110b2a7207 */ /* 0x000fe40004800000 */
[----:B------:R-:W-:Y:S01]  /*1760*/  MOV R17, R32 ;  /* 0x0000002000117202 */ /* 0x000fe20000000f00 */
[----:B------:R-:W-:Y:S01]  /*1770*/  IMAD.MOV.U32 R32, RZ, RZ, R33 ;  /* 0x000000ffff207224 */ /* 0x000fe200078e0021 */
[----:B------:R-:W-:Y:S02]  /*1780*/  ISETP.NE.AND P0, PT, R42, R3, PT ;  /* 0x000000032a00720c */ /* 0x000fe40003f05270 */
[----:B------:R-:W-:Y:S01]  /*1790*/  MOV R33, R34 ;  /* 0x0000002200217202 */ /* 0x000fe20000000f00 */
[----:B------:R-:W-:Y:S01]  /*17a0*/  IMAD.MOV.U32 R34, RZ, RZ, R35 ;  /* 0x000000ffff227224 */ /* 0x000fe200078e0023 */
[----:B------:R-:W-:-:S09]  /*17b0*/  MOV R35, R19 ;  /* 0x0000001300237202 */ /* 0x000fd20000000f00 */
[----:B------:R-:W-:Y:S05]  /*17c0*/  @!P0 BRA `(.L_x_167) ;  /* 0xfffffffc00a48947 */ /* 0x000fea000383ffff */
[----:B------:R-:W-:Y:S05]  /*17d0*/  BSYNC.RECONVERGENT B2 ;  /* 0x0000000000027941 */ /* 0x000fea0003800200 */
.L_x_166:
[----:B------:R-:W-:-:S07]  /*17e0*/  IMAD.MOV.U32 R31, RZ, RZ, R17 ;  /* 0x000000ffff1f7224 */ /* 0x000fce00078e0011 */
.L_x_165:
[----:B------:R-:W-:Y:S05]  /*17f0*/  BSYNC.RECONVERGENT B1 ;  /* 0x0000000000017941 */ /* 0x000fea0003800200 */
.L_x_164:
[----:B------:R-:W-:Y:S01]  /*1800*/  IADD3 R5, PT, PT, R2, R5, RZ ;  /* 0x0000000502057210 */ /* 0x000fe20007ffe0ff */
[----:B------:R-:W-:Y:S04]  /*1810*/  BSSY.RECONVERGENT B1, `(.L_x_168) ;  /* 0x0000027000017945 */ /* 0x000fe80003800200 */
[----:B------:R-:W-:-:S04]  /*1820*/  IMAD.HI.U32 R2, R16, R5, RZ ;  /* 0x0000000510027227 */ /* 0x000fc800078e00ff */
[----:B------:R-:W-:-:S04]  /*1830*/  IMAD.MOV R2, RZ, RZ, -R2 ;  /* 0x000000ffff027224 */ /* 0x000fc800078e0a02 */
[----:B------:R-:W-:-:S05]  /*1840*/  IMAD R5, R0, R2, R5 ;  /* 0x0000000200057224 */ /* 0x000fca00078e0205 */
[----:B------:R-:W-:-:S13]  /*1850*/  ISETP.GE.U32.AND P0, PT, R5, R0, PT ;  /* 0x000000000500720c */ /* 0x000fda0003f06070 */
[----:B------:R-:W-:-:S04]  /*1860*/  @P0 IADD3 R5, PT, PT, R5, -R0, RZ ;  /* 0x8000000005050210 */ /* 0x000fc80007ffe0ff */
[----:B------:R-:W-:-:S13]  /*1870*/  ISETP.GE.U32.AND P0, PT, R5, R0, PT ;  /* 0x000000000500720c */ /* 0x000fda0003f06070 */
[----:B------:R-:W-:-:S05]  /*1880*/  @P0 IMAD.IADD R5, R5, 0x1, -R0 ;  /* 0x0000000105050824 */ /* 0x000fca00078e0a00 */
[----:B------:R-:W-:-:S04]  /*1890*/  SEL R5, R11, R5, !P1 ;  /* 0x000000050b057207 */ /* 0x000fc80004800000 */
[C---:B------:R-:W-:Y:S02]  /*18a0*/  ISETP.NE.AND P0, PT, R5.reuse, R42, PT ;  /* 0x0000002a0500720c */ /* 0x040fe40003f05270 */
[----:B------:R-:W-:-:S13]  /*18b0*/  ISETP.NE.AND P2, PT, R5, R3, PT ;  /* 0x000000030500720c */ /* 0x000fda0003f45270 */
[----:B------:R-:W-:Y:S05]  /*18c0*/  @P0 BRA P2, `(.L_x_169) ;  /* 0x00000000006c0947 */ /* 0x000fea0001000000 */
[----:B------:R-:W-:Y:S01]  /*18d0*/  BSSY.RECONVERGENT B2, `(.L_x_170) ;  /* 0x0000019000027945 */ /* 0x000fe20003800200 */
.L_x_171:
[----:B------:R-:W-:Y:S02]  /*18e0*/  SHF.R.U32.HI R2, RZ, 0x2, R31 ;  /* 0x00000002ff027819 */ /* 0x000fe4000001161f */
[----:B------:R-:W-:Y:S02]  /*18f0*/  SHF.L.U32 R5, R35, 0x4, RZ ;  /* 0x0000000423057819 */ /* 0x000fe400000006ff */
[----:B------:R-:W-:Y:S01]  /*1900*/  LOP3.LUT R2, R2, R31, RZ, 0x3c, !PT ;  /* 0x0000001f02027212 */ /* 0x000fe200078e3cff */
[----:B------:R-:W-:Y:S01]  /*1910*/  IMAD.MOV.U32 R31, RZ, RZ, R32 ;  /* 0x000000ffff1f7224 */ /* 0x000fe200078e0020 */
[----:B------:R-:W-:Y:S02]  /*1920*/  IADD3 R30, PT, PT, R30, 0x587c5, RZ ;  /* 0x000587c51e1e7810 */ /* 0x000fe40007ffe0ff */
[----:B------:R-:W-:Y:S01]  /*1930*/  MOV R32, R33 ;  /* 0x0000002100207202 */ /* 0x000fe20000000f00 */
[----:B------:R-:W-:Y:S02]  /*1940*/  IMAD.SHL.U32 R18, R2, 0x2, RZ ;  /* 0x0000000202127824 */ /* 0x000fe400078e00ff */
[----:B------:R-:W-:Y:S01]  /*1950*/  IMAD.MOV.U32 R33, RZ, RZ, R34 ;  /* 0x000000ffff217224 */ /* 0x000fe200078e0022 */
[----:B------:R-:W-:-:S02]  /*1960*/  MOV R34, R35 ;  /* 0x0000002300227202 */ /* 0x000fc40000000f00 */
[----:B------:R-:W-:-:S04]  /*1970*/  LOP3.LUT R5, R35, R5, R18, 0x96, !PT ;  /* 0x0000000523057212 */ /* 0x000fc800078e9612 */
[----:B------:R-:W-:-:S05]  /*1980*/  LOP3.LUT R5, R5, R2, RZ, 0x3c, !PT ;  /* 0x0000000205057212 */ /* 0x000fca00078e3cff */
[--C-:B------:R-:W-:Y:S02]  /*1990*/  IMAD.IADD R17, R30, 0x1, R5.reuse ;  /* 0x000000011e117824 */ /* 0x100fe400078e0205 */
[----:B------:R-:W-:Y:S02]  /*19a0*/  IMAD.MOV.U32 R35, RZ, RZ, R5 ;  /* 0x000000ffff237224 */ /* 0x000fe400078e0005 */
[----:B------:R-:W-:-:S05]  /*19b0*/  IMAD.HI.U32 R2, R16, R17, RZ ;  /* 0x0000001110027227 */ /* 0x000fca00078e00ff */
[----:B------:R-:W-:-:S05]  /*19c0*/  IADD3 R2, PT, PT, -R2, RZ, RZ ;  /* 0x000000ff02027210 */ /* 0x000fca0007ffe1ff */
[----:B------:R-:W-:-:S05]  /*19d0*/  IMAD R17, R0, R2, R17 ;  /* 0x0000000200117224 */ /* 0x000fca00078e0211 */
[----:B------:R-:W-:-:S13]  /*19e0*/  ISETP.GE.U32.AND P0, PT, R17, R0, PT ;  /* 0x000000001100720c */ /* 0x000fda0003f06070 */
[----:B------:R-:W-:-:S05]  /*19f0*/  @P0 IMAD.IADD R17, R17, 0x1, -R0 ;  /* 0x0000000111110824 */ /* 0x000fca00078e0a00 */
[----:B------:R-:W-:-:S13]  /*1a00*/  ISETP.GE.U32.AND P0, PT, R17, R0, PT ;  /* 0x000000001100720c */ /* 0x000fda0003f06070 */
[----:B------:R-:W-:-:S04]  /*1a10*/  @P0 IADD3 R17, PT, PT, R17, -R0, RZ ;  /* 0x8000000011110210 */ /* 0x000fc80007ffe0ff */
[----:B------:R-:W-:-:S04]  /*1a20*/  SEL R17, R11, R17, !P1 ;  /* 0x000000110b117207 */ /* 0x000fc80004800000 */
[----:B------:R-:W-:-:S04]  /*1a30*/  ISETP.NE.AND P0, PT, R17, R42, PT ;  /* 0x0000002a1100720c */ /* 0x000fc80003f05270 */
[----:B------:R-:W-:-:S13]  /*1a40*/  ISETP.EQ.OR P0, PT, R17, R3, !P0 ;  /* 0x000000031100720c */ /* 0x000fda0004702670 */
[----:B------:R-:W-:Y:S05]  /*1a50*/  @P0 BRA `(.L_x_171) ;  /* 0xfffffffc00a00947 */ /* 0x000fea000383ffff */
[----:B------:R-:W-:Y:S05]  /*1a60*/  BSYNC.RECONVERGENT B2 ;  /* 0x0000000000027941 */ /* 0x000fea0003800200 */
.L_x_170:
[----:B------:R-:W-:-:S07]  /*1a70*/  MOV R5, R17 ;  /* 0x0000001100057202 */ /* 0x000fce0000000f00 */
.L_x_169:
[----:B------:R-:W-:Y:S05]  /*1a80*/  BSYNC.RECONVERGENT B1 ;  /* 0x0000000000017941 */ /* 0x000fea0003800200 */
.L_x_168:
[----:B------:R-:W0:Y:S02]  /*1a90*/  LDC.64 R16, c[0x0][0x380] ;  /* 0x0000e000ff107b82 */ /* 0x000e240000000a00 */
[----:B0-----:R-:W-:-:S04]  /*1aa0*/  IMAD.WIDE.U32 R2, R3, 0x1c, R16 ;  /* 0x0000001c03027825 */ /* 0x001fc800078e0010 */
[--C-:B------:R-:W-:Y:S01]  /*1ab0*/  IMAD.WIDE R42, R42, 0x1c, R16.reuse ;  /* 0x0000001c2a2a7825 */ /* 0x100fe200078e0210 */
[----:B------:R-:W2:Y:S03]  /*1ac0*/  LDG.E R20, desc[UR6][R2.64] ;  /* 0x0000000602147981 */ /* 0x000ea6000c1e1900 */
[----:B------:R-:W-:Y:S01]  /*1ad0*/  IMAD.WIDE R16, R5, 0x1c, R16 ;  /* 0x0000001c05107825 */ /* 0x000fe200078e0210 */
[----:B------:R-:W3:Y:S04]  /*1ae0*/  LDG.E R18, desc[UR6][R2.64+0x8] ;  /* 0x0000080602127981 */ /* 0x000ee8000c1e1900 */
[----:B------:R-:W2:Y:S04]  /*1af0*/  LDG.E R5, desc[UR6][R42.64] ;  /* 0x000000062a057981 */ /* 0x000ea8000c1e1900 */
[----:B------:R-:W3:Y:S04]  /*1b00*/  LDG.E R47, desc[UR6][R16.64+0x8] ;  /* 0x00000806102f7981 */ /* 0x000ee8000c1e1900 */
[----:B------:R0:W4:Y:S04]  /*1b10*/  LDG.E R19, desc[UR6][R2.64+0x4] ;  /* 0x0000040602137981 */ /* 0x000128000c1e1900 */
[----:B------:R-:W5:Y:S04]  /*1b20*/  LDG.E R11, desc[UR6][R42.64+0x8] ;  /* 0x000008062a0b7981 */ /* 0x000f68000c1e1900 */
[----:B------:R-:W4:Y:S04]  /*1b30*/  LDG.E R45, desc[UR6][R16.64] ;  /* 0x00000006102d7981 */ /* 0x000f28000c1e1900 */
[----:B------:R-:W4:Y:S04]  /*1b40*/  LDG.E R46, desc[UR6][R16.64+0x4] ;  /* 0x00000406102e7981 */ /* 0x000f28000c1e1900 */
[----:B------:R-:W4:Y:S01]  /*1b50*/  LDG.E R44, desc[UR6][R42.64+0x4] ;  /* 0x000004062a2c7981 */ /* 0x000f22000c1e1900 */
[----:B------:R-:W-:Y:S01]  /*1b60*/  BSSY.RECONVERGENT B1, `(.L_x_172) ;  /* 0x000001c000017945 */ /* 0x000fe20003800200 */
[----:B--2---:R-:W-:Y:S01]  /*1b70*/  FADD R0, R5, -R20 ;  /* 0x8000001405007221 */ /* 0x004fe20000000000 */
[----:B---3--:R-:W-:-:S04]  /*1b80*/  FADD R47, -R18, R47 ;  /* 0x0000002f122f7221 */ /* 0x008fc80000000100 */
[----:B0-----:R-:W-:Y:S01]  /*1b90*/  FMUL R2, R0, R47 ;  /* 0x0000002f00027220 */ /* 0x001fe20000400000 */
[----:B-----5:R-:W-:Y:S01]  /*1ba0*/  FADD R11, R11, -R18 ;  /* 0x800000120b0b7221 */ /* 0x020fe20000000000 */
[----:B----4-:R-:W-:Y:S01]  /*1bb0*/  FADD R45, -R20, R45 ;  /* 0x0000002d142d7221 */ /* 0x010fe20000000100 */
[----:B------:R-:W-:-:S03]  /*1bc0*/  FADD R46, -R19, R46 ;  /* 0x0000002e132e7221 */ /* 0x000fc60000000100 */
[C---:B------:R-:W-:Y:S01]  /*1bd0*/  FFMA R3, R11.reuse, R45, -R2 ;  /* 0x0000002d0b037223 */ /* 0x040fe20000000802 */
[----:B------:R-:W-:Y:S01]  /*1be0*/  FADD R44, R44, -R19 ;  /* 0x800000132c2c7221 */ /* 0x000fe20000000000 */
[----:B------:R-:W-:Y:S02]  /*1bf0*/  FMUL R5, R11, R46 ;  /* 0x0000002e0b057220 */ /* 0x000fe40000400000 */
[----:B------:R-:W-:Y:S01]  /*1c00*/  FMUL R16, R3, R3 ;  /* 0x0000000303107220 */ /* 0x000fe20000400000 */
[C---:B------:R-:W-:Y:S01]  /*1c10*/  FMUL R11, R44.reuse, R45 ;  /* 0x0000002d2c0b7220 */ /* 0x040fe20000400000 */
[----:B------:R-:W-:-:S03]  /*1c20*/  FFMA R45, R44, R47, -R5 ;  /* 0x0000002f2c2d7223 */ /* 0x000fc60000000805 */
[----:B------:R-:W-:Y:S01]  /*1c30*/  FFMA R2, R0, R46, -R11 ;  /* 0x0000002e00027223 */ /* 0x000fe2000000080b */
[----:B------:R-:W-:-:S04]  /*1c40*/  FFMA R5, R45, R45, R16 ;  /* 0x0000002d2d057223 */ /* 0x000fc80000000010 */
[----:B------:R-:W-:-:S04]  /*1c50*/  FFMA R5, R2, R2, R5 ;  /* 0x0000000202057223 */ /* 0x000fc80000000005 */
[----:B------:R-:W-:Y:S01]  /*1c60*/  VIADD R11, R5, 0xf3000000 ;  /* 0xf3000000050b7836 */ /* 0x000fe20000000000 */
[----:B------:R0:W1:Y:S04]  /*1c70*/  MUFU.RSQ R0, R5 ;  /* 0x0000000500007308 */ /* 0x0000680000001400 */
[----:B------:R-:W-:-:S13]  /*1c80*/  ISETP.GT.U32.AND P0, PT, R11, 0x727fffff, PT ;  /* 0x727fffff0b00780c */ /* 0x000fda0003f04070 */
[----:B01----:R-:W-:Y:S05]  /*1c90*/  @!P0 BRA `(.L_x_173) ;  /* 0x0000000000108947 */ /* 0x003fea0003800000 */
[----:B------:R-:W-:-:S07]  /*1ca0*/  MOV R0, 0x1cc0 ;  /* 0x00001cc000007802 */ /* 0x000fce0000000f00 */
[----:B------:R-:W-:Y:S05]  /*1cb0*/  CALL.REL.NOINC `($__internal_4_$__cuda_sm20_sqrt_rn_f32_slowpath) ;  /* 0x0000001000f07944 */ /* 0x000fea0003c00000 */
[----:B------:R-:W-:Y:S01]  /*1cc0*/  MOV R46, R43 ;  /* 0x0000002b002e7202 */ /* 0x000fe20000000f00 */
[----:B------:R-:W-:Y:S06]  /*1cd0*/  BRA `(.L_x_174) ;  /* 0x0000000000107947 */ /* 0x000fec0003800000 */
.L_x_173:
[----:B------:R-:W-:Y:S01]  /*1ce0*/  FMUL.FTZ R46, R5, R0 ;  /* 0x00000000052e7220 */ /* 0x000fe20000410000 */
[----:B------:R-:W-:-:S03]  /*1cf0*/  FMUL.FTZ R0, R0, 0.5 ;  /* 0x3f00000000007820 */ /* 0x000fc60000410000 */
[----:B------:R-:W-:-:S04]  /*1d00*/  FFMA R5, -R46, R46, R5 ;  /* 0x0000002e2e057223 */ /* 0x000fc80000000105 */
[----:B------:R-:W-:-:S07]  /*1d10*/  FFMA R46, R5, R0, R46 ;  /* 0x00000000052e7223 */ /* 0x000fce000000002e */
.L_x_174:
[----:B------:R-:W-:Y:S05]  /*1d20*/  BSYNC.RECONVERGENT B1 ;  /* 0x0000000000017941 */ /* 0x000fea0003800200 */
.L_x_172:
[----:B------:R-:W-:Y:S01]  /*1d30*/  FSETP.GEU.AND P0, PT, R46, 9.9999999747524270788e-07, PT ;  /* 0x358637bd2e00780b */ /* 0x000fe20003f0e000 */
[----:B------:R-:W-:-:S12]  /*1d40*/  BSSY.RECONVERGENT B1, `(.L_x_175) ;  /* 0x0000111000017945 */ /* 0x000fd80003800200 */
[----:B------:R-:W-:Y:S05]  /*1d50*/  @!P0 BRA `(.L_x_176) ;  /* 0x00000010003c8947 */ /* 0x000fea0003800000 */
[----:B------:R-:W0:Y:S01]  /*1d60*/  MUFU.RCP R5, R46 ;  /* 0x0000002e00057308 */ /* 0x000e220000001000 */
[----:B------:R-:W1:Y:S01]  /*1d70*/  LDC R11, c[0x0][0x388] ;  /* 0x0000e200ff0b7b82 */ /* 0x000e620000000800 */
[----:B------:R-:W-:Y:S06]  /*1d80*/  BSSY.RECONVERGENT B2, `(.L_x_177) ;  /* 0x000000e000027945 */ /* 0x000fec0003800200 */
[----:B------:R-:W2:Y:S01]  /*1d90*/  FCHK P0, R45, R46 ;  /* 0x0000002e2d007302 */ /* 0x000ea20000000000 */
[----:B0-----:R-:W-:-:S04]  /*1da0*/  FFMA R0, R5, -R46, 1 ;  /* 0x3f80000005007423 */ /* 0x001fc8000000082e */
[----:B------:R-:W-:-:S04]  /*1db0*/  FFMA R0, R5, R0, R5 ;  /* 0x0000000005007223 */ /* 0x000fc80000000005 */
[----:B------:R-:W-:Y:S01]  /*1dc0*/  FFMA R25, R45, R0, RZ ;  /* 0x000000002d197223 */ /* 0x000fe200000000ff */
[----:B-1----:R-:W-:-:S03]  /*1dd0*/  ISETP.GE.U32.AND P2, PT, R11, 0x8, PT ;  /* 0x000000080b00780c */ /* 0x002fc60003f46070 */
[----:B------:R-:W-:-:S04]  /*1de0*/  FFMA R5, R25, -R46, R45 ;  /* 0x8000002e19057223 */ /* 0x000fc8000000002d */
[----:B------:R-:W-:Y:S01]  /*1df0*/  FFMA R25, R0, R5, R25 ;  /* 0x0000000500197223 */ /* 0x000fe20000000019 */
[----:B--2---:R-:W-:Y:S06]  /*1e00*/  @!P0 BRA `(.L_x_178) ;  /* 0x0000000000148947 */ /* 0x004fec0003800000 */
[----:B------:R-:W-:Y:S01]  /*1e10*/  IMAD.MOV.U32 R0, RZ, RZ, R45 ;  /* 0x000000ffff007224 */ /* 0x000fe200078e002d */
[----:B------:R-:W-:Y:S02]  /*1e20*/  MOV R5, R46 ;  /* 0x0000002e00057202 */ /* 0x000fe40000000f00 */
[----:B------:R-:W-:-:S07]  /*1e30*/  MOV R16, 0x1e50 ;  /* 0x00001e5000107802 */ /* 0x000fce0000000f00 */
[----:B------:R-:W-:Y:S05]  /*1e40*/  CALL.REL.NOINC `($__internal_5_$__cuda_sm3x_div_rn_noftz_f32_slowpath) ;  /* 0x0000001000e47944 */ /* 0x000fea0003c00000 */
[----:B------:R-:W-:-:S07]  /*1e50*/  IMAD.MOV.U32 R25, RZ, RZ, R0 ;  /* 0x000000ffff197224 */ /* 0x000fce00078e0000 */
.L_x_178:
[----:B------:R-:W-:Y:S05]  /*1e60*/  BSYNC.RECONVERGENT B2 ;  /* 0x0000000000027941 */ /* 0x000fea0003800200 */
.L_x_177:
        /* <DEDUP_REMOVED lines=14> */
.L_x_180:
[----:B------:R-:W-:Y:S05]  /*1f50*/  BSYNC.RECONVERGENT B2 ;  /* 0x0000000000027941 */ /* 0x000fea0003800200 */
.L_x_179:
        /* <DEDUP_REMOVED lines=14> */
.L_x_182:
[----:B------:R-:W-:Y:S05]  /*2040*/  BSYNC.RECONVERGENT B2 ;  /* 0x0000000000027941 */ /* 0x000fea0003800200 */
.L_x_181:
[----:B------:R-:W-:Y:S01]  /*2050*/  FMUL R19, R19, R24 ;  /* 0x0000001813137220 */ /* 0x000fe20000400000 */
[----:B------:R-:W-:Y:S02]  /*2060*/  HFMA2 R5, -RZ, RZ, 0, 0 ;  /* 0x00000000ff057431 */ /* 0x000fe400000001ff */
[----:B------:R-:W-:Y:S02]  /*2070*/  IMAD.MOV.U32 R0, RZ, RZ, RZ ;  /* 0x000000ffff007224 */ /* 0x000fe400078e00ff */
[----:B------:R-:W-:-:S04]  /*2080*/  FFMA R19, R20, R25, R19 ;  /* 0x0000001914137223 */ /* 0x000fc80000000013 */
[----:B------:R-:W-:Y:S01]  /*2090*/  FFMA R18, R18, R3, R19 ;  /* 0x0000000312127223 */ /* 0x000fe20000000013 */
[----:B------:R-:W-:Y:S06]  /*20a0*/  @!P2 BRA `(.L_x_183) ;  /* 0x000000040070a947 */ /* 0x000fec0003800000 */
[----:B------:R-:W-:Y:S01]  /*20b0*/  MOV R0, RZ ;  /* 0x000000ff00007202 */ /* 0x000fe20000000f00 */
[----:B------:R-:W-:Y:S01]  /*20c0*/  IMAD.MOV.U32 R16, RZ, RZ, R41 ;  /* 0x000000ffff107224 */ /* 0x000fe200078e0029 */
[----:B------:R-:W-:Y:S01]  /*20d0*/  MOV R17, R38 ;  /* 0x0000002600117202 */ /* 0x000fe20000000f00 */
[----:B------:R-:W-:Y:S01]  /*20e0*/  IMAD.MOV.U32 R2, RZ, RZ, R21 ;  /* 0x000000ffff027224 */ /* 0x000fe200078e0015 */
[----:B------:R-:W0:Y:S01]  /*20f0*/  LDCU UR4, c[0x0][0x3a4] ;  /* 0x00007480ff0477ac */ /* 0x000e220008000800 */
[----:B------:R-:W-:-:S05]  /*2100*/  NOP ;  /* 0x0000000000007918 */ /* 0x000fca0000000000 */
.L_x_184:
[----:B------:R-:W2:Y:S04]  /*2110*/  LDG.E R19, desc[UR6][R16.64+-0x6c] ;  /* 0xffff940610137981 */ /* 0x000ea8000c1e1900 */
[----:B------:R-:W3:Y:S04]  /*2120*/  LDG.E R46, desc[UR6][R16.64+-0x70] ;  /* 0xffff9006102e7981 */ /* 0x000ee8000c1e1900 */
[----:B------:R-:W4:Y:S04]  /*2130*/  LDG.E R27, desc[UR6][R16.64+-0x68] ;  /* 0xffff9806101b7981 */ /* 0x000f28000c1e1900 */
[----:B------:R-:W5:Y:S04]  /*2140*/  LDG.E R29, desc[UR6][R16.64+-0x50] ;  /* 0xffffb006101d7981 */ /* 0x000f68000c1e1900 */
[----:B------:R-:W5:Y:S04]  /*2150*/  LDG.E R52, desc[UR6][R16.64+-0x54] ;  /* 0xffffac0610347981 */ /* 0x000f68000c1e1900 */
[----:B------:R-:W5:Y:S04]  /*2160*/  LDG.E R44, desc[UR6][R16.64+-0x4c] ;  /* 0xffffb406102c7981 */ /* 0x000f68000c1e1900 */
[----:B------:R-:W5:Y:S04]  /*2170*/  LDG.E R5, desc[UR6][R16.64+-0x34] ;  /* 0xffffcc0610057981 */ /* 0x000f68000c1e1900 */
[----:B------:R-:W5:Y:S04]  /*2180*/  LDG.E R42, desc[UR6][R16.64+-0x38] ;  /* 0xffffc806102a7981 */ /* 0x000f68000c1e1900 */
[----:B------:R-:W5:Y:S04]  /*2190*/  LDG.E R28, desc[UR6][R16.64+-0x30] ;  /* 0xffffd006101c7981 */ /* 0x000f68000c1e1900 */
[----:B------:R-:W5:Y:S04]  /*21a0*/  LDG.E R11, desc[UR6][R16.64+-0x18] ;  /* 0xffffe806100b7981 */ /* 0x000f68000c1e1900 */
[----:B------:R-:W5:Y:S04]  /*21b0*/  LDG.E R26, desc[UR6][R16.64+-0x1c] ;  /* 0xffffe406101a7981 */ /* 0x000f68000c1e1900 */
[----:B------:R-:W5:Y:S01]  /*21c0*/  LDG.E R20, desc[UR6][R16.64+-0x14] ;  /* 0xffffec0610147981 */ /* 0x000f62000c1e1900 */
[----:B--2---:R-:W-:-:S04]  /*21d0*/  FMUL R19, R19, R24 ;  /* 0x0000001813137220 */ /* 0x004fc80000400000 */
[----:B---3--:R-:W-:-:S04]  /*21e0*/  FFMA R46, R46, R25, R19 ;  /* 0x000000192e2e7223 */ /* 0x008fc80000000013 */
[----:B----4-:R-:W-:Y:S02]  /*21f0*/  FFMA R27, R27, R3, R46 ;  /* 0x000000031b1b7223 */ /* 0x010fe4000000002e */
[----:B------:R-:W2:Y:S01]  /*2200*/  LDG.E R46, desc[UR6][R16.64+0x38] ;  /* 0x00003806102e7981 */ /* 0x000ea2000c1e1900 */
[----:B-----5:R-:W-:Y:S01]  /*2210*/  FMUL R29, R29, R24 ;  /* 0x000000181d1d7220 */ /* 0x020fe20000400000 */
[----:B------:R-:W-:-:S03]  /*2220*/  FADD R27, -R18, R27 ;  /* 0x0000001b121b7221 */ /* 0x000fc60000000100 */
[----:B------:R-:W-:Y:S02]  /*2230*/  FFMA R29, R52, R25, R29 ;  /* 0x00000019341d7223 */ /* 0x000fe4000000001d */
[----:B0-----:R-:W-:Y:S01]  /*2240*/  FSETP.GEU.AND P0, PT, |R27|, UR4, PT ;  /* 0x000000041b007c0b */ /* 0x001fe2000bf0e200 */
[----:B------:R-:W3:Y:S01]  /*2250*/  LDG.E R52, desc[UR6][R16.64+0x40] ;  /* 0x0000400610347981 */ /* 0x000ee2000c1e1900 */
[----:B------:R-:W-:-:S03]  /*2260*/  FFMA R29, R44, R3, R29 ;  /* 0x000000032c1d7223 */ /* 0x000fc6000000001d */
[----:B------:R-:W4:Y:S01]  /*2270*/  LDG.E R44, desc[UR6][R16.64+0x24] ;  /* 0x00002406102c7981 */ /* 0x000f22000c1e1900 */
[----:B------:R-:W-:Y:S01]  /*2280*/  FMUL R5, R5, R24 ;  /* 0x0000001805057220 */ /* 0x000fe20000400000 */
[----:B------:R-:W-:-:S03]  /*2290*/  FADD R29, -R18, R29 ;  /* 0x0000001d121d7221 */ /* 0x000fc60000000100 */
[----:B------:R-:W-:Y:S02]  /*22a0*/  FFMA R19, R42, R25, R5 ;  /* 0x000000192a137223 */ /* 0x000fe40000000005 */
[----:B------:R-:W-:Y:S01]  /*22b0*/  FSETP.GEU.AND P1, PT, |R29|, UR4, PT ;  /* 0x000000041d007c0b */ /* 0x000fe2000bf2e200 */
[----:B------:R-:W5:Y:S01]  /*22c0*/  LDG.E R5, desc[UR6][R16.64+0x4] ;  /* 0x0000040610057981 */ /* 0x000f62000c1e1900 */
[----:B------:R-:W-:Y:S01]  /*22d0*/  IADD3 R29, PT, PT, R0, 0x1, RZ ;  /* 0x00000001001d7810 */ /* 0x000fe20007ffe0ff */
[----:B------:R-:W-:Y:S02]  /*22e0*/  @P0 IMAD.MOV R29, RZ, RZ, R0 ;  /* 0x000000ffff1d0224 */ /* 0x000fe400078e0200 */
[----:B------:R-:W2:Y:S01]  /*22f0*/  LDG.E R0, desc[UR6][R16.64] ;  /* 0x0000000610007981 */ /* 0x000ea2000c1e1900 */
[----:B------:R-:W-:-:S03]  /*2300*/  FFMA R27, R28, R3, R19 ;  /* 0x000000031c1b7223 */ /* 0x000fc60000000013 */
[----:B------:R-:W3:Y:S01]  /*2310*/  LDG.E R19, desc[UR6][R16.64+0x20] ;  /* 0x0000200610137981 */ /* 0x000ee2000c1e1900 */
[----:B------:R-:W-:-:S03]  /*2320*/  FADD R43, -R18, R27 ;  /* 0x0000001b122b7221 */ /* 0x000fc60000000100 */
[----:B------:R-:W4:Y:S01]  /*2330*/  LDG.E R28, desc[UR6][R16.64+0x8] ;  /* 0x00000806101c7981 */ /* 0x000f22000c1e1900 */
[----:B------:R-:W-:Y:S01]  /*2340*/  IADD3 R27, PT, PT, R29, 0x1, RZ ;  /* 0x000000011d1b7810 */ /* 0x000fe20007ffe0ff */
[----:B------:R-:W-:Y:S02]  /*2350*/  @P1 IMAD.MOV R27, RZ, RZ, R29 ;  /* 0x000000ffff1b1224 */ /* 0x000fe400078e021d */
[----:B------:R-:W4:Y:S04]  /*2360*/  LDG.E R42, desc[UR6][R16.64+0x1c] ;  /* 0x00001c06102a7981 */ /* 0x000f28000c1e1900 */
[----:B------:R-:W4:Y:S01]  /*2370*/  LDG.E R29, desc[UR6][R16.64+0x3c] ;  /* 0x00003c06101d7981 */ /* 0x000f22000c1e1900 */
[----:B------:R-:W-:Y:S01]  /*2380*/  FMUL R11, R11, R24 ;  /* 0x000000180b0b7220 */ /* 0x000fe20000400000 */
[----:B------:R-:W-:-:S03]  /*2390*/  FSETP.GEU.AND P0, PT, |R43|, UR4, PT ;  /* 0x000000042b007c0b */ /* 0x000fc6000bf0e200 */
[----:B------:R-:W-:Y:S02]  /*23a0*/  FFMA R43, R26, R25, R11 ;  /* 0x000000191a2b7223 */ /* 0x000fe4000000000b */
[----:B------:R-:W4:Y:S04]  /*23b0*/  LDG.E R11, desc[UR6][R16.64+0x58] ;  /* 0x00005806100b7981 */ /* 0x000f28000c1e1900 */
[----:B------:R-:W4:Y:S01]  /*23c0*/  LDG.E R26, desc[UR6][R16.64+0x54] ;  /* 0x00005406101a7981 */ /* 0x000f22000c1e1900 */
[----:B------:R-:W-:-:S03]  /*23d0*/  FFMA R43, R20, R3, R43 ;  /* 0x00000003142b7223 */ /* 0x000fc6000000002b */
[----:B------:R0:W4:Y:S01]  /*23e0*/  LDG.E R20, desc[UR6][R16.64+0x5c] ;  /* 0x00005c0610147981 */ /* 0x000122000c1e1900 */
[----:B------:R-:W-:-:S05]  /*23f0*/  FADD R43, -R18, R43 ;  /* 0x0000002b122b7221 */ /* 0x000fca0000000100 */
[----:B------:R-:W-:Y:S01]  /*2400*/  FSETP.GEU.AND P1, PT, |R43|, UR4, PT ;  /* 0x000000042b007c0b */ /* 0x000fe2000bf2e200 */
[----:B------:R-:W-:Y:S01]  /*2410*/  VIADD R2, R2, 0x8 ;  /* 0x0000000802027836 */ /* 0x000fe20000000000 */
[----:B0-----:R-:W-:-:S04]  /*2420*/  IADD3 R16, P2, PT, R16, 0xe0, RZ ;  /* 0x000000e010107810 */ /* 0x001fc80007f5e0ff */
[----:B------:R-:W-:Y:S01]  /*2430*/  IADD3.X R17, PT, PT, RZ, R17, RZ, P2, !PT ;  /* 0x00000011ff117210 */ /* 0x000fe200017fe4ff */
[----:B-----5:R-:W-:-:S04]  /*2440*/  FMUL R5, R5, R24 ;  /* 0x0000001805057220 */ /* 0x020fc80000400000 */
[----:B--2---:R-:W-:Y:S01]  /*2450*/  FFMA R5, R0, R25, R5 ;  /* 0x0000001900057223 */ /* 0x004fe20000000005 */
[----:B---3--:R-:W-:-:S03]  /*2460*/  FMUL R19, R19, R24 ;  /* 0x0000001813137220 */ /* 0x008fc60000400000 */
[----:B----4-:R-:W-:Y:S01]  /*2470*/  FFMA R5, R28, R3, R5 ;  /* 0x000000031c057223 */ /* 0x010fe20000000005 */
[----:B------:R-:W-:Y:S01]  /*2480*/  IADD3 R0, PT, PT, R27, 0x1, RZ ;  /* 0x000000011b007810 */ /* 0x000fe20007ffe0ff */
[----:B------:R-:W-:Y:S02]  /*2490*/  FFMA R19, R42, R25, R19 ;  /* 0x000000192a137223 */ /* 0x000fe40000000013 */
[----:B------:R-:W-:Y:S01]  /*24a0*/  FADD R5, -R18, R5 ;  /* 0x0000000512057221 */ /* 0x000fe20000000100 */
[----:B------:R-:W-:Y:S02]  /*24b0*/  @P0 IMAD.MOV R0, RZ, RZ, R27 ;  /* 0x000000ffff000224 */ /* 0x000fe400078e021b */
[----:B------:R-:W-:Y:S01]  /*24c0*/  FMUL R29, R29, R24 ;  /* 0x000000181d1d7220 */ /* 0x000fe20000400000 */
[----:B------:R-:W-:Y:S01]  /*24d0*/  FFMA R19, R44, R3, R19 ;  /* 0x000000032c137223 */ /* 0x000fe20000000013 */
[----:B------:R-:W-:Y:S02]  /*24e0*/  FSETP.GEU.AND P0, PT, |R5|, UR4, PT ;  /* 0x0000000405007c0b */ /* 0x000fe4000bf0e200 */
[----:B------:R-:W-:Y:S01]  /*24f0*/  FFMA R29, R46, R25, R29 ;  /* 0x000000192e1d7223 */ /* 0x000fe2000000001d */
[----:B------:R-:W-:Y:S01]  /*2500*/  FADD R19, -R18, R19 ;  /* 0x0000001312137221 */ /* 0x000fe20000000100 */
[----:B------:R-:W-:-:S02]  /*2510*/  IADD3 R5, PT, PT, R0, 0x1, RZ ;  /* 0x0000000100057810 */ /* 0x000fc40007ffe0ff */
[----:B------:R-:W-:Y:S01]  /*2520*/  FFMA R29, R52, R3, R29 ;  /* 0x00000003341d7223 */ /* 0x000fe2000000001d */
[----:B------:R-:W-:Y:S02]  /*2530*/  @P1 IMAD.MOV R5, RZ, RZ, R0 ;  /* 0x000000ffff051224 */ /* 0x000fe400078e0200 */
[----:B------:R-:W-:Y:S01]  /*2540*/  FMUL R11, R11, R24 ;  /* 0x000000180b0b7220 */ /* 0x000fe20000400000 */
[----:B------:R-:W-:Y:S01]  /*2550*/  FSETP.GEU.AND P1, PT, |R19|, UR4, PT ;  /* 0x0000000413007c0b */ /* 0x000fe2000bf2e200 */
[----:B------:R-:W-:Y:S01]  /*2560*/  FADD R29, -R18, R29 ;  /* 0x0000001d121d7221 */ /* 0x000fe20000000100 */
[----:B------:R-:W-:Y:S01]  /*2570*/  IADD3 R0, PT, PT, R5, 0x1, RZ ;  /* 0x0000000105007810 */ /* 0x000fe20007ffe0ff */
[----:B------:R-:W-:Y:S01]  /*2580*/  FFMA R11, R26, R25, R11 ;  /* 0x000000191a0b7223 */ /* 0x000fe2000000000b */
[----:B------:R-:W-:Y:S02]  /*2590*/  @P0 IMAD.MOV R0, RZ, RZ, R5 ;  /* 0x000000ffff000224 */ /* 0x000fe400078e0205 */
[----:B------:R-:W-:Y:S01]  /*25a0*/  FSETP.GEU.AND P0, PT, |R29|, UR4, PT ;  /* 0x000000041d007c0b */ /* 0x000fe2000bf0e200 */
[----:B------:R-:W-:-:S02]  /*25b0*/  FFMA R11, R20, R3, R11 ;  /* 0x00000003140b7223 */ /* 0x000fc4000000000b */
[----:B------:R-:W-:Y:S02]  /*25c0*/  IADD3 R5, PT, PT, R0, 0x1, RZ ;  /* 0x0000000100057810 */ /* 0x000fe40007ffe0ff */
[----:B------:R-:W-:Y:S02]  /*25d0*/  FADD R11, -R18, R11 ;  /* 0x0000000b120b7221 */ /* 0x000fe40000000100 */
[----:B------:R-:W-:-:S03]  /*25e0*/  @P1 IMAD.MOV R5, RZ, RZ, R0 ;  /* 0x000000ffff051224 */ /* 0x000fc600078e0200 */
[----:B------:R-:W-:Y:S02]  /*25f0*/  FSETP.GEU.AND P1, PT, |R11|, UR4, PT ;  /* 0x000000040b007c0b */ /* 0x000fe4000bf2e200 */
[C---:B------:R-:W-:Y:S02]  /*2600*/  IADD3 R11, PT, PT, R5.reuse, 0x1, RZ ;  /* 0x00000001050b7810 */ /* 0x040fe40007ffe0ff */
[----:B------:R-:W-:Y:S02]  /*2610*/  @P0 IADD3 R11, PT, PT, R5, RZ, RZ ;  /* 0x000000ff050b0210 */ /* 0x000fe40007ffe0ff */
[----:B------:R-:W-:-:S03]  /*2620*/  ISETP.NE.AND P0, PT, R2, RZ, PT ;  /* 0x000000ff0200720c */ /* 0x000fc60003f05270 */
[----:B------:R-:W-:-:S04]  /*2630*/  VIADD R0, R11, 0x1 ;  /* 0x000000010b007836 */ /* 0x000fc80000000000 */
[----:B------:R-:W-:-:S06]  /*2640*/  @P1 IMAD.MOV R0, RZ, RZ, R11 ;  /* 0x000000ffff001224 */ /* 0x000fcc00078e020b */
[----:B------:R-:W-:Y:S05]  /*2650*/  @P0 BRA `(.L_x_184) ;  /* 0xfffffff800ac0947 */ /* 0x000fea000383ffff */
[----:B------:R-:W-:-:S07]  /*2660*/  MOV R5, R37 ;  /* 0x0000002500057202 */ /* 0x000fce0000000f00 */
.L_x_183:
[----:B------:R-:W-:-:S13]  /*2670*/  ISETP.NE.AND P0, PT, R40, RZ, PT ;  /* 0x000000ff2800720c */ /* 0x000fda0003f05270 */
[----:B------:R-:W-:Y:S05]  /*2680*/  @!P0 BRA `(.L_x_185) ;  /* 0x00000004006c8947 */ /* 0x000fea0003800000 */
[----:B------:R-:W-:Y:S02]  /*2690*/  ISETP.GE.U32.AND P1, PT, R36, 0x3, PT ;  /* 0x000000032400780c */ /* 0x000fe40003f26070 */
[----:B------:R-:W-:-:S11]  /*26a0*/  ISETP.NE.AND P0, PT, R39, RZ, PT ;  /* 0x000000ff2700720c */ /* 0x000fd60003f05270 */
[----:B------:R-:W-:Y:S05]  /*26b0*/  @!P1 BRA `(.L_x_186) ;  /* 0x0000000000b09947 */ /* 0x000fea0003800000 */
[----:B------:R-:W0:Y:S01]  /*26c0*/  LDC.64 R16, c[0x0][0x380] ;  /* 0x0000e000ff107b82 */ /* 0x000e220000000a00 */
[----:B------:R-:W1:Y:S01]  /*26d0*/  LDCU UR4, c[0x0][0x3a4] ;  /* 0x00007480ff0477ac */ /* 0x000e620008000800 */
[----:B0-----:R-:W-:-:S05]  /*26e0*/  IMAD.WIDE.U32 R16, R5, 0x1c, R16 ;  /* 0x0000001c05107825 */ /* 0x001fca00078e0010 */
        /* <DEDUP_REMOVED lines=11> */
[----:B------:R0:W5:Y:S01]  /*27a0*/  LDG.E R42, desc[UR6][R16.64+0x5c] ;  /* 0x00005c06102a7981 */ /* 0x000162000c1e1900 */
[----:B------:R-:W-:Y:S01]  /*27b0*/  IADD3 R5, PT, PT, R5, 0x4, RZ ;  /* 0x0000000405057810 */ /* 0x000fe20007ffe0ff */
[----:B0-----:R-:W-:-:S02]  /*27c0*/  VIADD R16, R0, 0x1 ;  /* 0x0000000100107836 */ /* 0x001fc40000000000 */
[----:B--2---:R-:W-:-:S04]  /*27d0*/  FMUL R27, R27, R24 ;  /* 0x000000181b1b7220 */ /* 0x004fc80000400000 */
[----:B---3--:R-:W-:Y:S01]  /*27e0*/  FFMA R44, R44, R25, R27 ;  /* 0x000000192c2c7223 */ /* 0x008fe2000000001b */
[----:B----4-:R-:W-:-:S03]  /*27f0*/  FMUL R43, R43, R24 ;  /* 0x000000182b2b7220 */ /* 0x010fc60000400000 */
[----:B-----5:R-:W-:Y:S01]  /*2800*/  FFMA R29, R29, R3, R44 ;  /* 0x000000031d1d7223 */ /* 0x020fe2000000002c */
[----:B------:R-:W-:-:S03]  /*2810*/  FFMA R43, R46, R25, R43 ;  /* 0x000000192e2b7223 */ /* 0x000fc6000000002b */
[----:B------:R-:W-:Y:S01]  /*2820*/  FADD R29, -R18, R29 ;  /* 0x0000001d121d7221 */ /* 0x000fe20000000100 */
[----:B------:R-:W-:-:S04]  /*2830*/  FMUL R11, R11, R24 ;  /* 0x000000180b0b7220 */ /* 0x000fc80000400000 */
[----:B-1----:R-:W-:Y:S01]  /*2840*/  FSETP.GEU.AND P1, PT, |R29|, UR4, PT ;  /* 0x000000041d007c0b */ /* 0x002fe2000bf2e200 */
[----:B------:R-:W-:Y:S01]  /*2850*/  FFMA R43, R28, R3, R43 ;  /* 0x000000031c2b7223 */ /* 0x000fe2000000002b */
[----:B------:R-:W-:-:S03]  /*2860*/  FFMA R11, R26, R25, R11 ;  /* 0x000000191a0b7223 */ /* 0x000fc6000000000b */
[----:B------:R-:W-:Y:S01]  /*2870*/  FADD R43, -R18, R43 ;  /* 0x0000002b122b7221 */ /* 0x000fe20000000100 */
[----:B------:R-:W-:-:S04]  /*2880*/  FMUL R19, R19, R24 ;  /* 0x0000001813137220 */ /* 0x000fc80000400000 */
[----:B------:R-:W-:Y:S01]  /*2890*/  FSETP.GEU.AND P2, PT, |R43|, UR4, PT ;  /* 0x000000042b007c0b */ /* 0x000fe2000bf4e200 */
[----:B------:R-:W-:Y:S02]  /*28a0*/  FFMA R11, R20, R3, R11 ;  /* 0x00000003140b7223 */ /* 0x000fe4000000000b */
[----:B------:R-:W-:Y:S01]  /*28b0*/  @P1 IADD3 R16, PT, PT, R0, RZ, RZ ;  /* 0x000000ff00101210 */ /* 0x000fe20007ffe0ff */
[----:B------:R-:W-:Y:S01]  /*28c0*/  FFMA R19, R2, R25, R19 ;  /* 0x0000001902137223 */ /* 0x000fe20000000013 */
[----:B------:R-:W-:-:S03]  /*28d0*/  FADD R11, -R18, R11 ;  /* 0x0000000b120b7221 */ /* 0x000fc60000000100 */
[----:B------:R-:W-:Y:S02]  /*28e0*/  VIADD R0, R16, 0x1 ;  /* 0x0000000110007836 */ /* 0x000fe40000000000 */
[----:B------:R-:W-:Y:S01]  /*28f0*/  FFMA R19, R42, R3, R19 ;  /* 0x000000032a137223 */ /* 0x000fe20000000013 */
[----:B------:R-:W-:-:S03]  /*2900*/  FSETP.GEU.AND P1, PT, |R11|, UR4, PT ;  /* 0x000000040b007c0b */ /* 0x000fc6000bf2e200 */
[----:B------:R-:W-:Y:S01]  /*2910*/  FADD R19, -R18, R19 ;  /* 0x0000001312137221 */ /* 0x000fe20000000100 */
[----:B------:R-:W-:-:S04]  /*2920*/  @P2 IADD3 R0, PT, PT, R16, RZ, RZ ;  /* 0x000000ff10002210 */ /* 0x000fc80007ffe0ff */
[----:B------:R-:W-:Y:S01]  /*2930*/  FSETP.GEU.AND P2, PT, |R19|, UR4, PT ;  /* 0x0000000413007c0b */ /* 0x000fe2000bf4e200 */
[----:B------:R-:W-:-:S04]  /*2940*/  VIADD R2, R0, 0x1 ;  /* 0x0000000100027836 */ /* 0x000fc80000000000 */
[----:B------:R-:W-:-:S05]  /*2950*/  @P1 IADD3 R2, PT, PT, R0, RZ, RZ ;  /* 0x000000ff00021210 */ /* 0x000fca0007ffe0ff */
[----:B------:R-:W-:-:S03]  /*2960*/  VIADD R0, R2, 0x1 ;  /* 0x0000000102007836 */ /* 0x000fc60000000000 */
[----:B------:R-:W-:-:S07]  /*2970*/  @P2 IMAD.MOV R0, RZ, RZ, R2 ;  /* 0x000000ffff002224 */ /* 0x000fce00078e0202 */
.L_x_186:
[----:B------:R-:W-:Y:S05]  /*2980*/  @!P0 BRA `(.L_x_185) ;  /* 0x0000000000ac8947 */ /* 0x000fea0003800000 */
[----:B------:R-:W0:Y:S01]  /*2990*/  LDCU UR4, c[0x0][0x388] ;  /* 0x00007100ff0477ac */ /* 0x000e220008000800 */
[----:B------:R-:W-:Y:S01]  /*29a0*/  ISETP.NE.AND P0, PT, R39, 0x1, PT ;  /* 0x000000012700780c */ /* 0x000fe20003f05270 */
[----:B0-----:R-:W-:-:S12]  /*29b0*/  ULOP3.LUT UP0, URZ, UR4, 0x1, URZ, 0xc0, !UPT ;  /* 0x0000000104ff7892 */ /* 0x001fd8000f80c0ff */
        /* <DEDUP_REMOVED lines=9> */
[----:B------:R-:W5:Y:S01]  /*2a50*/  LDG.E R29, desc[UR6][R16.64+0x24] ;  /* 0x00002406101d7981 */ /* 0x000f62000c1e1900 */
[----:B------:R-:W-:-:S02]  /*2a60*/  VIADD R5, R5, 0x2 ;  /* 0x0000000205057836 */ /* 0x000fc40000000000 */
[----:B--2---:R-:W-:-:S04]  /*2a70*/  FMUL R11, R11, R24 ;  /* 0x000000180b0b7220 */ /* 0x004fc80000400000 */
[----:B---3--:R-:W-:Y:S01]  /*2a80*/  FFMA R2, R2, R25, R11 ;  /* 0x0000001902027223 */ /* 0x008fe2000000000b */
[----:B----4-:R-:W-:-:S03]  /*2a90*/  FMUL R27, R27, R24 ;  /* 0x000000181b1b7220 */ /* 0x010fc60000400000 */
[----:B-----5:R-:W-:Y:S01]  /*2aa0*/  FFMA R19, R19, R3, R2 ;  /* 0x0000000313137223 */ /* 0x020fe20000000002 */
[----:B------:R-:W-:Y:S01]  /*2ab0*/  IADD3 R2, PT, PT, R0, 0x1, RZ ;  /* 0x0000000100027810 */ /* 0x000fe20007ffe0ff */
[----:B------:R-:W-:Y:S02]  /*2ac0*/  FFMA R20, R20, R25, R27 ;  /* 0x0000001914147223 */ /* 0x000fe4000000001b */
[----:B------:R-:W-:Y:S02]  /*2ad0*/  FADD R19, -R18, R19 ;  /* 0x0000001312137221 */ /* 0x000fe40000000100 */
[----:B------:R-:W-:-:S03]  /*2ae0*/  FFMA R29, R29, R3, R20 ;  /* 0x000000031d1d7223 */ /* 0x000fc60000000014 */
[----:B-1----:R-:W-:Y:S01]  /*2af0*/  FSETP.GEU.AND P0, PT, |R19|, UR4, PT ;  /* 0x0000000413007c0b */ /* 0x002fe2000bf0e200 */
[----:B------:R-:W-:-:S05]  /*2b00*/  FADD R29, -R18, R29 ;  /* 0x0000001d121d7221 */ /* 0x000fca0000000100 */
[----:B------:R-:W-:-:S07]  /*2b10*/  FSETP.GEU.AND P1, PT, |R29|, UR4, PT ;  /* 0x000000041d007c0b */ /* 0x000fce000bf2e200 */
[----:B------:R-:W-:-:S05]  /*2b20*/  @P0 IMAD.MOV R2, RZ, RZ, R0 ;  /* 0x000000ffff020224 */ /* 0x000fca00078e0200 */
[C---:B------:R-:W-:Y:S02]  /*2b30*/  IADD3 R0, PT, PT, R2.reuse, 0x1, RZ ;  /* 0x0000000102007810 */ /* 0x040fe40007ffe0ff */
[----:B------:R-:W-:-:S07]  /*2b40*/  @P1 IADD3 R0, PT, PT, R2, RZ, RZ ;  /* 0x000000ff02001210 */ /* 0x000fce0007ffe0ff */
.L_x_187:
[----:B------:R-:W-:Y:S05]  /*2b50*/  BRA.U !UP0, `(.L_x_185) ;  /* 0x0000000108387547 */ /* 0x000fea000b800000 */
[----:B------:R-:W0:Y:S01]  /*2b60*/  LDC.64 R16, c[0x0][0x380] ;  /* 0x0000e000ff107b82 */ /* 0x000e220000000a00 */
[----:B------:R-:W1:Y:S01]  /*2b70*/  LDCU UR4, c[0x0][0x3a4] ;  /* 0x00007480ff0477ac */ /* 0x000e620008000800 */
[----:B0-----:R-:W-:-:S05]  /*2b80*/  IMAD.WIDE.U32 R16, R5, 0x1c, R16 ;  /* 0x0000001c05107825 */ /* 0x001fca00078e0010 */
[----:B------:R-:W2:Y:S04]  /*2b90*/  LDG.E R5, desc[UR6][R16.64+0x4] ;  /* 0x0000040610057981 */ /* 0x000ea8000c1e1900 */
[----:B------:R-:W3:Y:S04]  /*2ba0*/  LDG.E R2, desc[UR6][R16.64] ;  /* 0x0000000610027981 */ /* 0x000ee8000c1e1900 */
[----:B------:R-:W4:Y:S01]  /*2bb0*/  LDG.E R11, desc[UR6][R16.64+0x8] ;  /* 0x00000806100b7981 */ /* 0x000f22000c1e1900 */
[----:B--2---:R-:W-:-:S04]  /*2bc0*/  FMUL R5, R5, R24 ;  /* 0x0000001805057220 */ /* 0x004fc80000400000 */
[----:B---3--:R-:W-:-:S04]  /*2bd0*/  FFMA R2, R2, R25, R5 ;  /* 0x0000001902027223 */ /* 0x008fc80000000005 */
[----:B----4-:R-:W-:Y:S01]  /*2be0*/  FFMA R11, R11, R3, R2 ;  /* 0x000000030b0b7223 */ /* 0x010fe20000000002 */
[----:B------:R-:W-:-:S03]  /*2bf0*/  VIADD R2, R0, 0x1 ;  /* 0x0000000100027836 */ /* 0x000fc60000000000 */
[----:B------:R-:W-:-:S05]  /*2c00*/  FADD R11, -R18, R11 ;  /* 0x0000000b120b7221 */ /* 0x000fca0000000100 */
[----:B-1----:R-:W-:-:S13]  /*2c10*/  FSETP.GEU.AND P0, PT, |R11|, UR4, PT ;  /* 0x000000040b007c0b */ /* 0x002fda000bf0e200 */
[----:B------:R-:W-:-:S05]  /*2c20*/  @P0 IADD3 R2, PT, PT, R0, RZ, RZ ;  /* 0x000000ff00020210 */ /* 0x000fca0007ffe0ff */
[----:B------:R-:W-:-:S07]  /*2c30*/  IMAD.MOV.U32 R0, RZ, RZ, R2 ;  /* 0x000000ffff007224 */ /* 0x000fce00078e0002 */
.L_x_185:
[----:B------:R-:W0:Y:S01]  /*2c40*/  MUFU.RCP R5, R4 ;  /* 0x0000000400057308 */ /* 0x000e220000001000 */
[----:B------:R-:W-:Y:S01]  /*2c50*/  I2FP.F32.U32 R11, R0 ;  /* 0x00000000000b7245 */ /* 0x000fe20000201000 */
[----:B------:R-:W-:Y:S06]  /*2c60*/  BSSY.RECONVERGENT B2, `(.L_x_188) ;  /* 0x000000c000027945 */ /* 0x000fec0003800200 */
[----:B------:R-:W1:Y:S01]  /*2c70*/  FCHK P0, R11, R4 ;  /* 0x000000040b007302 */ /* 0x000e620000000000 */
[----:B0-----:R-:W-:-:S04]  /*2c80*/  FFMA R2, -R4, R5, 1 ;  /* 0x3f80000004027423 */ /* 0x001fc80000000105 */
[----:B------:R-:W-:-:S04]  /*2c90*/  FFMA R0, R5, R2, R5 ;  /* 0x0000000205007223 */ /* 0x000fc80000000005 */
[----:B------:R-:W-:-:S04]  /*2ca0*/  FFMA R5, R0, R11, RZ ;  /* 0x0000000b00057223 */ /* 0x000fc800000000ff */
[----:B------:R-:W-:-:S04]  /*2cb0*/  FFMA R2, -R4, R5, R11 ;  /* 0x0000000504027223 */ /* 0x000fc8000000010b */
[----:B------:R-:W-:Y:S01]  /*2cc0*/  FFMA R0, R0, R2, R5 ;  /* 0x0000000200007223 */ /* 0x000fe20000000005 */
[----:B-1----:R-:W-:Y:S06]  /*2cd0*/  @!P0 BRA `(.L_x_189) ;  /* 0x0000000000108947 */ /* 0x002fec0003800000 */
[----:B------:R-:W-:Y:S01]  /*2ce0*/  MOV R0, R11 ;  /* 0x0000000b00007202 */ /* 0x000fe20000000f00 */
[----:B------:R-:W-:Y:S01]  /*2cf0*/  IMAD.MOV.U32 R5, RZ, RZ, R4 ;  /* 0x000000ffff057224 */ /* 0x000fe200078e0004 */
[----:B------:R-:W-:-:S07]  /*2d00*/  MOV R16, 0x2d20 ;  /* 0x00002d2000107802 */ /* 0x000fce0000000f00 */
[----:B------:R-:W-:Y:S05]  /*2d10*/  CALL.REL.NOINC `($__internal_5_$__cuda_sm3x_div_rn_noftz_f32_slowpath) ;  /* 0x0000000400307944 */ /* 0x000fea0003c00000 */
.L_x_189:
[----:B------:R-:W-:Y:S05]  /*2d20*/  BSYNC.RECONVERGENT B2 ;  /* 0x0000000000027941 */ /* 0x000fea0003800200 */
.L_x_188:
[----:B------:R0:W-:Y:S01]  /*2d30*/  STG.E.64 desc[UR6][R50.64], R30 ;  /* 0x0000001e32007986 */ /* 0x0001e2000c101b06 */
[----:B------:R-:W-:Y:S01]  /*2d40*/  FSETP.GT.AND P0, PT, R0, R8, PT ;  /* 0x000000080000720b */ /* 0x000fe20003f04000 */
[----:B------:R-:W-:Y:S01]  /*2d50*/  IMAD.MOV.U32 R29, RZ, RZ, R31 ;  /* 0x000000ffff1d7224 */ /* 0x000fe200078e001f */
[----:B------:R-:W-:Y:S01]  /*2d60*/  MOV R28, R30 ;  /* 0x0000001e001c7202 */ /* 0x000fe20000000f00 */
[----:B------:R0:W-:Y:S01]  /*2d70*/  STG.E.64 desc[UR6][R50.64+0x8], R32 ;  /* 0x0000082032007986 */ /* 0x0001e2000c101b06 */
[----:B------:R-:W-:Y:S01]  /*2d80*/  MOV R26, R32 ;  /* 0x00000020001a7202 */ /* 0x000fe20000000f00 */
[----:B------:R-:W-:Y:S02]  /*2d90*/  IMAD.MOV.U32 R27, RZ, RZ, R33 ;  /* 0x000000ffff1b7224 */ /* 0x000fe400078e0021 */
[----:B------:R0:W-:Y:S04]  /*2da0*/  STG.E.64 desc[UR6][R50.64+0x10], R34 ;  /* 0x0000102232007986 */ /* 0x0001e8000c101b06 */
[----:B------:R0:W-:Y:S02]  /*2db0*/  STG.E.64 desc[UR6][R50.64+0x18], R22 ;  /* 0x0000181632007986 */ /* 0x0001e4000c101b06 */
[----:B------:R-:W-:Y:S01]  /*2dc0*/  @P0 IMAD.MOV.U32 R12, RZ, RZ, R25 ;  /* 0x000000ffff0c0224 */ /* 0x000fe200078e0019 */
[----:B------:R-:W-:Y:S01]  /*2dd0*/  @P0 MOV R13, R24 ;  /* 0x00000018000d0202 */ /* 0x000fe20000000f00 */
[----:B------:R0:W-:Y:S01]  /*2de0*/  STG.E desc[UR6][R50.64+0x20], R6 ;  /* 0x0000200632007986 */ /* 0x0001e2000c101906 */
[----:B------:R-:W-:Y:S01]  /*2df0*/  @P0 MOV R8, R0 ;  /* 0x0000000000080202 */ /* 0x000fe20000000f00 */
[----:B------:R-:W-:Y:S01]  /*2e00*/  @P0 FADD R15, -R18, -RZ ;  /* 0x800000ff120f0221 */ /* 0x000fe20000000100 */
[----:B------:R-:W-:Y:S01]  /*2e10*/  @P0 IMAD.MOV.U32 R14, RZ, RZ, R3 ;  /* 0x000000ffff0e0224 */ /* 0x000fe200078e0003 */
[----:B------:R0:W-:Y:S01]  /*2e20*/  STG.E.64 desc[UR6][R50.64+0x28], R48 ;  /* 0x0000283032007986 */ /* 0x0001e2000c101b06 */
[----:B------:R-:W-:Y:S01]  /*2e30*/  MOV R24, R34 ;  /* 0x0000002200187202 */ /* 0x000fe20000000f00 */
[----:B------:R-:W-:-:S07]  /*2e40*/  IMAD.MOV.U32 R25, RZ, RZ, R35 ;  /* 0x000000ffff197224 */ /* 0x000fce00078e0023 */
.L_x_176:
[----:B------:R-:W-:Y:S05]  /*2e50*/  BSYNC.RECONVERGENT B1 ;  /* 0x0000000000017941 */ /* 0x000fea0003800200 */
.L_x_175:
[----:B------:R-:W1:Y:S01]  /*2e60*/  LDCU UR4, c[0x0][0x3a0] ;  /* 0x00007400ff0477ac */ /* 0x000e620008000800 */
[----:B------:R-:W-:-:S04]  /*2e70*/  IADD3 R10, PT, PT, R7, R10, RZ ;  /* 0x0000000a070a7210 */ /* 0x000fc80007ffe0ff */
[----:B-1----:R-:W-:-:S13]  /*2e80*/  ISETP.GE.AND P0, PT, R10, UR4, PT ;  /* 0x000000040a007c0c */ /* 0x002fda000bf06270 */
[----:B------:R-:W-:Y:S05]  /*2e90*/  @!P0 BRA `(.L_x_190) ;  /* 0xffffffe400008947 */ /* 0x000fea000383ffff */
.L_x_142:
[----:B------:R-:W-:Y:S05]  /*2ea0*/  BSYNC.RECONVERGENT B0 ;  /* 0x0000000000007941 */ /* 0x000fea0003800200 */
.L_x_141:
[----:B------:R-:W1:Y:S08]  /*2eb0*/  S2UR UR8, SR_CgaCtaId ;  /* 0x00000000000879c3 */ /* 0x000e700000008800 */
[----:B------:R-:W-:Y:S01]  /*2ec0*/  BAR.SYNC.DEFER_BLOCKING 0x0 ;  /* 0x0000000000007b1d */ /* 0x000fe20000010000 */
[----:B------:R-:W-:-:S05]  /*2ed0*/  ISETP.NE.AND P1, PT, R9, RZ, PT ;  /* 0x000000ff0900720c */ /* 0x000fca0003f25270 */
[----:B------:R-:W-:Y:S01]  /*2ee0*/  UMOV UR5, 0x400 ;  /* 0x0000040000057882 */ /* 0x000fe20000000000 */
[----:B------:R-:W-:Y:S01]  /*2ef0*/  BSSY.RECONVERGENT B0, `(.L_x_191) ;  /* 0x0000009000007945 */ /* 0x000fe20003800200 */
[----:B-1----:R-:W-:-:S09]  /*2f00*/  ULEA UR9, UR8, UR5, 0x18 ;  /* 0x0000000508097291 */ /* 0x002fd2000f8ec0ff */
[----:B0-----:R-:W0:Y:S02]  /*2f10*/  LDS R3, [UR9+0x10] ;  /* 0x00001009ff037984 */ /* 0x001e240008000800 */
[----:B0-----:R-:W-:-:S13]  /*2f20*/  FSETP.GT.AND P0, PT, R8, R3, PT ;  /* 0x000000030800720b */ /* 0x001fda0003f04000 */
[----:B------:R-:W-:Y:S05]  /*2f30*/  @!P0 BRA `(.L_x_192) ;  /* 0x0000000000108947 */ /* 0x000fea0003800000 */
[----:B------:R-:W-:-:S04]  /*2f40*/  UIADD3 UR4, UPT, UPT, UR5, 0x10, URZ ;  /* 0x0000001005047890 */ /* 0x000fc8000fffe0ff */
[----:B------:R-:W-:-:S09]  /*2f50*/  ULEA UR4, UR8, UR4, 0x18 ;  /* 0x0000000408047291 */ /* 0x000fd2000f8ec0ff */
[----:B------:R0:W-:Y:S04]  /*2f60*/  ATOMS.EXCH RZ, [UR4], R8 ;  /* 0x00000008ffff798c */ /* 0x0001e8000c000004 */
[----:B------:R0:W-:Y:S02]  /*2f70*/  STS.128 [UR9], R12 ;  /* 0x0000000cff007988 */ /* 0x0001e40008000c09 */
.L_x_192:
[----:B------:R-:W-:Y:S05]  /*2f80*/  BSYNC.RECONVERGENT B0 ;  /* 0x0000000000007941 */ /* 0x000fea0003800200 */
.L_x_191:
[----:B------:R-:W-:Y:S06]  /*2f90*/  BAR.SYNC.DEFER_BLOCKING 0x0 ;  /* 0x0000000000007b1d */ /* 0x000fec0000010000 */
[----:B------:R-:W-:Y:S05]  /*2fa0*/  @P1 EXIT ;  /* 0x000000000000194d */ /* 0x000fea0003800000 */
[----:B------:R-:W1:Y:S01]  /*2fb0*/  LDC.64 R2, c[0x0][0x398] ;  /* 0x0000e600ff027b82 */ /* 0x000e620000000a00 */
[----:B------:R-:W2:Y:S04]  /*2fc0*/  LDS R7, [UR9+0x10] ;  /* 0x00001009ff077984 */ /* 0x000ea80008000800 */
[----:B-1----:R-:W2:Y:S02]  /*2fd0*/  LDG.E R0, desc[UR6][R2.64] ;  /* 0x0000000602007981 */ /* 0x002ea4000c1e1900 */
[----:B--2---:R-:W-:-:S13]  /*2fe0*/  FSETP.GT.AND P0, PT, R7, R0, PT ;  /* 0x000000000700720b */ /* 0x004fda0003f04000 */
[----:B------:R-:W-:Y:S05]  /*2ff0*/  @!P0 EXIT ;  /* 0x000000000000894d */ /* 0x000fea0003800000 */
[----:B0-----:R-:W0:Y:S01]  /*3000*/  LDS.128 R8, [UR9] ;  /* 0x00000009ff087984 */ /* 0x001e220008000c00 */
[----:B------:R-:W0:Y:S03]  /*3010*/  LDC.64 R4, c[0x0][0x390] ;  /* 0x0000e400ff047b82 */ /* 0x000e260000000a00 */
[----:B------:R-:W-:Y:S04]  /*3020*/  ATOMG.E.EXCH.STRONG.GPU PT, RZ, desc[UR6][R2.64], R7 ;  /* 0x8000000702ff79a8 */ /* 0x000fe8000c1ef106 */
[----:B0-----:R-:W-:Y:S04]  /*3030*/  STG.E desc[UR6][R4.64], R8 ;  /* 0x0000000804007986 */ /* 0x001fe8000c101906 */
[----:B------:R-:W-:Y:S04]  /*3040*/  STG.E desc[UR6][R4.64+0x4], R9 ;  /* 0x0000040904007986 */ /* 0x000fe8000c101906 */
[----:B------:R-:W-:Y:S04]  /*3050*/  STG.E desc[UR6][R4.64+0x8], R10 ;  /* 0x0000080a04007986 */ /* 0x000fe8000c101906 */
[----:B------:R-:W-:Y:S01]  /*3060*/  STG.E desc[UR6][R4.64+0xc], R11 ;  /* 0x00000c0b04007986 */ /* 0x000fe2000c101906 */
[----:B------:R-:W-:Y:S05]  /*3070*/  EXIT ;  /* 0x000000000000794d */ /* 0x000fea0003800000 */
        .weak           $__internal_4_$__cuda_sm20_sqrt_rn_f32_slowpath
        .type           $__internal_4_$__cuda_sm20_sqrt_rn_f32_slowpath,@function
        .size           $__internal_4_$__cuda_sm20_sqrt_rn_f32_slowpath,($__internal_5_$__cuda_sm3x_div_rn_noftz_f32_slowpath - $__internal_4_$__cuda_sm20_sqrt_rn_f32_slowpath)
$__internal_4_$__cuda_sm20_sqrt_rn_f32_slowpath:
        /* <DEDUP_REMOVED lines=10> */
[----:B------:R-:W-:Y:S01]  /*3120*/  @P0 FFMA R42, R5, 1.84467440737095516160e+19, RZ ;  /* 0x5f800000052a0823 */ /* 0x000fe200000000ff */
[----:B------:R-:W-:-:S03]  /*3130*/  @!P0 IMAD.MOV.U32 R43, RZ, RZ, R5 ;  /* 0x000000ffff2b8224 */ /* 0x000fc600078e0005 */
[----:B------:R-:W0:Y:S02]  /*3140*/  @P0 MUFU.RSQ R11, R42 ;  /* 0x0000002a000b0308 */ /* 0x000e240000001400 */
[----:B0-----:R-:W-:Y:S01]  /*3150*/  @P0 FMUL.FTZ R17, R42, R11 ;  /* 0x0000000b2a110220 */ /* 0x001fe20000410000 */
[----:B------:R-:W-:-:S03]  /*3160*/  @P0 FMUL.FTZ R11, R11, 0.5 ;  /* 0x3f0000000b0b0820 */ /* 0x000fc60000410000 */
[----:B------:R-:W-:-:S04]  /*3170*/  @P0 FADD.FTZ R16, -R17, -RZ ;  /* 0x800000ff11100221 */ /* 0x000fc80000010100 */
[----:B------:R-:W-:-:S04]  /*3180*/  @P0 FFMA R16, R17, R16, R42 ;  /* 0x0000001011100223 */ /* 0x000fc8000000002a */
[----:B------:R-:W-:-:S04]  /*3190*/  @P0 FFMA R11, R16, R11, R17 ;  /* 0x0000000b100b0223 */ /* 0x000fc80000000011 */
[----:B------:R-:W-:-:S07]  /*31a0*/  @P0 FMUL.FTZ R43, R11, 2.3283064365386962891e-10 ;  /* 0x2f8000000b2b0820 */ /* 0x000fce0000410000 */
.L_x_193:
[----:B------:R-:W-:Y:S01]  /*31b0*/  MOV R16, R0 ;  /* 0x0000000000107202 */ /* 0x000fe20000000f00 */
[----:B------:R-:W-:-:S04]  /*31c0*/  IMAD.MOV.U32 R17, RZ, RZ, 0x0 ;  /* 0x00000000ff117424 */ /* 0x000fc800078e00ff */
[----:B------:R-:W-:Y:S05]  /*31d0*/  RET.REL.NODEC R16 `(_ZN16lidar_processing4cuda17ransacPlaneKernelEPKNS0_9CudaPointEiPNS0_17PlaneCoefficientsEPfifP17curandStateXORWOW) ;  /* 0xffffffcc10887950 */ /* 0x000fea0003c3ffff */
        .weak           $__internal_5_$__cuda_sm3x_div_rn_noftz_f32_slowpath
        .type           $__internal_5_$__cuda_sm3x_div_rn_noftz_f32_slowpath,@function
        .size           $__internal_5_$__cuda_sm3x_div_rn_noftz_f32_slowpath,(.L_x_242 - $__internal_5_$__cuda_sm3x_div_rn_noftz_f32_slowpath)
$__internal_5_$__cuda_sm3x_div_rn_noftz_f32_slowpath:
[----:B------:R-:W-:Y:S01]  /*31e0*/  SHF.R.U32.HI R11, RZ, 0x17, R5 ;  /* 0x00000017ff0b7819 */ /* 0x000fe20000011605 */
[----:B------:R-:W-:Y:S01]  /*31f0*/  BSSY.RECONVERGENT B3, `(.L_x_194) ;  /* 0x0000064000037945 */ /* 0x000fe20003800200 */
[----:B------:R-:W-:Y:S02]  /*3200*/  SHF.R.U32.HI R42, RZ, 0x17, R0 ;  /* 0x00000017ff2a7819 */ /* 0x000fe40000011600 */
[----:B------:R-:W-:Y:S02]  /*3210*/  LOP3.LUT R11, R11, 0xff, RZ, 0xc0, !PT ;  /* 0x000000ff0b0b7812 */ /* 0x000fe400078ec0ff */
[----:B------:R-:W-:Y:S02]  /*3220*/  LOP3.LUT R42, R42, 0xff, RZ, 0xc0, !PT ;  /* 0x000000ff2a2a7812 */ /* 0x000fe400078ec0ff */
[----:B------:R-:W-:-:S03]  /*3230*/  IADD3 R17, PT, PT, R11, -0x1, RZ ;  /* 0xffffffff0b117810 */ /* 0x000fc60007ffe0ff */
[----:B------:R-:W-:Y:S01]  /*3240*/  VIADD R43, R42, 0xffffffff ;  /* 0xffffffff2a2b7836 */ /* 0x000fe20000000000 */
[----:B------:R-:W-:-:S04]  /*3250*/  ISETP.GT.U32.AND P0, PT, R17, 0xfd, PT ;  /* 0x000000fd1100780c */ /* 0x000fc80003f04070 */
[----:B------:R-:W-:-:S13]  /*3260*/  ISETP.GT.U32.OR P0, PT, R43, 0xfd, P0 ;  /* 0x000000fd2b00780c */ /* 0x000fda0000704470 */
[----:B------:R-:W-:Y:S01]  /*3270*/  @!P0 MOV R17, RZ ;  /* 0x000000ff00118202 */ /* 0x000fe20000000f00 */
        /* <DEDUP_REMOVED lines=17> */
[----:B------:R-:W-:-:S05]  /*3390*/  VIADD R17, R42, 0xffffffff ;  /* 0xffffffff2a117836 */ /* 0x000fca0000000000 */
[----:B------:R-:W-:Y:S02]  /*33a0*/  ISETP.GE.AND P0, PT, R17, RZ, PT ;  /* 0x000000ff1100720c */ /* 0x000fe40003f06270 */
[----:B------:R-:W-:-:S04]  /*33b0*/  IADD3 R17, PT, PT, R11, -0x1, RZ ;  /* 0xffffffff0b117810 */ /* 0x000fc80007ffe0ff */
[----:B------:R-:W-:-:S07]  /*33c0*/  ISETP.GE.AND P1, PT, R17, RZ, PT ;  /* 0x000000ff1100720c */ /* 0x000fce0003f26270 */
[----:B------:R-:W-:Y:S01]  /*33d0*/  @P0 IMAD.MOV.U32 R17, RZ, RZ, RZ ;  /* 0x000000ffff110224 */ /* 0x000fe200078e00ff */
[----:B------:R-:W-:Y:S01]  /*33e0*/  @!P0 MOV R17, 0xffffffc0 ;  /* 0xffffffc000118802 */ /* 0x000fe20000000f00 */
[----:B------:R-:W-:-:S04]  /*33f0*/  @!P0 FFMA R0, R0, 1.84467440737095516160e+19, RZ ;  /* 0x5f80000000008823 */ /* 0x000fc800000000ff */
[----:B------:R-:W-:Y:S01]  /*3400*/  @!P1 FFMA R5, R5, 1.84467440737095516160e+19, RZ ;  /* 0x5f80000005059823 */ /* 0x000fe200000000ff */
[----:B------:R-:W-:-:S07]  /*3410*/  @!P1 VIADD R17, R17, 0x40 ;  /* 0x0000004011119836 */ /* 0x000fce0000000000 */
.L_x_195:
[----:B------:R-:W-:Y:S01]  /*3420*/  LEA R44, R11, 0xc0800000, 0x17 ;  /* 0xc08000000b2c7811 */ /* 0x000fe200078eb8ff */
[----:B------:R-:W-:Y:S01]  /*3430*/  VIADD R42, R42, 0xffffff81 ;  /* 0xffffff812a2a7836 */ /* 0x000fe20000000000 */
[----:B------:R-:W-:Y:S02]  /*3440*/  BSSY.RECONVERGENT B4, `(.L_x_200) ;  /* 0x0000035000047945 */ /* 0x000fe40003800200 */
[----:B------:R-:W-:Y:S01]  /*3450*/  IADD3 R47, PT, PT, -R44, R5, RZ ;  /* 0x000000052c2f7210 */ /* 0x000fe20007ffe1ff */
[C---:B------:R-:W-:Y:S01]  /*3460*/  IMAD R0, R42.reuse, -0x800000, R0 ;  /* 0xff8000002a007824 */ /* 0x040fe200078e0200 */
[----:B------:R-:W-:Y:S02]  /*3470*/  IADD3 R42, PT, PT, R42, 0x7f, -R11 ;  /* 0x0000007f2a2a7810 */ /* 0x000fe40007ffe80b */
[----:B------:R-:W0:Y:S01]  /*3480*/  MUFU.RCP R44, R47 ;  /* 0x0000002f002c7308 */ /* 0x000e220000001000 */
[----:B------:R-:W-:Y:S01]  /*3490*/  FADD.FTZ R5, -R47, -RZ ;  /* 0x800000ff2f057221 */ /* 0x000fe20000010100 */
[----:B------:R-:W-:-:S03]  /*34a0*/  IADD3 R17, PT, PT, R42, R17, RZ ;  /* 0x000000112a117210 */ /* 0x000fc60007ffe0ff */
        /* <DEDUP_REMOVED lines=8> */
[----:B------:R-:W-:-:S04]  /*3530*/  LOP3.LUT R42, R11, 0xff, RZ, 0xc0, !PT ;  /* 0x000000ff0b2a7812 */ /* 0x000fc800078ec0ff */
[----:B------:R-:W-:-:S05]  /*3540*/  IADD3 R11, PT, PT, R42, R17, RZ ;  /* 0x000000112a0b7210 */ /* 0x000fca0007ffe0ff */
        /* <DEDUP_REMOVED lines=11> */
[CCC-:B------:R-:W-:Y:S01]  /*3600*/  FFMA.RP R42, R43.reuse, R5.reuse, R44.reuse ;  /* 0x000000052b2a7223 */ /* 0x1c0fe2000000802c */
[----:B------:R-:W-:Y:S01]  /*3610*/  FFMA.RM R43, R43, R5, R44 ;  /* 0x000000052b2b7223 */ /* 0x000fe2000000402c */
[----:B------:R-:W-:Y:S02]  /*3620*/  IADD3 R5, PT, PT, R11, 0x20, RZ ;  /* 0x000000200b057810 */ /* 0x000fe40007ffe0ff */
[----:B------:R-:W-:Y:S02]  /*3630*/  LOP3.LUT R17, R17, 0x7fffff, RZ, 0xc0, !PT ;  /* 0x007fffff11117812 */ /* 0x000fe400078ec0ff */
[----:B------:R-:W-:Y:S02]  /*3640*/  ISETP.NE.AND P3, PT, R11, RZ, PT ;  /* 0x000000ff0b00720c */ /* 0x000fe40003f65270 */
[----:B------:R-:W-:Y:S02]  /*3650*/  LOP3.LUT R44, R17, 0x800000, RZ, 0xfc, !PT ;  /* 0x00800000112c7812 */ /* 0x000fe400078efcff */
[----:B------:R-:W-:-:S02]  /*3660*/  ISETP.NE.AND P1, PT, R11, RZ, PT ;  /* 0x000000ff0b00720c */ /* 0x000fc40003f25270 */
[----:B------:R-:W-:Y:S02]  /*3670*/  IADD3 R11, PT, PT, -R11, RZ, RZ ;  /* 0x000000ff0b0b7210 */ /* 0x000fe40007ffe1ff */
[----:B------:R-:W-:Y:S02]  /*3680*/  SHF.L.U32 R5, R44, R5, RZ ;  /* 0x000000052c057219 */ /* 0x000fe400000006ff */
[----:B------:R-:W-:Y:S02]  /*3690*/  FSETP.NEU.FTZ.AND P0, PT, R42, R43, PT ;  /* 0x0000002b2a00720b */ /* 0x000fe40003f1d000 */
[----:B------:R-:W-:Y:S02]  /*36a0*/  SEL R11, R11, RZ, P3 ;  /* 0x000000ff0b0b7207 */ /* 0x000fe40001800000 */
[----:B------:R-:W-:Y:S02]  /*36b0*/  ISETP.NE.AND P1, PT, R5, RZ, P1 ;  /* 0x000000ff0500720c */ /* 0x000fe40000f25270 */
[----:B------:R-:W-:-:S02]  /*36c0*/  SHF.R.U32.HI R44, RZ, R11, R44 ;  /* 0x0000000bff2c7219 */ /* 0x000fc4000001162c */
[----:B------:R-:W-:Y:S02]  /*36d0*/  PLOP3.LUT P0, PT, P0, P1, PT, 0xf8, 0x8f ;  /* 0x00000000008f781c */ /* 0x000fe40000703f70 */
[----:B------:R-:W-:Y:S02]  /*36e0*/  SHF.R.U32.HI R11, RZ, 0x1, R44 ;  /* 0x00000001ff0b7819 */ /* 0x000fe4000001162c */
[----:B------:R-:W-:-:S04]  /*36f0*/  SEL R42, RZ, 0x1, !P0 ;  /* 0x00000001ff2a7807 */ /* 0x000fc80004000000 */
[----:B------:R-:W-:-:S04]  /*3700*/  LOP3.LUT R5, R42, 0x1, R11, 0xf8, !PT ;  /* 0x000000012a057812 */ /* 0x000fc800078ef80b */
[----:B------:R-:W-:-:S05]  /*3710*/  LOP3.LUT R44, R5, R44, RZ, 0xc0, !PT ;  /* 0x0000002c052c7212 */ /* 0x000fca00078ec0ff */
[----:B------:R-:W-:-:S05]  /*3720*/  IMAD.IADD R11, R11, 0x1, R44 ;  /* 0x000000010b0b7824 */ /* 0x000fca00078e022c */
[----:B------:R-:W-:Y:S01]  /*3730*/  LOP3.LUT R0, R11, R0, RZ, 0xfc, !PT ;  /* 0x000000000b007212 */ /* 0x000fe200078efcff */
[----:B------:R-:W-:Y:S06]  /*3740*/  BRA `(.L_x_203) ;  /* 0x0000000000107947 */ /* 0x000fec0003800000 */
.L_x_202:
[----:B------:R-:W-:-:S04]  /*3750*/  LOP3.LUT R0, R0, 0x80000000, RZ, 0xc0, !PT ;  /* 0x8000000000007812 */ /* 0x000fc800078ec0ff */
[----:B------:R-:W-:Y:S01]  /*3760*/  LOP3.LUT R0, R0, 0x7f800000, RZ, 0xfc, !PT ;  /* 0x7f80000000007812 */ /* 0x000fe200078efcff */
[----:B------:R-:W-:Y:S06]  /*3770*/  BRA `(.L_x_203) ;  /* 0x0000000000047947 */ /* 0x000fec0003800000 */
.L_x_201:
[----:B------:R-:W-:-:S07]  /*3780*/  LEA R0, R17, R0, 0x17 ;  /* 0x0000000011007211 */ /* 0x000fce00078eb8ff */
.L_x_203:
[----:B------:R-:W-:Y:S05]  /*3790*/  BSYNC.RECONVERGENT B4 ;  /* 0x0000000000047941 */ /* 0x000fea0003800200 */
.L_x_200:
[----:B------:R-:W-:Y:S05]  /*37a0*/  BRA `(.L_x_204) ;  /* 0x0000000000207947 */ /* 0x000fea0003800000 */
.L_x_199:
[----:B------:R-:W-:-:S04]  /*37b0*/  LOP3.LUT R0, R5, 0x80000000, R0, 0x48, !PT ;  /* 0x8000000005007812 */ /* 0x000fc800078e4800 */
[----:B------:R-:W-:Y:S01]  /*37c0*/  LOP3.LUT R0, R0, 0x7f800000, RZ, 0xfc, !PT ;  /* 0x7f80000000007812 */ /* 0x000fe200078efcff */
[----:B------:R-:W-:Y:S06]  /*37d0*/  BRA `(.L_x_204) ;  /* 0x0000000000147947 */ /* 0x000fec0003800000 */
.L_x_198:
[----:B------:R-:W-:Y:S01]  /*37e0*/  LOP3.LUT R0, R5, 0x80000000, R0, 0x48, !PT ;  /* 0x8000000005007812 */ /* 0x000fe200078e4800 */
[----:B------:R-:W-:Y:S06]  /*37f0*/  BRA `(.L_x_204) ;  /* 0x00000000000c7947 */ /* 0x000fec0003800000 */
.L_x_197:
[----:B------:R-:W0:Y:S01]  /*3800*/  MUFU.RSQ R0, -QNAN ;  /* 0xffc0000000007908 */ /* 0x000e220000001400 */
[----:B------:R-:W-:Y:S05]  /*3810*/  BRA `(.L_x_204) ;  /* 0x0000000000047947 */ /* 0x000fea0003800000 */
.L_x_196:
[----:B------:R-:W-:-:S07]  /*3820*/  FADD.FTZ R0, R0, R5 ;  /* 0x0000000500007221 */ /* 0x000fce0000010000 */
.L_x_204:
[----:B------:R-:W-:Y:S05]  /*3830*/  BSYNC.RECONVERGENT B3 ;  /* 0x0000000000037941 */ /* 0x000fea0003800200 */
.L_x_194:
[----:B------:R-:W-:-:S04]  /*3840*/  HFMA2 R17, -RZ, RZ, 0, 0 ;  /* 0x00000000ff117431 */ /* 0x000fc800000001ff */
[----:B0-----:R-:W-:Y:S05]  /*3850*/  RET.REL.NODEC R16 `(_ZN16lidar_processing4cuda17ransacPlaneKernelEPKNS0_9CudaPointEiPNS0_17PlaneCoefficientsEPfifP17curandStateXORWOW) ;  /* 0xffffffc410e87950 */ /* 0x001fea0003c3ffff */
.L_x_205:
        /* <DEDUP_REMOVED lines=10> */
.L_x_242:


//--------------------- .text._ZN16lidar_processing4cuda11rangeFilterEPKNS0_9CudaPointEPS1_Pbiffff --------------------------
	.section	.text._ZN16lidar_processing4cuda11rangeFilterEPKNS0_9CudaPointEPS1_Pbiffff,"ax",@progbits
	.align	128
        .global         _ZN16lidar_processing4cuda11rangeFilterEPKNS0_9CudaPointEPS1_Pbiffff
        .type           _ZN16lidar_processing4cuda11rangeFilterEPKNS0_9CudaPointEPS1_Pbiffff,@function
        .size           _ZN16lidar_processing4cuda11rangeFilterEPKNS0_9CudaPointEPS1_Pbiffff,(.L_x_252 - _ZN16lidar_processing4cuda11rangeFilterEPKNS0_9CudaPointEPS1_Pbiffff)
        .other          _ZN16lidar_processing4cuda11rangeFilterEPKNS0_9CudaPointEPS1_Pbiffff,@"STO_CUDA_ENTRY STV_DEFAULT"
_ZN16lidar_processing4cuda11rangeFilterEPKNS0_9CudaPointEPS1_Pbiffff:
.text._ZN16lidar_processing4cuda11rangeFilterEPKNS0_9CudaPointEPS1_Pbiffff:
        /* <DEDUP_REMOVED lines=10> */
[----:B0-----:R-:W-:-:S05]  /*00a0*/  IMAD.WIDE R2, R7, 0x1c, R2 ;  /* 0x0000001c07027825 */ /* 0x001fca00078e0202 */
[----:B-1----:R-:W2:Y:S01]  /*00b0*/  LDG.E R0, desc[UR4][R2.64] ;  /* 0x0000000402007981 */ /* 0x002ea2000c1e1900 */
[----:B------:R-:W-:Y:S01]  /*00c0*/  BSSY.RECONVERGENT B0, `(.L_x_206) ;  /* 0x0000013000007945 */ /* 0x000fe20003800200 */
[----:B------:R-:W-:Y:S02]  /*00d0*/  PLOP3.LUT P0, PT, PT, PT, PT, 0x8, 0x80 ;  /* 0x000000000080781c */ /* 0x000fe40003f0e170 */
[----:B--2---:R-:W-:-:S13]  /*00e0*/  FSETP.NE.AND P1, PT, |R0|, +INF , PT ;  /* 0x7f8000000000780b */ /* 0x004fda0003f25200 */
[----:B------:R-:W-:Y:S05]  /*00f0*/  @!P1 BRA `(.L_x_207) ;  /* 0x00000000003c9947 */ /* 0x000fea0003800000 */
[----:B------:R-:W2:Y:S02]  /*0100*/  LDG.E R0, desc[UR4][R2.64+0x4] ;  /* 0x0000040402007981 */ /* 0x000ea4000c1e1900 */
[----:B--2---:R-:W-:-:S13]  /*0110*/  FSETP.NE.AND P1, PT, |R0|, +INF , PT ;  /* 0x7f8000000000780b */ /* 0x004fda0003f25200 */
[----:B------:R-:W-:Y:S05]  /*0120*/  @!P1 BRA `(.L_x_207) ;  /* 0x0000000000309947 */ /* 0x000fea0003800000 */
[----:B------:R-:W2:Y:S02]  /*0130*/  LDG.E R0, desc[UR4][R2.64+0x8] ;  /* 0x0000080402007981 */ /* 0x000ea4000c1e1900 */
[----:B--2---:R-:W-:-:S13]  /*0140*/  FSETP.NE.AND P1, PT, |R0|, +INF , PT ;  /* 0x7f8000000000780b */ /* 0x004fda0003f25200 */
[----:B------:R-:W-:Y:S05]  /*0150*/  @!P1 BRA `(.L_x_207) ;  /* 0x0000000000249947 */ /* 0x000fea0003800000 */
[----:B------:R-:W2:Y:S01]  /*0160*/  LDG.E R4, desc[UR4][R2.64+0x14] ;  /* 0x0000140402047981 */ /* 0x000ea2000c1e1900 */
[----:B------:R-:W0:Y:S01]  /*0170*/  LDCU UR9, c[0x0][0x3a8] ;  /* 0x00007500ff0977ac */ /* 0x000e220008000800 */
[----:B------:R-:W1:Y:S01]  /*0180*/  LDCU.64 UR6, c[0x0][0x3a0] ;  /* 0x00007400ff0677ac */ /* 0x000e620008000a00 */
[----:B------:R-:W3:Y:S01]  /*0190*/  LDCU UR8, c[0x0][0x39c] ;  /* 0x00007380ff0877ac */ /* 0x000ee20008000800 */
[----:B0-----:R-:W-:-:S04]  /*01a0*/  FSETP.GTU.AND P0, PT, R0, UR9, PT ;  /* 0x0000000900007c0b */ /* 0x001fc8000bf0c000 */
[----:B-1----:R-:W-:Y:S02]  /*01b0*/  FSETP.GE.AND P0, PT, R0, UR7, !P0 ;  /* 0x0000000700007c0b */ /* 0x002fe4000c706000 */
[----:B--2---:R-:W-:-:S04]  /*01c0*/  FSETP.GTU.AND P1, PT, R4, UR6, PT ;  /* 0x0000000604007c0b */ /* 0x004fc8000bf2c000 */
[----:B---3--:R-:W-:-:S04]  /*01d0*/  FSETP.GE.AND P1, PT, R4, UR8, !P1 ;  /* 0x0000000804007c0b */ /* 0x008fc8000cf26000 */
[----:B------:R-:W-:-:S13]  /*01e0*/  PLOP3.LUT P0, PT, P1, P0, PT, 0x80, 0x8 ;  /* 0x000000000008781c */ /* 0x000fda0000f01070 */
.L_x_207:
[----:B------:R-:W-:Y:S05]  /*01f0*/  BSYNC.RECONVERGENT B0 ;  /* 0x0000000000007941 */ /* 0x000fea0003800200 */
.L_x_206:
[----:B------:R-:W0:Y:S01]  /*0200*/  LDCU.64 UR6, c[0x0][0x390] ;  /* 0x00007200ff0677ac */ /* 0x000e220008000a00 */
[----:B------:R-:W-:Y:S02]  /*0210*/  SEL R9, RZ, 0x1, !P0 ;  /* 0x00000001ff097807 */ /* 0x000fe40004000000 */
[----:B0-----:R-:W-:-:S04]  /*0220*/  IADD3 R4, P1, PT, R7, UR6, RZ ;  /* 0x0000000607047c10 */ /* 0x001fc8000ff3e0ff */
[----:B------:R-:W-:-:S05]  /*0230*/  LEA.HI.X.SX32 R5, R7, UR7, 0x1, P1 ;  /* 0x0000000707057c11 */ /* 0x000fca00088f0eff */
[----:B------:R0:W-:Y:S01]  /*0240*/  STG.E.U8 desc[UR4][R4.64], R9 ;  /* 0x0000000904007986 */ /* 0x0001e2000c101104 */
[----:B------:R-:W-:Y:S05]  /*0250*/  @!P0 EXIT ;  /* 0x000000000000894d */ /* 0x000fea0003800000 */
[----:B0-----:R-:W2:Y:S01]  /*0260*/  LDG.E R9, desc[UR4][R2.64] ;  /* 0x0000000402097981 */ /* 0x001ea2000c1e1900 */
[----:B------:R-:W0:Y:S03]  /*0270*/  LDC.64 R4, c[0x0][0x388] ;  /* 0x0000e200ff047b82 */ /* 0x000e260000000a00 */
[----:B------:R-:W3:Y:S04]  /*0280*/  LDG.E R11, desc[UR4][R2.64+0x4] ;  /* 0x00000404020b7981 */ /* 0x000ee8000c1e1900 */
[----:B------:R-:W4:Y:S04]  /*0290*/  LDG.E R13, desc[UR4][R2.64+0x8] ;  /* 0x00000804020d7981 */ /* 0x000f28000c1e1900 */
[----:B------:R-:W5:Y:S04]  /*02a0*/  LDG.E R15, desc[UR4][R2.64+0xc] ;  /* 0x00000c04020f7981 */ /* 0x000f68000c1e1900 */
[----:B------:R-:W5:Y:S04]  /*02b0*/  LDG.E R17, desc[UR4][R2.64+0x10] ;  /* 0x0000100402117981 */ /* 0x000f68000c1e1900 */
[----:B------:R-:W5:Y:S04]  /*02c0*/  LDG.E R19, desc[UR4][R2.64+0x14] ;  /* 0x0000140402137981 */ /* 0x000f68000c1e1900 */
[----:B------:R-:W5:Y:S01]  /*02d0*/  LDG.E R21, desc[UR4][R2.64+0x18] ;  /* 0x0000180402157981 */ /* 0x000f62000c1e1900 */
[----:B0-----:R-:W-:-:S05]  /*02e0*/  IMAD.WIDE R4, R7, 0x1c, R4 ;  /* 0x0000001c07047825 */ /* 0x001fca00078e0204 */
[----:B--2---:R-:W-:Y:S04]  /*02f0*/  STG.E desc[UR4][R4.64], R9 ;  /* 0x0000000904007986 */ /* 0x004fe8000c101904 */
[----:B---3--:R-:W-:Y:S04]  /*0300*/  STG.E desc[UR4][R4.64+0x4], R11 ;  /* 0x0000040b04007986 */ /* 0x008fe8000c101904 */
[----:B----4-:R-:W-:Y:S04]  /*0310*/  STG.E desc[UR4][R4.64+0x8], R13 ;  /* 0x0000080d04007986 */ /* 0x010fe8000c101904 */
[----:B-----5:R-:W-:Y:S04]  /*0320*/  STG.E desc[UR4][R4.64+0xc], R15 ;  /* 0x00000c0f04007986 */ /* 0x020fe8000c101904 */
[----:B------:R-:W-:Y:S04]  /*0330*/  STG.E desc[UR4][R4.64+0x10], R17 ;  /* 0x0000101104007986 */ /* 0x000fe8000c101904 */
[----:B------:R-:W-:Y:S04]  /*0340*/  STG.E desc[UR4][R4.64+0x14], R19 ;  /* 0x0000141304007986 */ /* 0x000fe8000c101904 */
[----:B------:R-:W-:Y:S01]  /*0350*/  STG.E desc[UR4][R4.64+0x18], R21 ;  /* 0x0000181504007986 */ /* 0x000fe2000c101904 */
[----:B------:R-:W-:Y:S05]  /*0360*/  EXIT ;  /* 0x000000000000794d */ /* 0x000fea0003800000 */
.L_x_208:
        /* <DEDUP_REMOVED lines=9> */
.L_x_252:


//--------------------- .text._ZN16lidar_processing4cuda21calculatePointMetricsEPNS0_9CudaPointEi --------------------------
	.section	.text._ZN16lidar_processing4cuda21calculatePointMetricsEPNS0_9CudaPointEi,"ax",@progbits
	.align	128
        .global         _ZN16lidar_processing4cuda21calculatePointMetricsEPNS0_9CudaPointEi
        .type           _ZN16lidar_processing4cuda21calculatePointMetricsEPNS0_9CudaPointEi,@function
        .size           _ZN16lidar_processing4cuda21calculatePointMetricsEPNS0_9CudaPointEi,(.L_x_245 - _ZN16lidar_processing4cuda21calculatePointMetricsEPNS0_9CudaPointEi)
        .other          _ZN16lidar_processing4cuda21calculatePointMetricsEPNS0_9CudaPointEi,@"STO_CUDA_ENTRY STV_DEFAULT"
_ZN16lidar_processing4cuda21calculatePointMetricsEPNS0_9CudaPointEi:
.text._ZN16lidar_processing4cuda21calculatePointMetricsEPNS0_9CudaPointEi:
        /* <DEDUP_REMOVED lines=11> */
[----:B-1----:R-:W2:Y:S04]  /*00b0*/  LDG.E R3, desc[UR4][R4.64+0x4] ;  /* 0x0000040404037981 */ /* 0x002ea8000c1e1900 */
[----:B------:R-:W3:Y:S04]  /*00c0*/  LDG.E R0, desc[UR4][R4.64] ;  /* 0x0000000404007981 */ /* 0x000ee8000c1e1900 */
[----:B------:R-:W4:Y:S01]  /*00d0*/  LDG.E R2, desc[UR4][R4.64+0x8] ;  /* 0x0000080404027981 */ /* 0x000f22000c1e1900 */
[----:B------:R-:W-:Y:S01]  /*00e0*/  BSSY.RECONVERGENT B0, `(.L_x_209) ;  /* 0x0000010000007945 */ /* 0x000fe20003800200 */
[----:B--2---:R-:W-:-:S04]  /*00f0*/  FMUL R3, R3, R3 ;  /* 0x0000000303037220 */ /* 0x004fc80000400000 */
[----:B---3--:R-:W-:-:S04]  /*0100*/  FFMA R3, R0, R0, R3 ;  /* 0x0000000000037223 */ /* 0x008fc80000000003 */
[----:B----4-:R-:W-:-:S04]  /*0110*/  FFMA R0, R2, R2, R3 ;  /* 0x0000000202007223 */ /* 0x010fc80000000003 */
[----:B------:R-:W-:Y:S01]  /*0120*/  VIADD R6, R0, 0xf3000000 ;  /* 0xf300000000067836 */ /* 0x000fe20000000000 */
[----:B------:R0:W1:Y:S04]  /*0130*/  MUFU.RSQ R7, R0 ;  /* 0x0000000000077308 */ /* 0x0000680000001400 */
[----:B------:R-:W-:-:S13]  /*0140*/  ISETP.GT.U32.AND P0, PT, R6, 0x727fffff, PT ;  /* 0x727fffff0600780c */ /* 0x000fda0003f04070 */
[----:B01----:R-:W-:Y:S05]  /*0150*/  @!P0 BRA `(.L_x_210) ;  /* 0x0000000000108947 */ /* 0x003fea0003800000 */
[----:B------:R-:W-:-:S07]  /*0160*/  MOV R11, 0x180 ;  /* 0x00000180000b7802 */ /* 0x000fce0000000f00 */
[----:B------:R-:W-:Y:S05]  /*0170*/  CALL.REL.NOINC `($__internal_7_$__cuda_sm20_sqrt_rn_f32_slowpath) ;  /* 0x0000000c00a87944 */ /* 0x000fea0003c00000 */
[----:B------:R-:W-:Y:S01]  /*0180*/  IMAD.MOV.U32 R7, RZ, RZ, R0 ;  /* 0x000000ffff077224 */ /* 0x000fe200078e0000 */
[----:B------:R-:W-:Y:S06]  /*0190*/  BRA `(.L_x_211) ;  /* 0x0000000000107947 */ /* 0x000fec0003800000 */
.L_x_210:
[----:B------:R-:W-:Y:S01]  /*01a0*/  FMUL.FTZ R9, R0, R7 ;  /* 0x0000000700097220 */ /* 0x000fe20000410000 */
[----:B------:R-:W-:-:S03]  /*01b0*/  FMUL.FTZ R7, R7, 0.5 ;  /* 0x3f00000007077820 */ /* 0x000fc60000410000 */
[----:B------:R-:W-:-:S04]  /*01c0*/  FFMA R0, -R9, R9, R0 ;  /* 0x0000000909007223 */ /* 0x000fc80000000100 */
[----:B------:R-:W-:-:S07]  /*01d0*/  FFMA R7, R0, R7, R9 ;  /* 0x0000000700077223 */ /* 0x000fce0000000009 */
.L_x_211:
[----:B------:R-:W-:Y:S05]  /*01e0*/  BSYNC.RECONVERGENT B0 ;  /* 0x0000000000007941 */ /* 0x000fea0003800200 */
.L_x_209:
[----:B------:R0:W-:Y:S01]  /*01f0*/  STG.E desc[UR4][R4.64+0x14], R7 ;  /* 0x0000140704007986 */ /* 0x0001e2000c101904 */
[----:B------:R-:W-:Y:S01]  /*0200*/  VIADD R6, R3, 0xf3000000 ;  /* 0xf300000003067836 */ /* 0x000fe20000000000 */
[----:B------:R0:W1:Y:S01]  /*0210*/  MUFU.RSQ R0, R3 ;  /* 0x0000000300007308 */ /* 0x0000620000001400 */
[----:B------:R-:W-:Y:S03]  /*0220*/  BSSY.RECONVERGENT B0, `(.L_x_212) ;  /* 0x000000c000007945 */ /* 0x000fe60003800200 */
[----:B------:R-:W-:-:S13]  /*0230*/  ISETP.GT.U32.AND P0, PT, R6, 0x727fffff, PT ;  /* 0x727fffff0600780c */ /* 0x000fda0003f04070 */
[----:B01----:R-:W-:Y:S05]  /*0240*/  @!P0 BRA `(.L_x_213) ;  /* 0x0000000000148947 */ /* 0x003fea0003800000 */
[----:B------:R-:W-:Y:S01]  /*0250*/  IMAD.MOV.U32 R0, RZ, RZ, R3 ;  /* 0x000000ffff007224 */ /* 0x000fe200078e0003 */
[----:B------:R-:W-:-:S07]  /*0260*/  MOV R11, 0x280 ;  /* 0x00000280000b7802 */ /* 0x000fce0000000f00 */
[----:B------:R-:W-:Y:S05]  /*0270*/  CALL.REL.NOINC `($__internal_7_$__cuda_sm20_sqrt_rn_f32_slowpath) ;  /* 0x0000000c00687944 */ /* 0x000fea0003c00000 */
[----:B------:R-:W-:Y:S01]  /*0280*/  IMAD.MOV.U32 R7, RZ, RZ, R0 ;  /* 0x000000ffff077224 */ /* 0x000fe200078e0000 */
[----:B------:R-:W-:Y:S06]  /*0290*/  BRA `(.L_x_214) ;  /* 0x0000000000107947 */ /* 0x000fec0003800000 */
.L_x_213:
[----:B------:R-:W-:Y:S01]  /*02a0*/  FMUL.FTZ R6, R3, R0 ;  /* 0x0000000003067220 */ /* 0x000fe20000410000 */
[----:B------:R-:W-:-:S03]  /*02b0*/  FMUL.FTZ R0, R0, 0.5 ;  /* 0x3f00000000007820 */ /* 0x000fc60000410000 */
[----:B------:R-:W-:-:S04]  /*02c0*/  FFMA R3, -R6, R6, R3 ;  /* 0x0000000606037223 */ /* 0x000fc80000000103 */
[----:B------:R-:W-:-:S07]  /*02d0*/  FFMA R7, R3, R0, R6 ;  /* 0x0000000003077223 */ /* 0x000fce0000000006 */
.L_x_214:
[----:B------:R-:W-:Y:S05]  /*02e0*/  BSYNC.RECONVERGENT B0 ;  /* 0x0000000000007941 */ /* 0x000fea0003800200 */
.L_x_212:
[CC--:B------:R-:W-:Y:S01]  /*02f0*/  FSETP.GT.AND P2, PT, |R2|.reuse, |R7|.reuse, PT ;  /* 0x400000070200720b */ /* 0x0c0fe20003f44200 */
[----:B------:R-:W-:Y:S03]  /*0300*/  BSSY.RECONVERGENT B0, `(.L_x_215) ;  /* 0x000000e000007945 */ /* 0x000fe60003800200 */
[----:B------:R-:W-:Y:S02]  /*0310*/  FSEL R3, |R2|, |R7|, P2 ;  /* 0x4000000702037208 */ /* 0x000fe40001000200 */
[----:B------:R-:W-:Y:S02]  /*0320*/  FSEL R0, |R7|, |R2|, P2 ;  /* 0x4000000207007208 */ /* 0x000fe40001000200 */
[----:B------:R-:W0:Y:S08]  /*0330*/  MUFU.RCP R6, R3 ;  /* 0x0000000300067308 */ /* 0x000e300000001000 */
[----:B------:R-:W1:Y:S01]  /*0340*/  FCHK P0, R0, R3 ;  /* 0x0000000300007302 */ /* 0x000e620000000000 */
[----:B0-----:R-:W-:-:S04]  /*0350*/  FFMA R9, -R3, R6, 1 ;  /* 0x3f80000003097423 */ /* 0x001fc80000000106 */
[----:B------:R-:W-:-:S04]  /*0360*/  FFMA R9, R6, R9, R6 ;  /* 0x0000000906097223 */ /* 0x000fc80000000006 */
[----:B------:R-:W-:-:S04]  /*0370*/  FFMA R6, R0, R9, RZ ;  /* 0x0000000900067223 */ /* 0x000fc800000000ff */
[----:B------:R-:W-:-:S04]  /*0380*/  FFMA R8, -R3, R6, R0 ;  /* 0x0000000603087223 */ /* 0x000fc80000000100 */
[----:B------:R-:W-:Y:S01]  /*0390*/  FFMA R6, R9, R8, R6 ;  /* 0x0000000809067223 */ /* 0x000fe20000000006 */
[----:B-1----:R-:W-:Y:S06]  /*03a0*/  @!P0 BRA `(.L_x_216) ;  /* 0x00000000000c8947 */ /* 0x002fec0003800000 */
[----:B------:R-:W-:-:S07]  /*03b0*/  MOV R6, 0x3d0 ;  /* 0x000003d000067802 */ /* 0x000fce0000000f00 */
[----:B------:R-:W-:Y:S05]  /*03c0*/  CALL.REL.NOINC `($__internal_8_$__cuda_sm3x_div_rn_noftz_f32_slowpath) ;  /* 0x0000000c00707944 */ /* 0x000fea0003c00000 */
[----:B------:R-:W-:-:S07]  /*03d0*/  IMAD.MOV.U32 R6, RZ, RZ, R0 ;  /* 0x000000ffff067224 */ /* 0x000fce00078e0000 */
.L_x_216:
[----:B------:R-:W-:Y:S05]  /*03e0*/  BSYNC.RECONVERGENT B0 ;  /* 0x0000000000007941 */ /* 0x000fea0003800200 */
.L_x_215:
[----:B------:R-:W-:Y:S02]  /*03f0*/  IMAD.MOV.U32 R9, RZ, RZ, 0x3b33710b ;  /* 0x3b33710bff097424 */ /* 0x000fe400078e00ff */
[----:B------:R-:W-:Y:S01]  /*0400*/  FMUL R0, R6, R6 ;  /* 0x0000000606007220 */ /* 0x000fe20000400000 */
[----:B------:R-:W0:Y:S01]  /*0410*/  MUFU.RCP64H R11, 3.1415920257568359375 ;  /* 0x400921fb000b7908 */ /* 0x000e220000001800 */
[----:B------:R-:W-:Y:S01]  /*0420*/  IMAD.MOV.U32 R8, RZ, RZ, 0x3f6ee581 ;  /* 0x3f6ee581ff087424 */ /* 0x000fe200078e00ff */
[C---:B------:R-:W-:Y:S01]  /*0430*/  ISETP.GE.AND P0, PT, R7.reuse, RZ, PT ;  /* 0x000000ff0700720c */ /* 0x040fe20003f06270 */
[C---:B------:R-:W-:Y:S01]  /*0440*/  FFMA R9, R0.reuse, R9, -0.015681877732276916504 ;  /* 0xbc80774800097423 */ /* 0x040fe20000000009 */
[----:B------:R-:W-:Y:S01]  /*0450*/  FSETP.NEU.AND P3, PT, |R7|, |R2|, PT ;  /* 0x400000020700720b */ /* 0x000fe20003f6d200 */
[----:B------:R-:W-:Y:S01]  /*0460*/  IMAD.MOV.U32 R10, RZ, RZ, 0x1 ;  /* 0x00000001ff0a7424 */ /* 0x000fe200078e00ff */
[----:B------:R-:W-:Y:S01]  /*0470*/  FSETP.NEU.AND P1, PT, R3, RZ, PT ;  /* 0x000000ff0300720b */ /* 0x000fe20003f2d000 */
[----:B------:R-:W-:Y:S01]  /*0480*/  FFMA R9, R0, R9, 0.042200751602649688721 ;  /* 0x3d2cdab200097423 */ /* 0x000fe20000000009 */
[----:B------:R-:W-:Y:S01]  /*0490*/  FADD R7, |R2|, |R7| ;  /* 0x4000000702077221 */ /* 0x000fe20000000200 */
[----:B------:R-:W-:Y:S02]  /*04a0*/  BSSY.RECONVERGENT B0, `(.L_x_217) ;  /* 0x0000027000007945 */ /* 0x000fe40003800200 */
[----:B------:R-:W-:-:S04]  /*04b0*/  FFMA R9, R0, R9, -0.074792981147766113281 ;  /* 0xbd992d1000097423 */ /* 0x000fc80000000009 */
[----:B------:R-:W-:-:S04]  /*04c0*/  FFMA R9, R0, R9, 0.10640415549278259277 ;  /* 0x3dd9ea6c00097423 */ /* 0x000fc80000000009 */
[----:B------:R-:W-:-:S04]  /*04d0*/  FFMA R9, R0, R9, -0.14207722246646881104 ;  /* 0xbe117cb100097423 */ /* 0x000fc80000000009 */
[----:B------:R-:W-:-:S04]  /*04e0*/  FFMA R9, R0, R9, 0.19993925094604492188 ;  /* 0x3e4cbce000097423 */ /* 0x000fc80000000009 */
[----:B------:R-:W-:-:S04]  /*04f0*/  FFMA R9, R0, R9, -0.33333197236061096191 ;  /* 0xbeaaaa7d00097423 */ /* 0x000fc80000000009 */
[----:B------:R-:W-:-:S04]  /*0500*/  FMUL R9, R0, R9 ;  /* 0x0000000900097220 */ /* 0x000fc80000400000 */
[----:B------:R-:W-:Y:S01]  /*0510*/  FFMA R9, R9, R6, R6 ;  /* 0x0000000609097223 */ /* 0x000fe20000000006 */
[----:B------:R-:W-:-:S03]  /*0520*/  FSEL R6, R8, 1.8663789033889770508, P2 ;  /* 0x3feee58108067808 */ /* 0x000fc60001000000 */
[----:B------:R-:W-:Y:S01]  /*0530*/  FFMA R0, R8, 1.6832555532455444336, -R9 ;  /* 0x3fd774eb08007823 */ /* 0x000fe20000000809 */
[----:B------:R-:W-:Y:S01]  /*0540*/  FSEL R13, R9, -R9, P2 ;  /* 0x80000009090d7208 */ /* 0x000fe20001000000 */
[----:B------:R-:W-:-:S03]  /*0550*/  IMAD.MOV.U32 R8, RZ, RZ, 0x54442d18 ;  /* 0x54442d18ff087424 */ /* 0x000fc600078e00ff */
[----:B------:R-:W-:Y:S01]  /*0560*/  FSEL R15, R0, R9, P2 ;  /* 0x00000009000f7208 */ /* 0x000fe20001000000 */
[----:B------:R-:W-:Y:S02]  /*0570*/  IMAD.MOV.U32 R9, RZ, RZ, 0x400921fb ;  /* 0x400921fbff097424 */ /* 0x000fe400078e00ff */
[----:B------:R-:W-:Y:S01]  /*0580*/  @!P0 FFMA R15, R6, 1.6832555532455444336, R13 ;  /* 0x3fd774eb060f8823 */ /* 0x000fe2000000000d */
[----:B------:R-:W-:-:S03]  /*0590*/  IMAD.MOV.U32 R0, RZ, RZ, 0x4016cbe4 ;  /* 0x4016cbe4ff007424 */ /* 0x000fc600078e00ff */
[----:B0-----:R-:W-:Y:S02]  /*05a0*/  DFMA R12, R10, -R8, 1 ;  /* 0x3ff000000a0c742b */ /* 0x001fe40000000808 */
[----:B------:R-:W-:Y:S02]  /*05b0*/  @!P3 FSEL R15, R0, 0.78539818525314331055, !P0 ;  /* 0x3f490fdb000fb808 */ /* 0x000fe40004000000 */
[----:B------:R-:W-:Y:S02]  /*05c0*/  @!P1 FSEL R15, RZ, 3.1415927410125732422, P0 ;  /* 0x40490fdbff0f9808 */ /* 0x000fe40000000000 */
[----:B------:R-:W-:Y:S02]  /*05d0*/  FSETP.NAN.AND P0, PT, R7, R7, PT ;  /* 0x000000070700720b */ /* 0x000fe40003f08000 */
[----:B------:R-:W-:Y:S01]  /*05e0*/  LOP3.LUT R2, R15, 0x80000000, R2, 0xb8, !PT ;  /* 0x800000000f027812 */ /* 0x000fe200078eb802 */
[----:B------:R-:W-:-:S03]  /*05f0*/  DFMA R12, R12, R12, R12 ;  /* 0x0000000c0c0c722b */ /* 0x000fc6000000000c */
[----:B------:R-:W-:-:S05]  /*0600*/  FSEL R2, R7, R2, P0 ;  /* 0x0000000207027208 */ /* 0x000fca0000000000 */
[----:B------:R-:W-:Y:S01]  /*0610*/  DFMA R12, R10, R12, R10 ;  /* 0x0000000c0a0c722b */ /* 0x000fe2000000000a */
[----:B------:R-:W-:-:S06]  /*0620*/  FMUL R14, R2, 180 ;  /* 0x43340000020e7820 */ /* 0x000fcc0000400000 */
[----:B------:R-:W0:Y:S01]  /*0630*/  F2F.F64.F32 R14, R14 ;  /* 0x0000000e000e7310 */ /* 0x000e220000201800 */
[----:B------:R-:W-:-:S08]  /*0640*/  DFMA R2, R12, -R8, 1 ;  /* 0x3ff000000c02742b */ /* 0x000fd00000000808 */
[----:B------:R-:W-:Y:S01]  /*0650*/  DFMA R2, R12, R2, R12 ;  /* 0x000000020c02722b */ /* 0x000fe2000000000c */
[----:B0-----:R-:W-:-:S07]  /*0660*/  FSETP.GEU.AND P1, PT, |R15|, 6.5827683646048100446e-37, PT ;  /* 0x036000000f00780b */ /* 0x001fce0003f2e200 */
[----:B------:R-:W-:-:S08]  /*0670*/  DMUL R6, R14, R2 ;  /* 0x000000020e067228 */ /* 0x000fd00000000000 */
[----:B------:R-:W-:-:S08]  /*0680*/  DFMA R8, R6, -R8, R14 ;  /* 0x800000080608722b */ /* 0x000fd0000000000e */
[----:B------:R-:W-:-:S10]  /*0690*/  DFMA R2, R2, R8, R6 ;  /* 0x000000080202722b */ /* 0x000fd40000000006 */
[----:B------:R-:W-:-:S05]  /*06a0*/  FFMA R0, RZ, 2.1426990032196044922, R3 ;  /* 0x400921fbff007823 */ /* 0x000fca0000000003 */
[----:B------:R-:W-:-:S13]  /*06b0*/  FSETP.GT.AND P0, PT, |R0|, 1.469367938527859385e-39, PT ;  /* 0x001000000000780b */ /* 0x000fda0003f04200 */
[----:B------:R-:W-:Y:S05]  /*06c0*/  @P0 BRA P1, `(.L_x_218) ;  /* 0x0000000000100947 */ /* 0x000fea0000800000 */
[----:B------:R-:W-:-:S07]  /*06d0*/  MOV R0, 0x6f0 ;  /* 0x000006f000007802 */ /* 0x000fce0000000f00 */
[----:B------:R-:W-:Y:S05]  /*06e0*/  CALL.REL.NOINC `($__internal_6_$__cuda_sm20_div_rn_f64_full) ;  /* 0x0000000400087944 */ /* 0x000fea0003c00000 */
[----:B------:R-:W-:Y:S02]  /*06f0*/  IMAD.MOV.U32 R2, RZ, RZ, R10 ;  /* 0x000000ffff027224 */ /* 0x000fe400078e000a */
[----:B------:R-:W-:-:S07]  /*0700*/  IMAD.MOV.U32 R3, RZ, RZ, R11 ;  /* 0x000000ffff037224 */ /* 0x000fce00078e000b */
.L_x_218:
[----:B------:R-:W-:Y:S05]  /*0710*/  BSYNC.RECONVERGENT B0 ;  /* 0x0000000000007941 */ /* 0x000fea0003800200 */
.L_x_217:
[----:B------:R-:W0:Y:S02]  /*0720*/  F2F.F32.F64 R2, R2 ;  /* 0x0000000200027310 */ /* 0x000e240000301000 */
[C---:B0-----:R-:W-:Y:S01]  /*0730*/  FADD R0, R2.reuse, 15 ;  /* 0x4170000002007421 */ /* 0x041fe20000000000 */
[C---:B------:R-:W-:Y:S01]  /*0740*/  FADD R7, R2.reuse, 13 ;  /* 0x4150000002077421 */ /* 0x040fe20000000000 */
[C---:B------:R-:W-:Y:S01]  /*0750*/  FADD R9, R2.reuse, 11 ;  /* 0x4130000002097421 */ /* 0x040fe20000000000 */
[----:B------:R-:W-:-:S03]  /*0760*/  FADD R3, R2, 5 ;  /* 0x40a0000002037421 */ /* 0x000fc60000000000 */
[----:B------:R-:W-:-:S04]  /*0770*/  FSETP.GEU.AND P5, PT, |R7|, |R0|, PT ;  /* 0x400000000700720b */ /* 0x000fc80003fae200 */
[----:B------:R-:W-:Y:S01]  /*0780*/  FSEL R0, |R7|, |R0|, !P5 ;  /* 0x4000000007007208 */ /* 0x000fe20006800200 */
[----:B------:R-:W-:Y:S01]  /*0790*/  FADD R7, R2, 9 ;  /* 0x4110000002077421 */ /* 0x000fe20000000000 */
[----:B------:R-:W-:Y:S02]  /*07a0*/  SEL R6, RZ, 0x1, P5 ;  /* 0x00000001ff067807 */ /* 0x000fe40002800000 */
[----:B------:R-:W-:-:S04]  /*07b0*/  FSETP.GEU.AND P6, PT, |R9|, R0, PT ;  /* 0x000000000900720b */ /* 0x000fc80003fce200 */
[----:B------:R-:W-:Y:S01]  /*07c0*/  FSEL R0, |R9|, R0, !P6 ;  /* 0x0000000009007208 */ /* 0x000fe20007000200 */
[----:B------:R-:W-:Y:S01]  /*07d0*/  FADD R9, R2, 7 ;  /* 0x40e0000002097421 */ /* 0x000fe20000000000 */
[----:B------:R-:W-:Y:S02]  /*07e0*/  SEL R6, R6, 0x2, P6 ;  /* 0x0000000206067807 */ /* 0x000fe40003000000 */
[----:B------:R-:W-:-:S04]  /*07f0*/  FSETP.GEU.AND P0, PT, |R7|, R0, PT ;  /* 0x000000000700720b */ /* 0x000fc80003f0e200 */
[----:B------:R-:W-:Y:S01]  /*0800*/  FSEL R0, |R7|, R0, !P0 ;  /* 0x0000000007007208 */ /* 0x000fe20004000200 */
[----:B------:R-:W-:Y:S01]  /*0810*/  FADD R7, R2, 3 ;  /* 0x4040000002077421 */ /* 0x000fe20000000000 */
[----:B------:R-:W-:Y:S02]  /*0820*/  SEL R6, R6, 0x3, P0 ;  /* 0x0000000306067807 */ /* 0x000fe40000000000 */
[----:B------:R-:W-:-:S04]  /*0830*/  FSETP.GEU.AND P1, PT, |R9|, R0, PT ;  /* 0x000000000900720b */ /* 0x000fc80003f2e200 */
[----:B------:R-:W-:Y:S02]  /*0840*/  FSEL R0, |R9|, R0, !P1 ;  /* 0x0000000009007208 */ /* 0x000fe40004800200 */
[----:B------:R-:W-:Y:S02]  /*0850*/  SEL R6, R6, 0x4, P1 ;  /* 0x0000000406067807 */ /* 0x000fe40000800000 */
[----:B------:R-:W-:-:S04]  /*0860*/  FSETP.GEU.AND P2, PT, |R3|, R0, PT ;  /* 0x000000000300720b */ /* 0x000fc80003f4e200 */
[----:B------:R-:W-:Y:S01]  /*0870*/  FSEL R0, |R3|, R0, !P2 ;  /* 0x0000000003007208 */ /* 0x000fe20005000200 */
[----:B------:R-:W-:Y:S01]  /*0880*/  FADD R3, R2, 1 ;  /* 0x3f80000002037421 */ /* 0x000fe20000000000 */
[----:B------:R-:W-:Y:S02]  /*0890*/  SEL R6, R6, 0x5, P2 ;  /* 0x0000000506067807 */ /* 0x000fe40001000000 */
[----:B------:R-:W-:-:S04]  /*08a0*/  FSETP.GEU.AND P3, PT, |R7|, R0, PT ;  /* 0x000000000700720b */ /* 0x000fc80003f6e200 */
[----:B------:R-:W-:Y:S01]  /*08b0*/  FSEL R0, |R7|, R0, !P3 ;  /* 0x0000000007007208 */ /* 0x000fe20005800200 */
[----:B------:R-:W-:Y:S01]  /*08c0*/  FADD R7, R2, -1 ;  /* 0xbf80000002077421 */ /* 0x000fe20000000000 */
        /* <DEDUP_REMOVED lines=30> */
[----:B------:R-:W-:Y:S02]  /*0ab0*/  FSEL R0, |R7|, R0, !P1 ;  /* 0x0000000007007208 */ /* 0x000fe40004800200 */
[----:B------:R-:W-:Y:S02]  /*0ac0*/  SEL R6, R6, 0xe, P1 ;  /* 0x0000000e06067807 */ /* 0x000fe40000800000 */
[----:B------:R-:W-:-:S04]  /*0ad0*/  FSETP.GEU.AND P0, PT, |R3|, R0, PT ;  /* 0x000000000300720b */ /* 0x000fc80003f0e200 */
[----:B------:R-:W-:-:S05]  /*0ae0*/  SEL R3, R6, 0xf, P0 ;  /* 0x0000000f06037807 */ /* 0x000fca0000000000 */
[----:B------:R-:W-:Y:S01]  /*0af0*/  STG.E.U16 desc[UR4][R4.64+0x10], R3 ;  /* 0x0000100304007986 */ /* 0x000fe2000c101504 */
[----:B------:R-:W-:Y:S05]  /*0b00*/  EXIT ;  /* 0x000000000000794d */ /* 0x000fea0003800000 */
        .weak           $__internal_6_$__cuda_sm20_div_rn_f64_full
        .type           $__internal_6_$__cuda_sm20_div_rn_f64_full,@function
        .size           $__internal_6_$__cuda_sm20_div_rn_f64_full,($__internal_7_$__cuda_sm20_sqrt_rn_f32_slowpath - $__internal_6_$__cuda_sm20_div_rn_f64_full)
$__internal_6_$__cuda_sm20_div_rn_f64_full:
[----:B------:R-:W-:Y:S01]  /*0b10*/  IMAD.MOV.U32 R3, RZ, RZ, 0x3ff921fb ;  /* 0x3ff921fbff037424 */ /* 0x000fe200078e00ff */
[----:B------:R-:W-:Y:S01]  /*0b20*/  BSSY.RECONVERGENT B1, `(.L_x_219) ;  /* 0x000004c000017945 */ /* 0x000fe20003800200 */
[----:B------:R-:W-:Y:S02]  /*0b30*/  IMAD.MOV.U32 R2, RZ, RZ, 0x54442d18 ;  /* 0x54442d18ff027424 */ /* 0x000fe400078e00ff */
[----:B------:R-:W0:Y:S01]  /*0b40*/  MUFU.RCP64H R9, R3 ;  /* 0x0000000300097308 */ /* 0x000e220000001800 */
[----:B------:R-:W-:Y:S02]  /*0b50*/  IMAD.MOV.U32 R8, RZ, RZ, 0x1 ;  /* 0x00000001ff087424 */ /* 0x000fe400078e00ff */
[----:B------:R-:W-:Y:S02]  /*0b60*/  IMAD.MOV.U32 R7, RZ, RZ, R15 ;  /* 0x000000ffff077224 */ /* 0x000fe400078e000f */
[----:B------:R-:W-:Y:S02]  /*0b70*/  IMAD.MOV.U32 R6, RZ, RZ, R14 ;  /* 0x000000ffff067224 */ /* 0x000fe400078e000e */
[----:B------:R-:W-:Y:S01]  /*0b80*/  IMAD.MOV.U32 R19, RZ, RZ, 0x40000000 ;  /* 0x40000000ff137424 */ /* 0x000fe200078e00ff */
[----:B------:R-:W-:-:S03]  /*0b90*/  FSETP.GEU.AND P1, PT, |R7|, 1.469367938527859385e-39, PT ;  /* 0x001000000700780b */ /* 0x000fc60003f2e200 */
[----:B------:R-:W-:Y:S01]  /*0ba0*/  VIADD R21, R19, 0xffffffff ;  /* 0xffffffff13157836 */ /* 0x000fe20000000000 */
[----:B0-----:R-:W-:-:S08]  /*0bb0*/  DFMA R10, R8, -R2, 1 ;  /* 0x3ff00000080a742b */ /* 0x001fd00000000802 */
[----:B------:R-:W-:Y:S01]  /*0bc0*/  DFMA R12, R10, R10, R10 ;  /* 0x0000000a0a0c722b */ /* 0x000fe2000000000a */
[----:B------:R-:W-:Y:S01]  /*0bd0*/  LOP3.LUT R10, R7, 0x7ff00000, RZ, 0xc0, !PT ;  /* 0x7ff00000070a7812 */ /* 0x000fe200078ec0ff */
[----:B------:R-:W-:-:S03]  /*0be0*/  IMAD.MOV.U32 R11, RZ, RZ, 0x1ca00000 ;  /* 0x1ca00000ff0b7424 */ /* 0x000fc600078e00ff */
[----:B------:R-:W-:Y:S01]  /*0bf0*/  ISETP.GE.U32.AND P0, PT, R10, 0x40000000, PT ;  /* 0x400000000a00780c */ /* 0x000fe20003f06070 */
[----:B------:R-:W-:Y:S02]  /*0c00*/  IMAD.MOV.U32 R18, RZ, RZ, R10 ;  /* 0x000000ffff127224 */ /* 0x000fe400078e000a */
[----:B------:R-:W-:Y:S01]  /*0c10*/  DFMA R14, R8, R12, R8 ;  /* 0x0000000c080e722b */ /* 0x000fe20000000008 */
[----:B------:R-:W-:Y:S01]  /*0c20*/  SEL R11, R11, 0x63400000, !P0 ;  /* 0x634000000b0b7807 */ /* 0x000fe20004000000 */
[----:B------:R-:W-:-:S03]  /*0c30*/  IMAD.MOV.U32 R8, RZ, RZ, R6 ;  /* 0x000000ffff087224 */ /* 0x000fc600078e0006 */
[C-C-:B------:R-:W-:Y:S02]  /*0c40*/  @!P1 LOP3.LUT R12, R11.reuse, 0x80000000, R7.reuse, 0xf8, !PT ;  /* 0x800000000b0c9812 */ /* 0x140fe400078ef807 */
[----:B------:R-:W-:Y:S01]  /*0c50*/  LOP3.LUT R9, R11, 0x800fffff, R7, 0xf8, !PT ;  /* 0x800fffff0b097812 */ /* 0x000fe200078ef807 */
[----:B------:R-:W-:Y:S01]  /*0c60*/  DFMA R16, R14, -R2, 1 ;  /* 0x3ff000000e10742b */ /* 0x000fe20000000802 */
[----:B------:R-:W-:Y:S01]  /*0c70*/  @!P1 LOP3.LUT R13, R12, 0x100000, RZ, 0xfc, !PT ;  /* 0x001000000c0d9812 */ /* 0x000fe200078efcff */
[----:B------:R-:W-:-:S06]  /*0c80*/  @!P1 IMAD.MOV.U32 R12, RZ, RZ, RZ ;  /* 0x000000ffff0c9224 */ /* 0x000fcc00078e00ff */
[----:B------:R-:W-:Y:S02]  /*0c90*/  @!P1 DFMA R8, R8, 2, -R12 ;  /* 0x400000000808982b */ /* 0x000fe4000000080c */
[----:B------:R-:W-:-:S08]  /*0ca0*/  DFMA R16, R14, R16, R14 ;  /* 0x000000100e10722b */ /* 0x000fd0000000000e */
[----:B------:R-:W-:Y:S01]  /*0cb0*/  @!P1 LOP3.LUT R18, R9, 0x7ff00000, RZ, 0xc0, !PT ;  /* 0x7ff0000009129812 */ /* 0x000fe200078ec0ff */
[----:B------:R-:W-:-:S04]  /*0cc0*/  DMUL R12, R16, R8 ;  /* 0x00000008100c7228 */ /* 0x000fc80000000000 */
[----:B------:R-:W-:-:S04]  /*0cd0*/  VIADD R20, R18, 0xffffffff ;  /* 0xffffffff12147836 */ /* 0x000fc80000000000 */
[----:B------:R-:W-:Y:S01]  /*0ce0*/  DFMA R14, R12, -R2, R8 ;  /* 0x800000020c0e722b */ /* 0x000fe20000000008 */
[----:B------:R-:W-:-:S04]  /*0cf0*/  ISETP.GT.U32.AND P0, PT, R20, 0x7feffffe, PT ;  /* 0x7feffffe1400780c */ /* 0x000fc80003f04070 */
[----:B------:R-:W-:-:S03]  /*0d00*/  ISETP.GT.U32.OR P0, PT, R21, 0x7feffffe, P0 ;  /* 0x7feffffe1500780c */ /* 0x000fc60000704470 */
[----:B------:R-:W-:-:S10]  /*0d10*/  DFMA R12, R16, R14, R12 ;  /* 0x0000000e100c722b */ /* 0x000fd4000000000c */
[----:B------:R-:W-:Y:S05]  /*0d20*/  @P0 BRA `(.L_x_220) ;  /* 0x0000000000680947 */ /* 0x000fea0003800000 */
[----:B------:R-:W-:Y:S02]  /*0d30*/  IMAD.MOV.U32 R7, RZ, RZ, 0x40000000 ;  /* 0x40000000ff077424 */ /* 0x000fe400078e00ff */
[----:B------:R-:W-:-:S03]  /*0d40*/  IMAD.MOV.U32 R6, RZ, RZ, RZ ;  /* 0x000000ffff067224 */ /* 0x000fc600078e00ff */
[----:B------:R-:W-:-:S04]  /*0d50*/  VIADDMNMX R10, R10, -R7, 0xb9600000, !PT ;  /* 0xb96000000a0a7446 */ /* 0x000fc80007800907 */
[----:B------:R-:W-:-:S05]  /*0d60*/  VIMNMX R10, PT, PT, R10, 0x46a00000, PT ;  /* 0x46a000000a0a7848 */ /* 0x000fca0003fe0100 */
[----:B------:R-:W-:-:S04]  /*0d70*/  IMAD.IADD R14, R10, 0x1, -R11 ;  /* 0x000000010a0e7824 */ /* 0x000fc800078e0a0b */
[----:B------:R-:W-:-:S06]  /*0d80*/  VIADD R7, R14, 0x7fe00000 ;  /* 0x7fe000000e077836 */ /* 0x000fcc0000000000 */
[----:B------:R-:W-:-:S10]  /*0d90*/  DMUL R10, R12, R6 ;  /* 0x000000060c0a7228 */ /* 0x000fd40000000000 */
[----:B------:R-:W-:-:S13]  /*0da0*/  FSETP.GTU.AND P0, PT, |R11|, 1.469367938527859385e-39, PT ;  /* 0x001000000b00780b */ /* 0x000fda0003f0c200 */
[----:B------:R-:W-:Y:S05]  /*0db0*/  @P0 BRA `(.L_x_221) ;  /* 0x0000000000880947 */ /* 0x000fea0003800000 */
[----:B------:R-:W-:Y:S01]  /*0dc0*/  DFMA R2, R12, -R2, R8 ;  /* 0x800000020c02722b */ /* 0x000fe20000000008 */
[----:B------:R-:W-:-:S09]  /*0dd0*/  IMAD.MOV.U32 R6, RZ, RZ, RZ ;  /* 0x000000ffff067224 */ /* 0x000fd200078e00ff */
[C---:B------:R-:W-:Y:S02]  /*0de0*/  FSETP.NEU.AND P0, PT, R3.reuse, RZ, PT ;  /* 0x000000ff0300720b */ /* 0x040fe40003f0d000 */
[----:B------:R-:W-:-:S04]  /*0df0*/  LOP3.LUT R2, R3, 0x400921fb, RZ, 0x3c, !PT ;  /* 0x400921fb03027812 */ /* 0x000fc800078e3cff */
[----:B------:R-:W-:-:S04]  /*0e00*/  LOP3.LUT R9, R2, 0x80000000, RZ, 0xc0, !PT ;  /* 0x8000000002097812 */ /* 0x000fc800078ec0ff */
[----:B------:R-:W-:-:S03]  /*0e10*/  LOP3.LUT R7, R9, R7, RZ, 0xfc, !PT ;  /* 0x0000000709077212 */ /* 0x000fc600078efcff */
[----:B------:R-:W-:Y:S05]  /*0e20*/  @!P0 BRA `(.L_x_221) ;  /* 0x00000000006c8947 */ /* 0x000fea0003800000 */
[----:B------:R-:W-:Y:S01]  /*0e30*/  IMAD.MOV R3, RZ, RZ, -R14 ;  /* 0x000000ffff037224 */ /* 0x000fe200078e0a0e */
[----:B------:R-:W-:Y:S01]  /*0e40*/  DMUL.RP R6, R12, R6 ;  /* 0x000000060c067228 */ /* 0x000fe20000008000 */
[----:B------:R-:W-:-:S06]  /*0e50*/  IMAD.MOV.U32 R2, RZ, RZ, RZ ;  /* 0x000000ffff027224 */ /* 0x000fcc00078e00ff */
[----:B------:R-:W-:-:S03]  /*0e60*/  DFMA R2, R10, -R2, R12 ;  /* 0x800000020a02722b */ /* 0x000fc6000000000c */
[----:B------:R-:W-:-:S03]  /*0e70*/  LOP3.LUT R9, R7, R9, RZ, 0x3c, !PT ;  /* 0x0000000907097212 */ /* 0x000fc600078e3cff */
[----:B------:R-:W-:-:S04]  /*0e80*/  IADD3 R2, PT, PT, -R14, -0x43300000, RZ ;  /* 0xbcd000000e027810 */ /* 0x000fc80007ffe1ff */
[----:B------:R-:W-:-:S04]  /*0e90*/  FSETP.NEU.AND P0, PT, |R3|, R2, PT ;  /* 0x000000020300720b */ /* 0x000fc80003f0d200 */
[----:B------:R-:W-:Y:S02]  /*0ea0*/  FSEL R10, R6, R10, !P0 ;  /* 0x0000000a060a7208 */ /* 0x000fe40004000000 */
[----:B------:R-:W-:Y:S01]  /*0eb0*/  FSEL R11, R9, R11, !P0 ;  /* 0x0000000b090b7208 */ /* 0x000fe20004000000 */
[----:B------:R-:W-:Y:S06]  /*0ec0*/  BRA `(.L_x_221) ;  /* 0x0000000000447947 */ /* 0x000fec0003800000 */
.L_x_220:
[----:B------:R-:W-:-:S14]  /*0ed0*/  DSETP.NAN.AND P0, PT, R6, R6, PT ;  /* 0x000000060600722a */ /* 0x000fdc0003f08000 */
[----:B------:R-:W-:Y:S05]  /*0ee0*/  @P0 BRA `(.L_x_222) ;  /* 0x0000000000340947 */ /* 0x000fea0003800000 */
[----:B------:R-:W-:Y:S01]  /*0ef0*/  ISETP.NE.AND P0, PT, R18, R19, PT ;  /* 0x000000131200720c */ /* 0x000fe20003f05270 */
[----:B------:R-:W-:Y:S02]  /*0f00*/  IMAD.MOV.U32 R10, RZ, RZ, 0x0 ;  /* 0x00000000ff0a7424 */ /* 0x000fe400078e00ff */
[----:B------:R-:W-:-:S10]  /*0f10*/  IMAD.MOV.U32 R11, RZ, RZ, -0x80000 ;  /* 0xfff80000ff0b7424 */ /* 0x000fd400078e00ff */
[----:B------:R-:W-:Y:S05]  /*0f20*/  @!P0 BRA `(.L_x_221) ;  /* 0x00000000002c8947 */ /* 0x000fea0003800000 */
[----:B------:R-:W-:Y:S02]  /*0f30*/  ISETP.NE.AND P0, PT, R18, 0x7ff00000, PT ;  /* 0x7ff000001200780c */ /* 0x000fe40003f05270 */
[----:B------:R-:W-:Y:S02]  /*0f40*/  LOP3.LUT R6, R7, 0x400921fb, RZ, 0x3c, !PT ;  /* 0x400921fb07067812 */ /* 0x000fe400078e3cff */
[----:B------:R-:W-:Y:S02]  /*0f50*/  ISETP.EQ.OR P0, PT, R19, RZ, !P0 ;  /* 0x000000ff1300720c */ /* 0x000fe40004702670 */
[----:B------:R-:W-:-:S11]  /*0f60*/  LOP3.LUT R11, R6, 0x80000000, RZ, 0xc0, !PT ;  /* 0x80000000060b7812 */ /* 0x000fd600078ec0ff */
[----:B------:R-:W-:Y:S01]  /*0f70*/  @P0 LOP3.LUT R2, R11, 0x7ff00000, RZ, 0xfc, !PT ;  /* 0x7ff000000b020812 */ /* 0x000fe200078efcff */
[----:B------:R-:W-:Y:S02]  /*0f80*/  @!P0 IMAD.MOV.U32 R10, RZ, RZ, RZ ;  /* 0x000000ffff0a8224 */ /* 0x000fe400078e00ff */
[----:B------:R-:W-:Y:S02]  /*0f90*/  @P0 IMAD.MOV.U32 R10, RZ, RZ, RZ ;  /* 0x000000ffff0a0224 */ /* 0x000fe400078e00ff */
[----:B------:R-:W-:Y:S01]  /*0fa0*/  @P0 IMAD.MOV.U32 R11, RZ, RZ, R2 ;  /* 0x000000ffff0b0224 */ /* 0x000fe200078e0002 */
[----:B------:R-:W-:Y:S06]  /*0fb0*/  BRA `(.L_x_221) ;  /* 0x0000000000087947 */ /* 0x000fec0003800000 */
.L_x_222:
[----:B------:R-:W-:Y:S01]  /*0fc0*/  LOP3.LUT R11, R7, 0x80000, RZ, 0xfc, !PT ;  /* 0x00080000070b7812 */ /* 0x000fe200078efcff */
[----:B------:R-:W-:-:S07]  /*0fd0*/  IMAD.MOV.U32 R10, RZ, RZ, R6 ;  /* 0x000000ffff0a7224 */ /* 0x000fce00078e0006 */
.L_x_221:
[----:B------:R-:W-:Y:S05]  /*0fe0*/  BSYNC.RECONVERGENT B1 ;  /* 0x0000000000017941 */ /* 0x000fea0003800200 */
.L_x_219:
[----:B------:R-:W-:Y:S02]  /*0ff0*/  IMAD.MOV.U32 R2, RZ, RZ, R0 ;  /* 0x000000ffff027224 */ /* 0x000fe400078e0000 */
[----:B------:R-:W-:-:S04]  /*1000*/  IMAD.MOV.U32 R3, RZ, RZ, 0x0 ;  /* 0x00000000ff037424 */ /* 0x000fc800078e00ff */
[----:B------:R-:W-:Y:S05]  /*1010*/  RET.REL.NODEC R2 `(_ZN16lidar_processing4cuda21calculatePointMetricsEPNS0_9CudaPointEi) ;  /* 0xffffffec02f87950 */ /* 0x000fea0003c3ffff */
        .weak           $__internal_7_$__cuda_sm20_sqrt_rn_f32_slowpath
        .type           $__internal_7_$__cuda_sm20_sqrt_rn_f32_slowpath,@function
        .size           $__internal_7_$__cuda_sm20_sqrt_rn_f32_slowpath,($__internal_8_$__cuda_sm3x_div_rn_noftz_f32_slowpath - $__internal_7_$__cuda_sm20_sqrt_rn_f32_slowpath)
$__internal_7_$__cuda_sm20_sqrt_rn_f32_slowpath:
[----:B------:R-:W-:-:S13]  /*1020*/  LOP3.LUT P0, RZ, R0, 0x7fffffff, RZ, 0xc0, !PT ;  /* 0x7fffffff00ff7812 */ /* 0x000fda000780c0ff */
[----:B------:R-:W-:Y:S01]  /*1030*/  @!P0 IMAD.MOV.U32 R6, RZ, RZ, R0 ;  /* 0x000000ffff068224 */ /* 0x000fe200078e0000 */
[----:B------:R-:W-:Y:S06]  /*1040*/  @!P0 BRA `(.L_x_223) ;  /* 0x0000000000408947 */ /* 0x000fec0003800000 */
[----:B------:R-:W-:-:S13]  /*1050*/  FSETP.GEU.FTZ.AND P0, PT, R0, RZ, PT ;  /* 0x000000ff0000720b */ /* 0x000fda0003f1e000 */
        /* <DEDUP_REMOVED lines=10> */
[----:B------:R-:W-:Y:S02]  /*1100*/  @!P0 IMAD.MOV.U32 R6, RZ, RZ, R0 ;  /* 0x000000ffff068224 */ /* 0x000fe400078e0000 */
[----:B------:R-:W-:-:S04]  /*1110*/  @P0 FADD.FTZ R9, -R8, -RZ ;  /* 0x800000ff08090221 */ /* 0x000fc80000010100 */
[----:B------:R-:W-:-:S04]  /*1120*/  @P0 FFMA R9, R8, R9, R7 ;  /* 0x0000000908090223 */ /* 0x000fc80000000007 */
[----:B------:R-:W-:-:S04]  /*1130*/  @P0 FFMA R9, R9, R10, R8 ;  /* 0x0000000a09090223 */ /* 0x000fc80000000008 */
[----:B------:R-:W-:-:S07]  /*1140*/  @P0 FMUL.FTZ R6, R9, 2.3283064365386962891e-10 ;  /* 0x2f80000009060820 */ /* 0x000fce0000410000 */
.L_x_223:
[----:B------:R-:W-:Y:S02]  /*1150*/  IMAD.MOV.U32 R0, RZ, RZ, R6 ;  /* 0x000000ffff007224 */ /* 0x000fe400078e0006 */
[----:B------:R-:W-:Y:S02]  /*1160*/  IMAD.MOV.U32 R6, RZ, RZ, R11 ;  /* 0x000000ffff067224 */ /* 0x000fe400078e000b */
[----:B------:R-:W-:-:S04]  /*1170*/  IMAD.MOV.U32 R7, RZ, RZ, 0x0 ;  /* 0x00000000ff077424 */ /* 0x000fc800078e00ff */
[----:B------:R-:W-:Y:S05]  /*1180*/  RET.REL.NODEC R6 `(_ZN16lidar_processing4cuda21calculatePointMetricsEPNS0_9CudaPointEi) ;  /* 0xffffffec069c7950 */ /* 0x000fea0003c3ffff */
        .weak           $__internal_8_$__cuda_sm3x_div_rn_noftz_f32_slowpath
        .type           $__internal_8_$__cuda_sm3x_div_rn_noftz_f32_slowpath,@function
        .size           $__internal_8_$__cuda_sm3x_div_rn_noftz_f32_slowpath,(.L_x_245 - $__internal_8_$__cuda_sm3x_div_rn_noftz_f32_slowpath)
$__internal_8_$__cuda_sm3x_div_rn_noftz_f32_slowpath:
[--C-:B------:R-:W-:Y:S01]  /*1190*/  SHF.R.U32.HI R9, RZ, 0x17, R3.reuse ;  /* 0x00000017ff097819 */ /* 0x100fe20000011603 */
[----:B------:R-:W-:Y:S01]  /*11a0*/  BSSY.RECONVERGENT B1, `(.L_x_224) ;  /* 0x0000064000017945 */ /* 0x000fe20003800200 */
[--C-:B------:R-:W-:Y:S01]  /*11b0*/  SHF.R.U32.HI R8, RZ, 0x17, R0.reuse ;  /* 0x00000017ff087819 */ /* 0x100fe20000011600 */
[----:B------:R-:W-:Y:S01]  /*11c0*/  IMAD.MOV.U32 R10, RZ, RZ, R0 ;  /* 0x000000ffff0a7224 */ /* 0x000fe200078e0000 */
[----:B------:R-:W-:Y:S01]  /*11d0*/  LOP3.LUT R9, R9, 0xff, RZ, 0xc0, !PT ;  /* 0x000000ff09097812 */ /* 0x000fe200078ec0ff */
[----:B------:R-:W-:Y:S01]  /*11e0*/  IMAD.MOV.U32 R11, RZ, RZ, R3 ;  /* 0x000000ffff0b7224 */ /* 0x000fe200078e0003 */
        /* <DEDUP_REMOVED lines=30> */
.L_x_225:
[----:B------:R-:W-:Y:S01]  /*13d0*/  LEA R0, R9, 0xc0800000, 0x17 ;  /* 0xc080000009007811 */ /* 0x000fe200078eb8ff */
[----:B------:R-:W-:Y:S04]  /*13e0*/  BSSY.RECONVERGENT B2, `(.L_x_230) ;  /* 0x0000036000027945 */ /* 0x000fe80003800200 */
[----:B------:R-:W-:Y:S02]  /*13f0*/  IMAD.IADD R12, R11, 0x1, -R0 ;  /* 0x000000010b0c7824 */ /* 0x000fe400078e0a00 */
[----:B------:R-:W-:Y:S02]  /*1400*/  VIADD R11, R14, 0xffffff81 ;  /* 0xffffff810e0b7836 */ /* 0x000fe40000000000 */
[----:B------:R-:W0:Y:S01]  /*1410*/  MUFU.RCP R13, R12 ;  /* 0x0000000c000d7308 */ /* 0x000e220000001000 */
[----:B------:R-:W-:Y:S01]  /*1420*/  FADD.FTZ R15, -R12, -RZ ;  /* 0x800000ff0c0f7221 */ /* 0x000fe20000010100 */
[C---:B------:R-:W-:Y:S01]  /*1430*/  IMAD R0, R11.reuse, -0x800000, R10 ;  /* 0xff8000000b007824 */ /* 0x040fe200078e020a */
[----:B------:R-:W-:-:S05]  /*1440*/  IADD3 R11, PT, PT, R11, 0x7f, -R9 ;  /* 0x0000007f0b0b7810 */ /* 0x000fca0007ffe809 */
        /* <DEDUP_REMOVED lines=43> */
.L_x_232:
[----:B------:R-:W-:-:S04]  /*1700*/  LOP3.LUT R0, R0, 0x80000000, RZ, 0xc0, !PT ;  /* 0x8000000000007812 */ /* 0x000fc800078ec0ff */
[----:B------:R-:W-:Y:S01]  /*1710*/  LOP3.LUT R0, R0, 0x7f800000, RZ, 0xfc, !PT ;  /* 0x7f80000000007812 */ /* 0x000fe200078efcff */
[----:B------:R-:W-:Y:S06]  /*1720*/  BRA `(.L_x_233) ;  /* 0x0000000000047947 */ /* 0x000fec0003800000 */
.L_x_231:
[----:B------:R-:W-:-:S07]  /*1730*/  IMAD R0, R11, 0x800000, R0 ;  /* 0x008000000b007824 */ /* 0x000fce00078e0200 */
.L_x_233:
[----:B------:R-:W-:Y:S05]  /*1740*/  BSYNC.RECONVERGENT B2 ;  /* 0x0000000000027941 */ /* 0x000fea0003800200 */
.L_x_230:
[----:B------:R-:W-:Y:S05]  /*1750*/  BRA `(.L_x_234) ;  /* 0x0000000000207947 */ /* 0x000fea0003800000 */
.L_x_229:
[----:B------:R-:W-:-:S04]  /*1760*/  LOP3.LUT R0, R11, 0x80000000, R10, 0x48, !PT ;  /* 0x800000000b007812 */ /* 0x000fc800078e480a */
[----:B------:R-:W-:Y:S01]  /*1770*/  LOP3.LUT R0, R0, 0x7f800000, RZ, 0xfc, !PT ;  /* 0x7f80000000007812 */ /* 0x000fe200078efcff */
[----:B------:R-:W-:Y:S06]  /*1780*/  BRA `(.L_x_234) ;  /* 0x0000000000147947 */ /* 0x000fec0003800000 */
.L_x_228:
[----:B------:R-:W-:Y:S01]  /*1790*/  LOP3.LUT R0, R11, 0x80000000, R10, 0x48, !PT ;  /* 0x800000000b007812 */ /* 0x000fe200078e480a */
[----:B------:R-:W-:Y:S06]  /*17a0*/  BRA `(.L_x_234) ;  /* 0x00000000000c7947 */ /* 0x000fec0003800000 */
.L_x_227:
[----:B------:R-:W0:Y:S01]  /*17b0*/  MUFU.RSQ R0, -QNAN ;  /* 0xffc0000000007908 */ /* 0x000e220000001400 */
[----:B------:R-:W-:Y:S05]  /*17c0*/  BRA `(.L_x_234) ;  /* 0x0000000000047947 */ /* 0x000fea0003800000 */
.L_x_226:
[----:B------:R-:W-:-:S07]  /*17d0*/  FADD.FTZ R0, R0, R3 ;  /* 0x0000000300007221 */ /* 0x000fce0000010000 */
.L_x_234:
[----:B------:R-:W-:Y:S05]  /*17e0*/  BSYNC.RECONVERGENT B1 ;  /* 0x0000000000017941 */ /* 0x000fea0003800200 */
.L_x_224:
[----:B------:R-:W-:Y:S02]  /*17f0*/  IMAD.MOV.U32 R8, RZ, RZ, R6 ;  /* 0x000000ffff087224 */ /* 0x000fe400078e0006 */
[----:B------:R-:W-:-:S04]  /*1800*/  IMAD.MOV.U32 R9, RZ, RZ, 0x0 ;  /* 0x00000000ff097424 */ /* 0x000fc800078e00ff */
[----:B0-----:R-:W-:Y:S05]  /*1810*/  RET.REL.NODEC R8 `(_ZN16lidar_processing4cuda21calculatePointMetricsEPNS0_9CudaPointEi) ;  /* 0xffffffe408f87950 */ /* 0x001fea0003c3ffff */
.L_x_235:
        /* <DEDUP_REMOVED lines=14> */
.L_x_245:


//--------------------- .text._ZN3cub18CUB_300001_SM_10006detail11EmptyKernelIvEEvv --------------------------
	.section	.text._ZN3cub18CUB_300001_SM_10006detail11EmptyKernelIvEEvv,"ax",@progbits
	.align	128
        .global         _ZN3cub18CUB_300001_SM_10006detail11EmptyKernelIvEEvv
        .type           _ZN3cub18CUB_300001_SM_10006detail11EmptyKernelIvEEvv,@function
        .size           _ZN3cub18CUB_300001_SM_10006detail11EmptyKernelIvEEvv,(.L_x_254 - _ZN3cub18CUB_300001_SM_10006detail11EmptyKernelIvEEvv)
        .other          _ZN3cub18CUB_300001_SM_10006detail11EmptyKernelIvEEvv,@"STO_CUDA_ENTRY STV_DEFAULT"
_ZN3cub18CUB_300001_SM_10006detail11EmptyKernelIvEEvv:
.text._ZN3cub18CUB_300001_SM_10006detail11EmptyKernelIvEEvv:
[----:B------:R-:W-:Y:S01]  /*0000*/  LDC R1, c[0x0][0x37c] ;  /* 0x0000df00ff017b82 */ /* 0x000fe20000000800 */
[----:B------:R-:W-:Y:S05]  /*0010*/  EXIT ;  /* 0x000000000000794d */ /* 0x000fea0003800000 */
.L_x_236:
        /* <DEDUP_REMOVED lines=14> */
.L_x_254:


//--------------------- .nv.global.init           --------------------------
	.section	.nv.global.init,"aw",@progbits
	.align	4
.nv.global.init:
	.type		mrg32k3aM1SubSeq,@object
	.size		mrg32k3aM1SubSeq,(mrg32k3aM2SubSeq - mrg32k3aM1SubSeq)
mrg32k3aM1SubSeq:
        /*0000*/ 	.byte	0x0b, 0xcc, 0xee, 0x04, 0x73, 0x29, 0x8b, 0x6f, 0xf6, 0x53, 0x03, 0xf6, 0x23, 0xf6, 0xea, 0xda
        /* <DEDUP_REMOVED lines=125> */
	.type		mrg32k3aM2SubSeq,@object
	.size		mrg32k3aM2SubSeq,(mrg32k3aM1 - mrg32k3aM2SubSeq)
mrg32k3aM2SubSeq:
        /* <DEDUP_REMOVED lines=126> */
	.type		mrg32k3aM1,@object
	.size		mrg32k3aM1,(mrg32k3aM1Seq - mrg32k3aM1)
mrg32k3aM1:
        /* <DEDUP_REMOVED lines=144> */
	.type		mrg32k3aM1Seq,@object
	.size		mrg32k3aM1Seq,(mrg32k3aM2 - mrg32k3aM1Seq)
mrg32k3aM1Seq:
        /* <DEDUP_REMOVED lines=144> */
	.type		mrg32k3aM2,@object
	.size		mrg32k3aM2,(mrg32k3aM2Seq - mrg32k3aM2)
mrg32k3aM2:
        /* <DEDUP_REMOVED lines=144> */
	.type		mrg32k3aM2Seq,@object
	.size		mrg32k3aM2Seq,(precalc_xorwow_matrix - mrg32k3aM2Seq)
mrg32k3aM2Seq:
        /* <DEDUP_REMOVED lines=144> */
	.type		precalc_xorwow_matrix,@object
	.size		precalc_xorwow_matrix,(precalc_xorwow_offset_matrix - precalc_xorwow_matrix)
precalc_xorwow_matrix:
        /* <DEDUP_REMOVED lines=6400> */
	.type		precalc_xorwow_offset_matrix,@object
	.size		precalc_xorwow_offset_matrix,(.L_1 - precalc_xorwow_offset_matrix)
precalc_xorwow_offset_matrix:
        /* <DEDUP_REMOVED lines=6400> */
.L_1:


//--------------------- .nv.shared.reserved.0     --------------------------
	.section	.nv.shared.reserved.0,"aw",@nobits
	.weak		__nv_reservedSMEM_offset_0_alias
	.size		__nv_reservedSMEM_offset_0_alias, 0, 64
	.other		__nv_reservedSMEM_offset_0_alias,@"STO_CUDA_RESERVED_SHARED STV_DEFAULT"
__nv_reservedSMEM_offset_0_alias:
	.zero		0
	.zero		64


//--------------------- .nv.global                --------------------------
	.section	.nv.global,"aw",@nobits
.nv.global:
	.type		_ZN34_INTERNAL_905e7af7_4_k_cu_327901e96thrust24THRUST_300001_SM_1000_NS12placeholders2_8E,@object
	.size		_ZN34_INTERNAL_905e7af7_4_k_cu_327901e96thrust24THRUST_300001_SM_1000_NS12placeholders2_8E,(_ZN34_INTERNAL_905e7af7_4_k_cu_327901e94cuda3std3__436_GLOBAL__N__905e7af7_4_k_cu_327901e96ignoreE - _ZN34_INTERNAL_905e7af7_4_k_cu_327901e96thrust24THRUST_300001_SM_1000_NS12placeholders2_8E)
_ZN34_INTERNAL_905e7af7_4_k_cu_327901e96thrust24THRUST_300001_SM_1000_NS12placeholders2_8E:
	.zero		1
	.type		_ZN34_INTERNAL_905e7af7_4_k_cu_327901e94cuda3std3__436_GLOBAL__N__905e7af7_4_k_cu_327901e96ignoreE,@object
	.size		_ZN34_INTERNAL_905e7af7_4_k_cu_327901e94cuda3std3__436_GLOBAL__N__905e7af7_4_k_cu_327901e96ignoreE,(_ZN34_INTERNAL_905e7af7_4_k_cu_327901e94cuda3std6ranges3__45__cpo4dataE - _ZN34_INTERNAL_905e7af7_4_k_cu_327901e94cuda3std3__436_GLOBAL__N__905e7af7_4_k_cu_327901e96ignoreE)
_ZN34_INTERNAL_905e7af7_4_k_cu_327901e94cuda3std3__436_GLOBAL__N__905e7af7_4_k_cu_327901e96ignoreE:
	.zero		1
	.type		_ZN34_INTERNAL_905e7af7_4_k_cu_327901e94cuda3std6ranges3__45__cpo4dataE,@object
	.size		_ZN34_INTERNAL_905e7af7_4_k_cu_327901e94cuda3std6ranges3__45__cpo4dataE,(_ZN34_INTERNAL_905e7af7_4_k_cu_327901e96thrust24THRUST_300001_SM_1000_NS6system3cpp3parE - _ZN34_INTERNAL_905e7af7_4_k_cu_327901e94cuda3std6ranges3__45__cpo4dataE)
_ZN34_INTERNAL_905e7af7_4_k_cu_327901e94cuda3std6ranges3__45__cpo4dataE:
	.zero		1
	.type		_ZN34_INTERNAL_905e7af7_4_k_cu_327901e96thrust24THRUST_300001_SM_1000_NS6system3cpp3parE,@object
	.size		_ZN34_INTERNAL_905e7af7_4_k_cu_327901e96thrust24THRUST_300001_SM_1000_NS6system3cpp3parE,(_ZN34_INTERNAL_905e7af7_4_k_cu_327901e94cuda3std3__45__cpo5beginE - _ZN34_INTERNAL_905e7af7_4_k_cu_327901e96thrust24THRUST_300001_SM_1000_NS6system3cpp3parE)
_ZN34_INTERNAL_905e7af7_4_k_cu_327901e96thrust24THRUST_300001_SM_1000_NS6system3cpp3parE:
	.zero		1
	.type		_ZN34_INTERNAL_905e7af7_4_k_cu_327901e94cuda3std3__45__cpo5beginE,@object
	.size		_ZN34_INTERNAL_905e7af7_4_k_cu_327901e94cuda3std3__45__cpo5beginE,(_ZN34_INTERNAL_905e7af7_4_k_cu_327901e94cuda3std6ranges3__45__cpo5beginE - _ZN34_INTERNAL_905e7af7_4_k_cu_327901e94cuda3std3__45__cpo5beginE)
_ZN34_INTERNAL_905e7af7_4_k_cu_327901e94cuda3std3__45__cpo5beginE:
	.zero		1
	.type		_ZN34_INTERNAL_905e7af7_4_k_cu_327901e94cuda3std6ranges3__45__cpo5beginE,@object
	.size		_ZN34_INTERNAL_905e7af7_4_k_cu_327901e94cuda3std6ranges3__45__cpo5beginE,(_ZN34_INTERNAL_905e7af7_4_k_cu_327901e96thrust24THRUST_300001_SM_1000_NS6deviceE - _ZN34_INTERNAL_905e7af7_4_k_cu_327901e94cuda3std6ranges3__45__cpo5beginE)
_ZN34_INTERNAL_905e7af7_4_k_cu_327901e94cuda3std6ranges3__45__cpo5beginE:
	.zero		1
	.type		_ZN34_INTERNAL_905e7af7_4_k_cu_327901e96thrust24THRUST_300001_SM_1000_NS6deviceE,@object
	.size		_ZN34_INTERNAL_905e7af7_4_k_cu_327901e96thrust24THRUST_300001_SM_1000_NS6deviceE,(_ZN34_INTERNAL_905e7af7_4_k_cu_327901e94cuda3std3__47nulloptE - _ZN34_INTERNAL_905e7af7_4_k_cu_327901e96thrust24THRUST_300001_SM_1000_NS6deviceE)
_ZN34_INTERNAL_905e7af7_4_k_cu_327901e96thrust24THRUST_300001_SM_1000_NS6deviceE:
	.zero		1
	.type		_ZN34_INTERNAL_905e7af7_4_k_cu_327901e94cuda3std3__47nulloptE,@object
	.size		_ZN34_INTERNAL_905e7af7_4_k_cu_327901e94cuda3std3__47nulloptE,(_ZN34_INTERNAL_905e7af7_4_k_cu_327901e94cuda3std6ranges3__45__cpo8distanceE - _ZN34_INTERNAL_905e7af7_4_k_cu_327901e94cuda3std3__47nulloptE)
_ZN34_INTERNAL_905e7af7_4_k_cu_327901e94cuda3std3__47nulloptE:
	.zero		1
	.type		_ZN34_INTERNAL_905e7af7_4_k_cu_327901e94cuda3std6ranges3__45__cpo8distanceE,@object
	.size		_ZN34_INTERNAL_905e7af7_4_k_cu_327901e94cuda3std6ranges3__45__cpo8distanceE,(_ZN34_INTERNAL_905e7af7_4_k_cu_327901e96thrust24THRUST_300001_SM_1000_NS12placeholders2_4E - _ZN34_INTERNAL_905e7af7_4_k_cu_327901e94cuda3std6ranges3__45__cpo8distanceE)
_ZN34_INTERNAL_905e7af7_4_k_cu_327901e94cuda3std6ranges3__45__cpo8distanceE:
	.zero		1
	.type		_ZN34_INTERNAL_905e7af7_4_k_cu_327901e96thrust24THRUST_300001_SM_1000_NS12placeholders2_4E,@object
	.size		_ZN34_INTERNAL_905e7af7_4_k_cu_327901e96thrust24THRUST_300001_SM_1000_NS12placeholders2_4E,(_ZN34_INTERNAL_905e7af7_4_k_cu_327901e94cuda3std3__45__cpo6rbeginE - _ZN34_INTERNAL_905e7af7_4_k_cu_327901e96thrust24THRUST_300001_SM_1000_NS12placeholders2_4E)
_ZN34_INTERNAL_905e7af7_4_k_cu_327901e96thrust24THRUST_300001_SM_1000_NS12placeholders2_4E:
	.zero		1
	.type		_ZN34_INTERNAL_905e7af7_4_k_cu_327901e94cuda3std3__45__cpo6rbeginE,@object
	.size		_ZN34_INTERNAL_905e7af7_4_k_cu_327901e94cuda3std3__45__cpo6rbeginE,(_ZN34_INTERNAL_905e7af7_4_k_cu_327901e94cuda3std6ranges3__45__cpo7advanceE - _ZN34_INTERNAL_905e7af7_4_k_cu_327901e94cuda3std3__45__cpo6rbeginE)
_ZN34_INTERNAL_905e7af7_4_k_cu_327901e94cuda3std3__45__cpo6rbeginE:
	.zero		1
	.type		_ZN34_INTERNAL_905e7af7_4_k_cu_327901e94cuda3std6ranges3__45__cpo7advanceE,@object
	.size		_ZN34_INTERNAL_905e7af7_4_k_cu_327901e94cuda3std6ranges3__45__cpo7advanceE,(_ZN34_INTERNAL_905e7af7_4_k_cu_327901e96thrust24THRUST_300001_SM_1000_NS12placeholders3_10E - _ZN34_INTERNAL_905e7af7_4_k_cu_327901e94cuda3std6ranges3__45__cpo7advanceE)
_ZN34_INTERNAL_905e7af7_4_k_cu_327901e94cuda3std6ranges3__45__cpo7advanceE:
	.zero		1
	.type		_ZN34_INTERNAL_905e7af7_4_k_cu_327901e96thrust24THRUST_300001_SM_1000_NS12placeholders3_10E,@object
	.size		_ZN34_INTERNAL_905e7af7_4_k_cu_327901e96thrust24THRUST_300001_SM_1000_NS12placeholders3_10E,(_ZN34_INTERNAL_905e7af7_4_k_cu_327901e94cuda3std3__48in_placeE - _ZN34_INTERNAL_905e7af7_4_k_cu_327901e96thrust24THRUST_300001_SM_1000_NS12placeholders3_10E)
_ZN34_INTERNAL_905e7af7_4_k_cu_327901e96thrust24THRUST_300001_SM_1000_NS12placeholders3_10E:
	.zero		1
	.type		_ZN34_INTERNAL_905e7af7_4_k_cu_327901e94cuda3std3__48in_placeE,@object
	.size		_ZN34_INTERNAL_905e7af7_4_k_cu_327901e94cuda3std3__48in_placeE,(_ZN34_INTERNAL_905e7af7_4_k_cu_327901e94cuda3std6ranges3__45__cpo4sizeE - _ZN34_INTERNAL_905e7af7_4_k_cu_327901e94cuda3std3__48in_placeE)
_ZN34_INTERNAL_905e7af7_4_k_cu_327901e94cuda3std3__48in_placeE:
	.zero		1
	.type		_ZN34_INTERNAL_905e7af7_4_k_cu_327901e94cuda3std6ranges3__45__cpo4sizeE,@object
	.size		_ZN34_INTERNAL_905e7af7_4_k_cu_327901e94cuda3std6ranges3__45__cpo4sizeE,(_ZN34_INTERNAL_905e7af7_4_k_cu_327901e96thrust24THRUST_300001_SM_1000_NS12placeholders2_2E - _ZN34_INTERNAL_905e7af7_4_k_cu_327901e94cuda3std6ranges3__45__cpo4sizeE)
_ZN34_INTERNAL_905e7af7_4_k_cu_327901e94cuda3std6ranges3__45__cpo4sizeE:
	.zero		1
	.type		_ZN34_INTERNAL_905e7af7_4_k_cu_327901e96thrust24THRUST_300001_SM_1000_NS12placeholders2_2E,@object
	.size		_ZN34_INTERNAL_905e7af7_4_k_cu_327901e96thrust24THRUST_300001_SM_1000_NS12placeholders2_2E,(_ZN34_INTERNAL_905e7af7_4_k_cu_327901e94cuda3std3__45__cpo6cbeginE - _ZN34_INTERNAL_905e7af7_4_k_cu_327901e96thrust24THRUST_300001_SM_1000_NS12placeholders2_2E)
_ZN34_INTERNAL_905e7af7_4_k_cu_327901e96thrust24THRUST_300001_SM_1000_NS12placeholders2_2E:
	.zero		1
	.type		_ZN34_INTERNAL_905e7af7_4_k_cu_327901e94cuda3std3__45__cpo6cbeginE,@object
	.size		_ZN34_INTERNAL_905e7af7_4_k_cu_327901e94cuda3std3__45__cpo6cbeginE,(_ZN34_INTERNAL_905e7af7_4_k_cu_327901e94cuda3std6ranges3__45__cpo6cbeginE - _ZN34_INTERNAL_905e7af7_4_k_cu_327901e94cuda3std3__45__cpo6cbeginE)
_ZN34_INTERNAL_905e7af7_4_k_cu_327901e94cuda3std3__45__cpo6cbeginE:
	.zero		1
	.type		_ZN34_INTERNAL_905e7af7_4_k_cu_327901e94cuda3std6ranges3__45__cpo6cbeginE,@object
	.size		_ZN34_INTERNAL_905e7af7_4_k_cu_327901e94cuda3std6ranges3__45__cpo6cbeginE,(_ZN34_INTERNAL_905e7af7_4_k_cu_327901e96thrust24THRUST_300001_SM_1000_NS12placeholders2_6E - _ZN34_INTERNAL_905e7af7_4_k_cu_327901e94cuda3std6ranges3__45__cpo6cbeginE)
_ZN34_INTERNAL_905e7af7_4_k_cu_327901e94cuda3std6ranges3__45__cpo6cbeginE:
	.zero		1
	.type		_ZN34_INTERNAL_905e7af7_4_k_cu_327901e96thrust24THRUST_300001_SM_1000_NS12placeholders2_6E,@object
	.size		_ZN34_INTERNAL_905e7af7_4_k_cu_327901e96thrust24THRUST_300001_SM_1000_NS12placeholders2_6E,(_ZN34_INTERNAL_905e7af7_4_k_cu_327901e94cuda3std3__45__cpo7crbeginE - _ZN34_INTERNAL_905e7af7_4_k_cu_327901e96thrust24THRUST_300001_SM_1000_NS12placeholders2_6E)
_ZN34_INTERNAL_905e7af7_4_k_cu_327901e96thrust24THRUST_300001_SM_1000_NS12placeholders2_6E:
	.zero		1
	.type		_ZN34_INTERNAL_905e7af7_4_k_cu_327901e94cuda3std3__45__cpo7crbeginE,@object
	.size		_ZN34_INTERNAL_905e7af7_4_k_cu_327901e94cuda3std3__45__cpo7crbeginE,(_ZN34_INTERNAL_905e7af7_4_k_cu_327901e94cuda3std6ranges3__45__cpo4nextE - _ZN34_INTERNAL_905e7af7_4_k_cu_327901e94cuda3std3__45__cpo7crbeginE)
_ZN34_INTERNAL_905e7af7_4_k_cu_327901e94cuda3std3__45__cpo7crbeginE:
	.zero		1
	.type		_ZN34_INTERNAL_905e7af7_4_k_cu_327901e94cuda3std6ranges3__45__cpo4nextE,@object
	.size		_ZN34_INTERNAL_905e7af7_4_k_cu_327901e94cuda3std6ranges3__45__cpo4nextE,(_ZN34_INTERNAL_905e7af7_4_k_cu_327901e94cuda3std6ranges3__45__cpo4swapE - _ZN34_INTERNAL_905e7af7_4_k_cu_327901e94cuda3std6ranges3__45__cpo4nextE)
_ZN34_INTERNAL_905e7af7_4_k_cu_327901e94cuda3std6ranges3__45__cpo4nextE:
	.zero		1
	.type		_ZN34_INTERNAL_905e7af7_4_k_cu_327901e94cuda3std6ranges3__45__cpo4swapE,@object
	.size		_ZN34_INTERNAL_905e7af7_4_k_cu_327901e94cuda3std6ranges3__45__cpo4swapE,(_ZN34_INTERNAL_905e7af7_4_k_cu_327901e96thrust24THRUST_300001_SM_1000_NS8cuda_cub10par_nosyncE - _ZN34_INTERNAL_905e7af7_4_k_cu_327901e94cuda3std6ranges3__45__cpo4swapE)
_ZN34_INTERNAL_905e7af7_4_k_cu_327901e94cuda3std6ranges3__45__cpo4swapE:
	.zero		1
	.type		_ZN34_INTERNAL_905e7af7_4_k_cu_327901e96thrust24THRUST_300001_SM_1000_NS8cuda_cub10par_nosyncE,@object
	.size		_ZN34_INTERNAL_905e7af7_4_k_cu_327901e96thrust24THRUST_300001_SM_1000_NS8cuda_cub10par_nosyncE,(_ZN34_INTERNAL_905e7af7_4_k_cu_327901e96thrust24THRUST_300001_SM_1000_NS3seqE - _ZN34_INTERNAL_905e7af7_4_k_cu_327901e96thrust24THRUST_300001_SM_1000_NS8cuda_cub10par_nosyncE)
_ZN34_INTERNAL_905e7af7_4_k_cu_327901e96thrust24THRUST_300001_SM_1000_NS8cuda_cub10par_nosyncE:
	.zero		1
	.type		_ZN34_INTERNAL_905e7af7_4_k_cu_327901e96thrust24THRUST_300001_SM_1000_NS3seqE,@object
	.size		_ZN34_INTERNAL_905e7af7_4_k_cu_327901e96thrust24THRUST_300001_SM_1000_NS3seqE,(_ZN34_INTERNAL_905e7af7_4_k_cu_327901e94cuda3std3__420unreachable_sentinelE - _ZN34_INTERNAL_905e7af7_4_k_cu_327901e96thrust24THRUST_300001_SM_1000_NS3seqE)
_ZN34_INTERNAL_905e7af7_4_k_cu_327901e96thrust24THRUST_300001_SM_1000_NS3seqE:
	.zero		1
	.type		_ZN34_INTERNAL_905e7af7_4_k_cu_327901e94cuda3std3__420unreachable_sentinelE,@object
	.size		_ZN34_INTERNAL_905e7af7_4_k_cu_327901e94cuda3std3__420unreachable_sentinelE,(_ZN34_INTERNAL_905e7af7_4_k_cu_327901e94cuda3std6ranges3__45__cpo5ssizeE - _ZN34_INTERNAL_905e7af7_4_k_cu_327901e94cuda3std3__420unreachable_sentinelE)
_ZN34_INTERNAL_905e7af7_4_k_cu_327901e94cuda3std3__420unreachable_sentinelE:
	.zero		1
	.type		_ZN34_INTERNAL_905e7af7_4_k_cu_327901e94cuda3std6ranges3__45__cpo5ssizeE,@object
	.size		_ZN34_INTERNAL_905e7af7_4_k_cu_327901e94cuda3std6ranges3__45__cpo5ssizeE,(_ZN34_INTERNAL_905e7af7_4_k_cu_327901e96thrust24THRUST_300001_SM_1000_NS12placeholders2_3E - _ZN34_INTERNAL_905e7af7_4_k_cu_327901e94cuda3std6ranges3__45__cpo5ssizeE)
_ZN34_INTERNAL_905e7af7_4_k_cu_327901e94cuda3std6ranges3__45__cpo5ssizeE:
	.zero		1
	.type		_ZN34_INTERNAL_905e7af7_4_k_cu_327901e96thrust24THRUST_300001_SM_1000_NS12placeholders2_3E,@object
	.size		_ZN34_INTERNAL_905e7af7_4_k_cu_327901e96thrust24THRUST_300001_SM_1000_NS12placeholders2_3E,(_ZN34_INTERNAL_905e7af7_4_k_cu_327901e94cuda3std3__45__cpo4cendE - _ZN34_INTERNAL_905e7af7_4_k_cu_327901e96thrust24THRUST_300001_SM_1000_NS12placeholders2_3E)
_ZN34_INTERNAL_905e7af7_4_k_cu_327901e96thrust24THRUST_300001_SM_1000_NS12placeholders2_3E:
	.zero		1
	.type		_ZN34_INTERNAL_905e7af7_4_k_cu_327901e94cuda3std3__45__cpo4cendE,@object
	.size		_ZN34_INTERNAL_905e7af7_4_k_cu_327901e94cuda3std3__45__cpo4cendE,(_ZN34_INTERNAL_905e7af7_4_k_cu_327901e94cuda3std6ranges3__45__cpo4cendE - _ZN34_INTERNAL_905e7af7_4_k_cu_327901e94cuda3std3__45__cpo4cendE)
_ZN34_INTERNAL_905e7af7_4_k_cu_327901e94cuda3std3__45__cpo4cendE:
	.zero		1
	.type		_ZN34_INTERNAL_905e7af7_4_k_cu_327901e94cuda3std6ranges3__45__cpo4cendE,@object
	.size		_ZN34_INTERNAL_905e7af7_4_k_cu_327901e94cuda3std6ranges3__45__cpo4cendE,(_ZN34_INTERNAL_905e7af7_4_k_cu_327901e96thrust24THRUST_300001_SM_1000_NS12placeholders2_7E - _ZN34_INTERNAL_905e7af7_4_k_cu_327901e94cuda3std6ranges3__45__cpo4cendE)
_ZN34_INTERNAL_905e7af7_4_k_cu_327901e94cuda3std6ranges3__45__cpo4cendE:
	.zero		1
	.type		_ZN34_INTERNAL_905e7af7_4_k_cu_327901e96thrust24THRUST_300001_SM_1000_NS12placeholders2_7E,@object
	.size		_ZN34_INTERNAL_905e7af7_4_k_cu_327901e96thrust24THRUST_300001_SM_1000_NS12placeholders2_7E,(_ZN34_INTERNAL_905e7af7_4_k_cu_327901e94cuda3std3__45__cpo5crendE - _ZN34_INTERNAL_905e7af7_4_k_cu_327901e96thrust24THRUST_300001_SM_1000_NS12placeholders2_7E)
_ZN34_INTERNAL_905e7af7_4_k_cu_327901e96thrust24THRUST_300001_SM_1000_NS12placeholders2_7E:
	.zero		1
	.type		_ZN34_INTERNAL_905e7af7_4_k_cu_327901e94cuda3std3__45__cpo5crendE,@object
	.size		_ZN34_INTERNAL_905e7af7_4_k_cu_327901e94cuda3std3__45__cpo5crendE,(_ZN34_INTERNAL_905e7af7_4_k_cu_327901e94cuda3std6ranges3__45__cpo4prevE - _ZN34_INTERNAL_905e7af7_4_k_cu_327901e94cuda3std3__45__cpo5crendE)
_ZN34_INTERNAL_905e7af7_4_k_cu_327901e94cuda3std3__45__cpo5crendE:
	.zero		1
	.type		_ZN34_INTERNAL_905e7af7_4_k_cu_327901e94cuda3std6ranges3__45__cpo4prevE,@object
	.size		_ZN34_INTERNAL_905e7af7_4_k_cu_327901e94cuda3std6ranges3__45__cpo4prevE,(_ZN34_INTERNAL_905e7af7_4_k_cu_327901e94cuda3std6ranges3__45__cpo9iter_moveE - _ZN34_INTERNAL_905e7af7_4_k_cu_327901e94cuda3std6ranges3__45__cpo4prevE)
_ZN34_INTERNAL_905e7af7_4_k_cu_327901e94cuda3std6ranges3__45__cpo4prevE:
	.zero		1
	.type		_ZN34_INTERNAL_905e7af7_4_k_cu_327901e94cuda3std6ranges3__45__cpo9iter_moveE,@object
	.size		_ZN34_INTERNAL_905e7af7_4_k_cu_327901e94cuda3std6ranges3__45__cpo9iter_moveE,(_ZN34_INTERNAL_905e7af7_4_k_cu_327901e96thrust24THRUST_300001_SM_1000_NS6system6detail10sequential3seqE - _ZN34_INTERNAL_905e7af7_4_k_cu_327901e94cuda3std6ranges3__45__cpo9iter_moveE)
_ZN34_INTERNAL_905e7af7_4_k_cu_327901e94cuda3std6ranges3__45__cpo9iter_moveE:
	.zero		1
	.type		_ZN34_INTERNAL_905e7af7_4_k_cu_327901e96thrust24THRUST_300001_SM_1000_NS6system6detail10sequential3seqE,@object
	.size		_ZN34_INTERNAL_905e7af7_4_k_cu_327901e96thrust24THRUST_300001_SM_1000_NS6system6detail10sequential3seqE,(_ZN34_INTERNAL_905e7af7_4_k_cu_327901e96thrust24THRUST_300001_SM_1000_NS12placeholders2_9E - _ZN34_INTERNAL_905e7af7_4_k_cu_327901e96thrust24THRUST_300001_SM_1000_NS6system6detail10sequential3seqE)
_ZN34_INTERNAL_905e7af7_4_k_cu_327901e96thrust24THRUST_300001_SM_1000_NS6system6detail10sequential3seqE:
	.zero		1
	.type		_ZN34_INTERNAL_905e7af7_4_k_cu_327901e96thrust24THRUST_300001_SM_1000_NS12placeholders2_9E,@object
	.size		_ZN34_INTERNAL_905e7af7_4_k_cu_327901e96thrust24THRUST_300001_SM_1000_NS12placeholders2_9E,(_ZN34_INTERNAL_905e7af7_4_k_cu_327901e94cuda3std3__419piecewise_constructE - _ZN34_INTERNAL_905e7af7_4_k_cu_327901e96thrust24THRUST_300001_SM_1000_NS12placeholders2_9E)
_ZN34_INTERNAL_905e7af7_4_k_cu_327901e96thrust24THRUST_300001_SM_1000_NS12placeholders2_9E:
	.zero		1
	.type		_ZN34_INTERNAL_905e7af7_4_k_cu_327901e94cuda3std3__419piecewise_constructE,@object
	.size		_ZN34_INTERNAL_905e7af7_4_k_cu_327901e94cuda3std3__419piecewise_constructE,(_ZN34_INTERNAL_905e7af7_4_k_cu_327901e94cuda3std6ranges3__45__cpo5cdataE - _ZN34_INTERNAL_905e7af7_4_k_cu_327901e94cuda3std3__419piecewise_constructE)
_ZN34_INTERNAL_905e7af7_4_k_cu_327901e94cuda3std3__419piecewise_constructE:
	.zero		1
	.type		_ZN34_INTERNAL_905e7af7_4_k_cu_327901e94cuda3std6ranges3__45__cpo5cdataE,@object
	.size		_ZN34_INTERNAL_905e7af7_4_k_cu_327901e94cuda3std6ranges3__45__cpo5cdataE,(_ZN34_INTERNAL_905e7af7_4_k_cu_327901e96thrust24THRUST_300001_SM_1000_NS12placeholders2_1E - _ZN34_INTERNAL_905e7af7_4_k_cu_327901e94cuda3std6ranges3__45__cpo5cdataE)
_ZN34_INTERNAL_905e7af7_4_k_cu_327901e94cuda3std6ranges3__45__cpo5cdataE:
	.zero		1
	.type		_ZN34_INTERNAL_905e7af7_4_k_cu_327901e96thrust24THRUST_300001_SM_1000_NS12placeholders2_1E,@object
	.size		_ZN34_INTERNAL_905e7af7_4_k_cu_327901e96thrust24THRUST_300001_SM_1000_NS12placeholders2_1E,(_ZN34_INTERNAL_905e7af7_4_k_cu_327901e94cuda3std3__45__cpo3endE - _ZN34_INTERNAL_905e7af7_4_k_cu_327901e96thrust24THRUST_300001_SM_1000_NS12placeholders2_1E)
_ZN34_INTERNAL_905e7af7_4_k_cu_327901e96thrust24THRUST_300001_SM_1000_NS12placeholders2_1E:
	.zero		1
	.type		_ZN34_INTERNAL_905e7af7_4_k_cu_327901e94cuda3std3__45__cpo3endE,@object
	.size		_ZN34_INTERNAL_905e7af7_4_k_cu_327901e94cuda3std3__45__cpo3endE,(_ZN34_INTERNAL_905e7af7_4_k_cu_327901e94cuda3std6ranges3__45__cpo3endE - _ZN34_INTERNAL_905e7af7_4_k_cu_327901e94cuda3std3__45__cpo3endE)
_ZN34_INTERNAL_905e7af7_4_k_cu_327901e94cuda3std3__45__cpo3endE:
	.zero		1
	.type		_ZN34_INTERNAL_905e7af7_4_k_cu_327901e94cuda3std6ranges3__45__cpo3endE,@object
	.size		_ZN34_INTERNAL_905e7af7_4_k_cu_327901e94cuda3std6ranges3__45__cpo3endE,(_ZN34_INTERNAL_905e7af7_4_k_cu_327901e96thrust24THRUST_300001_SM_1000_NS12placeholders2_5E - _ZN34_INTERNAL_905e7af7_4_k_cu_327901e94cuda3std6ranges3__45__cpo3endE)
_ZN34_INTERNAL_905e7af7_4_k_cu_327901e94cuda3std6ranges3__45__cpo3endE:
	.zero		1
	.type		_ZN34_INTERNAL_905e7af7_4_k_cu_327901e96thrust24THRUST_300001_SM_1000_NS12placeholders2_5E,@object
	.size		_ZN34_INTERNAL_905e7af7_4_k_cu_327901e96thrust24THRUST_300001_SM_1000_NS12placeholders2_5E,(_ZN34_INTERNAL_905e7af7_4_k_cu_327901e94cuda3std3__45__cpo4rendE - _ZN34_INTERNAL_905e7af7_4_k_cu_327901e96thrust24THRUST_300001_SM_1000_NS12placeholders2_5E)
_ZN34_INTERNAL_905e7af7_4_k_cu_327901e96thrust24THRUST_300001_SM_1000_NS12placeholders2_5E:
	.zero		1
	.type		_ZN34_INTERNAL_905e7af7_4_k_cu_327901e94cuda3std3__45__cpo4rendE,@object
	.size		_ZN34_INTERNAL_905e7af7_4_k_cu_327901e94cuda3std3__45__cpo4rendE,(_ZN34_INTERNAL_905e7af7_4_k_cu_327901e94cuda3std6ranges3__45__cpo9iter_swapE - _ZN34_INTERNAL_905e7af7_4_k_cu_327901e94cuda3std3__45__cpo4rendE)
_ZN34_INTERNAL_905e7af7_4_k_cu_327901e94cuda3std3__45__cpo4rendE:
	.zero		1
	.type		_ZN34_INTERNAL_905e7af7_4_k_cu_327901e94cuda3std6ranges3__45__cpo9iter_swapE,@object
	.size		_ZN34_INTERNAL_905e7af7_4_k_cu_327901e94cuda3std6ranges3__45__cpo9iter_swapE,(_ZN34_INTERNAL_905e7af7_4_k_cu_327901e94cuda3std3__48unexpectE - _ZN34_INTERNAL_905e7af7_4_k_cu_327901e94cuda3std6ranges3__45__cpo9iter_swapE)
_ZN34_INTERNAL_905e7af7_4_k_cu_327901e94cuda3std6ranges3__45__cpo9iter_swapE:
	.zero		1
	.type		_ZN34_INTERNAL_905e7af7_4_k_cu_327901e94cuda3std3__48unexpectE,@object
	.size		_ZN34_INTERNAL_905e7af7_4_k_cu_327901e94cuda3std3__48unexpectE,(_ZN34_INTERNAL_905e7af7_4_k_cu_327901e96thrust24THRUST_300001_SM_1000_NS8cuda_cub3parE - _ZN34_INTERNAL_905e7af7_4_k_cu_327901e94cuda3std3__48unexpectE)
_ZN34_INTERNAL_905e7af7_4_k_cu_327901e94cuda3std3__48unexpectE:
	.zero		1
	.type		_ZN34_INTERNAL_905e7af7_4_k_cu_327901e96thrust24THRUST_300001_SM_1000_NS8cuda_cub3parE,@object
	.size		_ZN34_INTERNAL_905e7af7_4_k_cu_327901e96thrust24THRUST_300001_SM_1000_NS8cuda_cub3parE,(.L_38 - _ZN34_INTERNAL_905e7af7_4_k_cu_327901e96thrust24THRUST_300001_SM_1000_NS8cuda_cub3parE)
_ZN34_INTERNAL_905e7af7_4_k_cu_327901e96thrust24THRUST_300001_SM_1000_NS8cuda_cub3parE:
	.zero		1
.L_38:


//--------------------- .nv.shared._ZN16lidar_processing4cuda17ransacPlaneKernelEPKNS0_9CudaPointEiPNS0_17PlaneCoefficientsEPfifP17curandStateXORWOW --------------------------
	.section	.nv.shared._ZN16lidar_processing4cuda17ransacPlaneKernelEPKNS0_9CudaPointEiPNS0_17PlaneCoefficientsEPfifP17curandStateXORWOW,"aw",@nobits
	.sectionflags	@""
	.align	4
.nv.shared._ZN16lidar_processing4cuda17ransacPlaneKernelEPKNS0_9CudaPointEiPNS0_17PlaneCoefficientsEPfifP17curandStateXORWOW:
	.zero		1044


//--------------------- .nv.constant0._ZN16lidar_processing4cuda16initRandomStatesEP17curandStateXORWOWmi --------------------------
	.section	.nv.constant0._ZN16lidar_processing4cuda16initRandomStatesEP17curandStateXORWOWmi,"a",@progbits
	.sectionflags	@""
	.align	4
.nv.constant0._ZN16lidar_processing4cuda16initRandomStatesEP17curandStateXORWOWmi:
	.zero		916


//--------------------- .nv.constant0._ZN16lidar_processing4cuda19voxelGridDownsampleEPKNS0_9CudaPointEPS1_PiifS5_iiifff --------------------------
	.section	.nv.constant0._ZN16lidar_processing4cuda19voxelGridDownsampleEPKNS0_9CudaPointEPS1_PiifS5_iiifff,"a",@progbits
	.sectionflags	@""
	.align	4
.nv.constant0._ZN16lidar_processing4cuda19voxelGridDownsampleEPKNS0_9CudaPointEPS1_PiifS5_iiifff:
	.zero		960


//--------------------- .nv.constant0._ZN16lidar_processing4cuda19morphologicalFilterEPKNS0_9CudaPointEPKbPbif --------------------------
	.section	.nv.constant0._ZN16lidar_processing4cuda19morphologicalFilterEPKNS0_9CudaPointEPKbPbif,"a",@progbits
	.sectionflags	@""
	.align	4
.nv.constant0._ZN16lidar_processing4cuda19morphologicalFilterEPKNS0_9CudaPointEPKbPbif:
	.zero		928


//--------------------- .nv.constant0._ZN16lidar_processing4cuda25ringBasedGroundExtractionEPKNS0_9CudaPointEPbifii --------------------------
	.section	.nv.constant0._ZN16lidar_processing4cuda25ringBasedGroundExtractionEPKNS0_9CudaPointEPbifii,"a",@progbits
	.sectionflags	@""
	.align	4
.nv.constant0._ZN16lidar_processing4cuda25ringBasedGroundExtractionEPKNS0_9CudaPointEPbifii:
	.zero		928


//--------------------- .nv.constant0._ZN16lidar_processing4cuda20classifyGroundPointsEPKNS0_9CudaPointEPbPfiNS0_17PlaneCoefficientsEf --------------------------
	.section	.nv.constant0._ZN16lidar_processing4cuda20classifyGroundPointsEPKNS0_9CudaPointEPbPfiNS0_17PlaneCoefficientsEf,"a",@progbits
	.sectionflags	@""
	.align	4
.nv.constant0._ZN16lidar_processing4cuda20classifyGroundPointsEPKNS0_9CudaPointEPbPfiNS0_17PlaneCoefficientsEf:
	.zero		944


//--------------------- .nv.constant0._ZN16lidar_processing4cuda17ransacPlaneKernelEPKNS0_9CudaPointEiPNS0_17PlaneCoefficientsEPfifP17curandStateXORWOW --------------------------
	.section	.nv.constant0._ZN16lidar_processing4cuda17ransacPlaneKernelEPKNS0_9CudaPointEiPNS0_17PlaneCoefficientsEPfifP17curandStateXORWOW,"a",@progbits
	.sectionflags	@""
	.align	4
.nv.constant0._ZN16lidar_processing4cuda17ransacPlaneKernelEPKNS0_9CudaPointEiPNS0_17PlaneCoefficientsEPfifP17curandStateXORWOW:
	.zero		944


//--------------------- .nv.constant0._ZN16lidar_processing4cuda11rangeFilterEPKNS0_9CudaPointEPS1_Pbiffff --------------------------
	.section	.nv.constant0._ZN16lidar_processing4cuda11rangeFilterEPKNS0_9CudaPointEPS1_Pbiffff,"a",@progbits
	.sectionflags	@""
	.align	4
.nv.constant0._ZN16lidar_processing4cuda11rangeFilterEPKNS0_9CudaPointEPS1_Pbiffff:
	.zero		940


//--------------------- .nv.constant0._ZN16lidar_processing4cuda21calculatePointMetricsEPNS0_9CudaPointEi --------------------------
	.section	.nv.constant0._ZN16lidar_processing4cuda21calculatePointMetricsEPNS0_9CudaPointEi,"a",@progbits
	.sectionflags	@""
	.align	4
.nv.constant0._ZN16lidar_processing4cuda21calculatePointMetricsEPNS0_9CudaPointEi:
	.zero		908


//--------------------- .nv.constant0._ZN3cub18CUB_300001_SM_10006detail11EmptyKernelIvEEvv --------------------------
	.section	.nv.constant0._ZN3cub18CUB_300001_SM_10006detail11EmptyKernelIvEEvv,"a",@progbits
	.sectionflags	@""
	.align	4
.nv.constant0._ZN3cub18CUB_300001_SM_10006detail11EmptyKernelIvEEvv:
	.zero		896


//--------------------- SYMBOLS --------------------------

	.type		.nv.reservedSmem.offset0,@object
	.size		.nv.reservedSmem.offset0,0x4
	.type		.nv.reservedSmem.cap,@object
	.size		.nv.reservedSmem.cap,0x4
